def matmul_kernel(
    a_ptr,
    b_ptr,
    c_ptr,
    M,
    N,
    K,
    stride_am,
    stride_ak,
    stride_bk,
    stride_bn,
    stride_cm,
    stride_cn,
    BLOCK_M: tl.constexpr,
    BLOCK_N: tl.constexpr,
    BLOCK_K: tl.constexpr,
    GROUP_M: tl.constexpr,
):
    pid = tl.program_id(axis=0)
    num_pid_m = tl.cdiv(M, BLOCK_M)
    num_pid_n = tl.cdiv(N, BLOCK_N)
    num_pid_in_group = GROUP_M * num_pid_n
    group_id = pid // num_pid_in_group
    first_pid_m = group_id * GROUP_M
    group_size_m = min(num_pid_m - first_pid_m, GROUP_M)
    pid_m = first_pid_m + ((pid % num_pid_in_group) % group_size_m)
    pid_n = (pid % num_pid_in_group) // group_size_m

    offs_am = (pid_m * BLOCK_M + tl.arange(0, BLOCK_M)) % M
    offs_bn = (pid_n * BLOCK_N + tl.arange(0, BLOCK_N)) % N
    offs_k = tl.arange(0, BLOCK_K)
    a_ptrs = a_ptr + offs_am[:, None] * stride_am + offs_k[None, :] * stride_ak
    b_ptrs = b_ptr + offs_k[:, None] * stride_bk + offs_bn[None, :] * stride_bn

    acc = tl.zeros((BLOCK_M, BLOCK_N), dtype=tl.float32)
    for kk in range(0, tl.cdiv(K, BLOCK_K)):
        a = tl.load(a_ptrs, mask=offs_k[None, :] < K - kk * BLOCK_K, other=0.0)
        b = tl.load(b_ptrs, mask=offs_k[:, None] < K - kk * BLOCK_K, other=0.0)
        acc = tl.dot(a, b, acc)
        a_ptrs += BLOCK_K * stride_ak
        b_ptrs += BLOCK_K * stride_bk

    c = acc.to(c_ptr.dtype.element_ty)
    offs_cm = pid_m * BLOCK_M + tl.arange(0, BLOCK_M)
    offs_cn = pid_n * BLOCK_N + tl.arange(0, BLOCK_N)
    c_ptrs = c_ptr + offs_cm[:, None] * stride_cm + offs_cn[None, :] * stride_cn
    mask = (offs_cm[:, None] < M) & (offs_cn[None, :] < N)
    tl.store(c_ptrs, c, mask=mask)

# config = {"BLOCK_K": 128, "BLOCK_M": 16, "BLOCK_N": 512, "GROUP_M": 8, "arch": "sm_90", "dtype": "bf16", "num_ctas": 1, "num_stages": 3, "num_warps": 4}
# arch = sm_90


// ===== COMPILED SASS (sm_90a) =====

	.target	sm_90a

	.elftype	@"ET_EXEC"


//--------------------- .note.nv.tkinfo           --------------------------
	.section	.note.nv.tkinfo,"",@"SHT_NOTE"
	.sectionflags	@"SHF_NOTE_NV_TKINFO"
	.tkinfo
        /*0018*/ 	.word	0x00000002
        /*0030*/ 	.string	""
        /*0030*/ 	.string	"ptxas"
        /*0030*/ 	.string	"Cuda compilation tools, release 13.0, V13.0.88"
        /*0030*/ 	.string	"Build cuda_13.0.r13.0/compiler.36424714_0"
        /*0030*/ 	.string	"-v  -suppress-debug-info  -lineinfo  -arch sm_90a "



//--------------------- .note.nv.cuinfo           --------------------------
	.section	.note.nv.cuinfo,"",@"SHT_NOTE"
	.sectionflags	@"SHF_NOTE_NV_CUINFO"
        /*0018*/ 	.short	0x0002
        /*001a*/ 	.short	0x005a
        /*001c*/ 	.short	0x0082
	.zero		2


//--------------------- .nv.info                  --------------------------
	.section	.nv.info,"",@"SHT_CUDA_INFO"
	.align	4


	//----- nvinfo : EIATTR_REGCOUNT
	.align		4
        /*0000*/ 	.byte	0x04, 0x2f
        /*0002*/ 	.short	(.L_1 - .L_0)
	.align		4
.L_0:
        /*0004*/ 	.word	index@(matmul_kernel)
        /*0008*/ 	.word	0x00000020


	//----- nvinfo : EIATTR_FRAME_SIZE
	.align		4
.L_1:
        /*000c*/ 	.byte	0x04, 0x11
        /*000e*/ 	.short	(.L_3 - .L_2)
	.align		4
.L_2:
        /*0010*/ 	.word	index@(matmul_kernel)
        /*0014*/ 	.word	0x00002970


	//----- nvinfo : EIATTR_MIN_STACK_SIZE
	.align		4
.L_3:
        /*0018*/ 	.byte	0x04, 0x12
        /*001a*/ 	.short	(.L_5 - .L_4)
	.align		4
.L_4:
        /*001c*/ 	.word	index@(matmul_kernel)
        /*0020*/ 	.word	0x00002970
.L_5:


//--------------------- .nv.compat                --------------------------
	.section	.nv.compat,"",@"SHT_CUDA_COMPAT_INFO"
	.align	4
        /*0000*/ 	.byte	0x02, 0x09, 0x01, 0x00, 0x02, 0x02, 0x01, 0x00, 0x02, 0x05, 0x05, 0x00, 0x03, 0x07, 0x01, 0x01
        /*0010*/ 	.byte	0x02, 0x03, 0x00, 0x00, 0x02, 0x06, 0x01, 0x00, 0x04, 0x0b, 0x08, 0x00, 0x00, 0x00, 0x00, 0x00
        /*0020*/ 	.byte	0x00, 0x00, 0x00, 0x00


//--------------------- .nv.info.matmul_kernel    --------------------------
	.section	.nv.info.matmul_kernel,"",@"SHT_CUDA_INFO"
	.sectionflags	@""
	.align	4


	//----- nvinfo : EIATTR_CUDA_API_VERSION
	.align		4
        /*0000*/ 	.byte	0x04, 0x37
        /*0002*/ 	.short	(.L_7 - .L_6)
.L_6:
        /*0004*/ 	.word	0x00000082


	//----- nvinfo : EIATTR_KPARAM_INFO
	.align		4
.L_7:
        /*0008*/ 	.byte	0x04, 0x17
        /*000a*/ 	.short	(.L_9 - .L_8)
.L_8:
        /*000c*/ 	.word	0x00000000
        /*0010*/ 	.short	0x000d
        /*0012*/ 	.short	0x0048
        /*0014*/ 	.byte	0x00, 0xf4, 0x21, 0x00


	//----- nvinfo : EIATTR_KPARAM_INFO
	.align		4
.L_9:
        /*0018*/ 	.byte	0x04, 0x17
        /*001a*/ 	.short	(.L_11 - .L_10)
.L_10:
        /*001c*/ 	.word	0x00000000
        /*0020*/ 	.short	0x000c
        /*0022*/ 	.short	0x0040
        /*0024*/ 	.byte	0x00, 0xf4, 0x21, 0x00


	//----- nvinfo : EIATTR_KPARAM_INFO
	.align		4
.L_11:
        /*0028*/ 	.byte	0x04, 0x17
        /*002a*/ 	.short	(.L_13 - .L_12)
.L_12:
        /*002c*/ 	.word	0x00000000
        /*0030*/ 	.short	0x000b
        /*0032*/ 	.short	0x0038
        /*0034*/ 	.byte	0x00, 0xf0, 0x11, 0x00


	//----- nvinfo : EIATTR_KPARAM_INFO
	.align		4
.L_13:
        /*0038*/ 	.byte	0x04, 0x17
        /*003a*/ 	.short	(.L_15 - .L_14)
.L_14:
        /*003c*/ 	.word	0x00000000
        /*0040*/ 	.short	0x000a
        /*0042*/ 	.short	0x0034
        /*0044*/ 	.byte	0x00, 0xf0, 0x11, 0x00


	//----- nvinfo : EIATTR_KPARAM_INFO
	.align		4
.L_15:
        /*0048*/ 	.byte	0x04, 0x17
        /*004a*/ 	.short	(.L_17 - .L_16)
.L_16:
        /*004c*/ 	.word	0x00000000
        /*0050*/ 	.short	0x0009
        /*0052*/ 	.short	0x0030
        /*0054*/ 	.byte	0x00, 0xf0, 0x11, 0x00


	//----- nvinfo : EIATTR_KPARAM_INFO
	.align		4
.L_17:
        /*0058*/ 	.byte	0x04, 0x17
        /*005a*/ 	.short	(.L_19 - .L_18)
.L_18:
        /*005c*/ 	.word	0x00000000
        /*0060*/ 	.short	0x0008
        /*0062*/ 	.short	0x002c
        /*0064*/ 	.byte	0x00, 0xf0, 0x11, 0x00


	//----- nvinfo : EIATTR_KPARAM_INFO
	.align		4
.L_19:
        /*0068*/ 	.byte	0x04, 0x17
        /*006a*/ 	.short	(.L_21 - .L_20)
.L_20:
        /*006c*/ 	.word	0x00000000
        /*0070*/ 	.short	0x0007
        /*0072*/ 	.short	0x0028
        /*0074*/ 	.byte	0x00, 0xf0, 0x11, 0x00


	//----- nvinfo : EIATTR_KPARAM_INFO
	.align		4
.L_21:
        /*0078*/ 	.byte	0x04, 0x17
        /*007a*/ 	.short	(.L_23 - .L_22)
.L_22:
        /*007c*/ 	.word	0x00000000
        /*0080*/ 	.short	0x0006
        /*0082*/ 	.short	0x0024
        /*0084*/ 	.byte	0x00, 0xf0, 0x11, 0x00


	//----- nvinfo : EIATTR_KPARAM_INFO
	.align		4
.L_23:
        /*0088*/ 	.byte	0x04, 0x17
        /*008a*/ 	.short	(.L_25 - .L_24)
.L_24:
        /*008c*/ 	.word	0x00000000
        /*0090*/ 	.short	0x0005
        /*0092*/ 	.short	0x0020
        /*0094*/ 	.byte	0x00, 0xf0, 0x11, 0x00


	//----- nvinfo : EIATTR_KPARAM_INFO
	.align		4
.L_25:
        /*0098*/ 	.byte	0x04, 0x17
        /*009a*/ 	.short	(.L_27 - .L_26)
.L_26:
        /*009c*/ 	.word	0x00000000
        /*00a0*/ 	.short	0x0004
        /*00a2*/ 	.short	0x001c
        /*00a4*/ 	.byte	0x00, 0xf0, 0x11, 0x00


	//----- nvinfo : EIATTR_KPARAM_INFO
	.align		4
.L_27:
        /*00a8*/ 	.byte	0x04, 0x17
        /*00aa*/ 	.short	(.L_29 - .L_28)
.L_28:
        /*00ac*/ 	.word	0x00000000
        /*00b0*/ 	.short	0x0003
        /*00b2*/ 	.short	0x0018
        /*00b4*/ 	.byte	0x00, 0xf0, 0x11, 0x00


	//----- nvinfo : EIATTR_KPARAM_INFO
	.align		4
.L_29:
        /*00b8*/ 	.byte	0x04, 0x17
        /*00ba*/ 	.short	(.L_31 - .L_30)
.L_30:
        /*00bc*/ 	.word	0x00000000
        /*00c0*/ 	.short	0x0002
        /*00c2*/ 	.short	0x0010
        /*00c4*/ 	.byte	0x00, 0xf4, 0x21, 0x00


	//----- nvinfo : EIATTR_KPARAM_INFO
	.align		4
.L_31:
        /*00c8*/ 	.byte	0x04, 0x17
        /*00ca*/ 	.short	(.L_33 - .L_32)
.L_32:
        /*00cc*/ 	.word	0x00000000
        /*00d0*/ 	.short	0x0001
        /*00d2*/ 	.short	0x0008
        /*00d4*/ 	.byte	0x00, 0xf4, 0x21, 0x00


	//----- nvinfo : EIATTR_KPARAM_INFO
	.align		4
.L_33:
        /*00d8*/ 	.byte	0x04, 0x17
        /*00da*/ 	.short	(.L_35 - .L_34)
.L_34:
        /*00dc*/ 	.word	0x00000000
        /*00e0*/ 	.short	0x0000
        /*00e2*/ 	.short	0x0000
        /*00e4*/ 	.byte	0x00, 0xf4, 0x21, 0x00


	//----- nvinfo : EIATTR_SPARSE_MMA_MASK
	.align		4
.L_35:
        /*00e8*/ 	.byte	0x03, 0x50
        /*00ea*/ 	.short	0x0000


	//----- nvinfo : EIATTR_MAXREG_COUNT
	.align		4
        /*00ec*/ 	.byte	0x03, 0x1b
        /*00ee*/ 	.short	0x00ff


	//----- nvinfo : EIATTR_NUM_BARRIERS
	.align		4
        /*00f0*/ 	.byte	0x02, 0x4c
        /*00f2*/ 	.byte	0x01
	.zero		1


	//----- nvinfo : EIATTR_ANNOTATIONS
	.align		4
        /*00f4*/ 	.byte	0x04, 0x55
        /*00f6*/ 	.short	(.L_37 - .L_36)


	//   ....[0]....
.L_36:
        /*00f8*/ 	.word	0x00000001
        /*00fc*/ 	.byte	0x20, 0x05, 0x00, 0x00, 0x01, 0x00, 0x00, 0x00, 0x30, 0x05, 0x00, 0x00, 0x01, 0x00, 0x00, 0x00
        /* <DEDUP_REMOVED lines=1611> */
        /*65bc*/ 	.byte	0x20, 0xa3, 0x02, 0x00, 0x01, 0x00, 0x00, 0x00, 0x40, 0xa3, 0x02, 0x00


	//----- nvinfo : EIATTR_MERCURY_ISA_VERSION
	.align		4
.L_37:
        /*65c8*/ 	.byte	0x03, 0x5f
        /*65ca*/ 	.short	0x0101


	//----- nvinfo : EIATTR_EXIT_INSTR_OFFSETS
	.align		4
        /*65cc*/ 	.byte	0x04, 0x1c
        /*65ce*/ 	.short	(.L_39 - .L_38)


	//   ....[0]....
.L_38:
        /*65d0*/ 	.word	0x00062480


	//   ....[1]....
        /*65d4*/ 	.word	0x000624b0


	//----- nvinfo : EIATTR_REQNTID
	.align		4
.L_39:
        /*65d8*/ 	.byte	0x04, 0x10
        /*65da*/ 	.short	(.L_41 - .L_40)
.L_40:
        /*65dc*/ 	.word	0x00000080
        /*65e0*/ 	.word	0x00000001
        /*65e4*/ 	.word	0x00000001


	//----- nvinfo : EIATTR_CBANK_PARAM_SIZE
	.align		4
.L_41:
        /*65e8*/ 	.byte	0x03, 0x19
        /*65ea*/ 	.short	0x0050


	//----- nvinfo : EIATTR_PARAM_CBANK
	.align		4
        /*65ec*/ 	.byte	0x04, 0x0a
        /*65ee*/ 	.short	(.L_43 - .L_42)
	.align		4
.L_42:
        /*65f0*/ 	.word	index@(.nv.constant0.matmul_kernel)
        /*65f4*/ 	.short	0x0210
        /*65f6*/ 	.short	0x0050


	//----- nvinfo : EIATTR_SW_WAR
	.align		4
.L_43:
        /*65f8*/ 	.byte	0x04, 0x36
        /*65fa*/ 	.short	(.L_45 - .L_44)
.L_44:
        /*65fc*/ 	.word	0x00000008
.L_45:


//--------------------- .nv.callgraph             --------------------------
	.section	.nv.callgraph,"",@"SHT_CUDA_CALLGRAPH"
	.align	4
	.sectionentsize	8
	.align		4
        /*0000*/ 	.word	0x00000000
	.align		4
        /*0004*/ 	.word	0xffffffff
	.align		4
        /*0008*/ 	.word	0x00000000
	.align		4
        /*000c*/ 	.word	0xfffffffe
	.align		4
        /*0010*/ 	.word	0x00000000
	.align		4
        /*0014*/ 	.word	0xfffffffd
	.align		4
        /*0018*/ 	.word	0x00000000
	.align		4
        /*001c*/ 	.word	0xfffffffc


//--------------------- .text.matmul_kernel       --------------------------
	.section	.text.matmul_kernel,"ax",@progbits
	.align	128
        .global         matmul_kernel
        .type           matmul_kernel,@function
        .size           matmul_kernel,(.L_x_4 - matmul_kernel)
        .other          matmul_kernel,@"STO_CUDA_ENTRY STV_DEFAULT"
matmul_kernel:
.text.matmul_kernel:
[----:B------:R-:W0:Y:S08]  /*0000*/  LDC R1, c[0x0][0x28] ;  /* 0x00000a00ff017b82 */ /* 0x000e300000000800 */
[----:B------:R-:W1:Y:S01]  /*0010*/  LDC.64 R4, c[0x0][0x228] ;  /* 0x00008a00ff047b82 */ /* 0x000e620000000a00 */
[----:B------:R-:W2:Y:S01]  /*0020*/  S2R R14, SR_TID.X ;  /* 0x00000000000e7919 */ /* 0x000ea20000002100 */
[----:B0-----:R-:W-:Y:S01]  /*0030*/  VIADD R1, R1, 0xffffd690 ;  /* 0xffffd69001017836 */ /* 0x001fe20000000000 */
[----:B------:R-:W-:Y:S01]  /*0040*/  ULDC.64 UR10, c[0x0][0x208] ;  /* 0x00008200000a7ab9 */ /* 0x000fe20000000a00 */
[----:B-1----:R-:W-:-:S05]  /*0050*/  VIADD R0, R5, 0x1ff ;  /* 0x000001ff05007836 */ /* 0x002fca0000000000 */
[----:B------:R-:W-:-:S04]  /*0060*/  SHF.R.S32.HI R3, RZ, 0x1f, R0 ;  /* 0x0000001fff037819 */ /* 0x000fc80000011400 */
[----:B------:R-:W-:-:S04]  /*0070*/  LEA.HI R3, R3, R0, RZ, 0x9 ;  /* 0x0000000003037211 */ /* 0x000fc800078f48ff */
[----:B------:R-:W-:Y:S02]  /*0080*/  SHF.R.S32.HI R0, RZ, 0x9, R3 ;  /* 0x00000009ff007819 */ /* 0x000fe40000011403 */
[----:B------:R-:W0:Y:S03]  /*0090*/  S2R R3, SR_CTAID.X ;  /* 0x0000000000037919 */ /* 0x000e260000002500 */
[----:B------:R-:W-:-:S05]  /*00a0*/  IMAD.SHL.U32 R0, R0, 0x8, RZ ;  /* 0x0000000800007824 */ /* 0x000fca00078e00ff */
[-C--:B------:R-:W-:Y:S02]  /*00b0*/  IABS R9, R0.reuse ;  /* 0x0000000000097213 */ /* 0x080fe40000000000 */
[----:B------:R-:W-:Y:S02]  /*00c0*/  IABS R12, R0 ;  /* 0x00000000000c7213 */ /* 0x000fe40000000000 */
[----:B------:R-:W1:Y:S08]  /*00d0*/  I2F.RP R2, R9 ;  /* 0x0000000900027306 */ /* 0x000e700000209400 */
[----:B-1----:R-:W1:Y:S01]  /*00e0*/  MUFU.RCP R2, R2 ;  /* 0x0000000200027308 */ /* 0x002e620000001000 */
[----:B0-----:R-:W-:Y:S01]  /*00f0*/  IABS R10, R3 ;  /* 0x00000003000a7213 */ /* 0x001fe20000000000 */
[----:B-1----:R-:W-:-:S02]  /*0100*/  VIADD R6, R2, 0xffffffe ;  /* 0x0ffffffe02067836 */ /* 0x002fc40000000000 */
[----:B------:R-:W-:-:S04]  /*0110*/  IMAD.MOV R2, RZ, RZ, -R12 ;  /* 0x000000ffff027224 */ /* 0x000fc800078e0a0c */
[----:B------:R0:W1:Y:S02]  /*0120*/  F2I.FTZ.U32.TRUNC.NTZ R7, R6 ;  /* 0x0000000600077305 */ /* 0x000064000021f000 */
[----:B0-----:R-:W-:Y:S02]  /*0130*/  IMAD.MOV.U32 R6, RZ, RZ, RZ ;  /* 0x000000ffff067224 */ /* 0x001fe400078e00ff */
[----:B-1----:R-:W-:-:S04]  /*0140*/  IMAD.MOV R8, RZ, RZ, -R7 ;  /* 0x000000ffff087224 */ /* 0x002fc800078e0a07 */
[----:B------:R-:W-:Y:S02]  /*0150*/  IMAD R11, R8, R9, RZ ;  /* 0x00000009080b7224 */ /* 0x000fe400078e02ff */
[----:B------:R-:W-:Y:S02]  /*0160*/  IMAD.MOV.U32 R8, RZ, RZ, R10 ;  /* 0x000000ffff087224 */ /* 0x000fe400078e000a */
[----:B------:R-:W-:-:S06]  /*0170*/  IMAD.HI.U32 R7, R7, R11, R6 ;  /* 0x0000000b07077227 */ /* 0x000fcc00078e0006 */
[----:B------:R-:W-:-:S04]  /*0180*/  IMAD.HI.U32 R7, R7, R8, RZ ;  /* 0x0000000807077227 */ /* 0x000fc800078e00ff */
[----:B------:R-:W-:-:S05]  /*0190*/  IMAD R2, R7, R2, R8 ;  /* 0x0000000207027224 */ /* 0x000fca00078e0208 */
[----:B------:R-:W-:-:S13]  /*01a0*/  ISETP.GT.U32.AND P1, PT, R9, R2, PT ;  /* 0x000000020900720c */ /* 0x000fda0003f24070 */
[----:B------:R-:W-:Y:S02]  /*01b0*/  @!P1 IMAD.IADD R2, R2, 0x1, -R9 ;  /* 0x0000000102029824 */ /* 0x000fe400078e0a09 */
[----:B------:R-:W-:Y:S01]  /*01c0*/  @!P1 VIADD R7, R7, 0x1 ;  /* 0x0000000107079836 */ /* 0x000fe20000000000 */
[----:B------:R-:W-:Y:S02]  /*01d0*/  ISETP.NE.AND P1, PT, R0, RZ, PT ;  /* 0x000000ff0000720c */ /* 0x000fe40003f25270 */
[----:B------:R-:W-:Y:S02]  /*01e0*/  ISETP.GE.U32.AND P0, PT, R2, R9, PT ;  /* 0x000000090200720c */ /* 0x000fe40003f06070 */
[----:B------:R-:W-:-:S04]  /*01f0*/  LOP3.LUT R2, R3, R0, RZ, 0x3c, !PT ;  /* 0x0000000003027212 */ /* 0x000fc800078e3cff */
[----:B------:R-:W-:Y:S01]  /*0200*/  ISETP.GE.AND P2, PT, R2, RZ, PT ;  /* 0x000000ff0200720c */ /* 0x000fe20003f46270 */
[----:B------:R-:W-:-:S06]  /*0210*/  VIADD R2, R4, 0xf ;  /* 0x0000000f04027836 */ /* 0x000fcc0000000000 */
[----:B------:R-:W-:-:S04]  /*0220*/  @P0 VIADD R7, R7, 0x1 ;  /* 0x0000000107070836 */ /* 0x000fc80000000000 */
[----:B------:R-:W-:Y:S01]  /*0230*/  IMAD.MOV.U32 R6, RZ, RZ, R7 ;  /* 0x000000ffff067224 */ /* 0x000fe200078e0007 */
[----:B------:R-:W-:-:S03]  /*0240*/  SHF.R.S32.HI R7, RZ, 0x1f, R2 ;  /* 0x0000001fff077819 */ /* 0x000fc60000011402 */
[----:B------:R-:W-:Y:S01]  /*0250*/  @!P2 IMAD.MOV R6, RZ, RZ, -R6 ;  /* 0x000000ffff06a224 */ /* 0x000fe200078e0a06 */
[----:B------:R-:W-:Y:S02]  /*0260*/  @!P1 LOP3.LUT R6, RZ, R0, RZ, 0x33, !PT ;  /* 0x00000000ff069212 */ /* 0x000fe400078e33ff */
[----:B------:R-:W-:-:S03]  /*0270*/  LEA.HI R7, R7, R2, RZ, 0x4 ;  /* 0x0000000207077211 */ /* 0x000fc600078f20ff */
[----:B------:R-:W-:Y:S02]  /*0280*/  IMAD.SHL.U32 R2, R6, 0x8, RZ ;  /* 0x0000000806027824 */ /* 0x000fe400078e00ff */
[----:B------:R-:W-:-:S03]  /*0290*/  IMAD.MOV R6, RZ, RZ, -R6 ;  /* 0x000000ffff067224 */ /* 0x000fc600078e0a06 */
[----:B------:R-:W-:Y:S01]  /*02a0*/  LEA.HI.SX32 R7, R7, -R2, 0x1c ;  /* 0x8000000207077211 */ /* 0x000fe200078fe2ff */
[----:B------:R-:W-:Y:S02]  /*02b0*/  IMAD R15, R0, R6, R3 ;  /* 0x00000006000f7224 */ /* 0x000fe400078e0203 */
[----:B------:R-:W-:Y:S01]  /*02c0*/  IMAD.MOV.U32 R6, RZ, RZ, RZ ;  /* 0x000000ffff067224 */ /* 0x000fe200078e00ff */
[----:B------:R-:W-:Y:S02]  /*02d0*/  VIMNMX R8, R7, 0x8, PT ;  /* 0x0000000807087848 */ /* 0x000fe40003fe0100 */
[----:B------:R-:W-:Y:S02]  /*02e0*/  IABS R13, R15 ;  /* 0x0000000f000d7213 */ /* 0x000fe40000000000 */
[----:B------:R-:W-:-:S04]  /*02f0*/  IABS R11, R8 ;  /* 0x00000008000b7213 */ /* 0x000fc80000000000 */
[----:B------:R-:W0:Y:S08]  /*0300*/  I2F.RP R9, R11 ;  /* 0x0000000b00097306 */ /* 0x000e300000209400 */
[----:B0-----:R-:W0:Y:S02]  /*0310*/  MUFU.RCP R9, R9 ;  /* 0x0000000900097308 */ /* 0x001e240000001000 */
[----:B0-----:R-:W-:-:S06]  /*0320*/  VIADD R7, R9, 0xffffffe ;  /* 0x0ffffffe09077836 */ /* 0x001fcc0000000000 */
[----:B------:R-:W0:Y:S02]  /*0330*/  F2I.FTZ.U32.TRUNC.NTZ R7, R7 ;  /* 0x0000000700077305 */ /* 0x000e24000021f000 */
[----:B0-----:R-:W-:-:S04]  /*0340*/  IMAD.MOV R10, RZ, RZ, -R7 ;  /* 0x000000ffff0a7224 */ /* 0x001fc800078e0a07 */
[----:B------:R-:W-:-:S04]  /*0350*/  IMAD.MOV.U32 R0, RZ, RZ, R10 ;  /* 0x000000ffff007224 */ /* 0x000fc800078e000a */
[----:B------:R-:W-:Y:S01]  /*0360*/  IMAD R3, R0, R11, RZ ;  /* 0x0000000b00037224 */ /* 0x000fe200078e02ff */
[----:B------:R-:W-:-:S03]  /*0370*/  IABS R0, R8 ;  /* 0x0000000800007213 */ /* 0x000fc60000000000 */
[----:B------:R-:W-:Y:S02]  /*0380*/  IMAD.HI.U32 R6, R7, R3, R6 ;  /* 0x0000000307067227 */ /* 0x000fe400078e0006 */
[----:B------:R-:W0:Y:S02]  /*0390*/  LDC R7, c[0x0][0x230] ;  /* 0x00008c00ff077b82 */ /* 0x000e240000000800 */
[----:B------:R-:W-:Y:S02]  /*03a0*/  IMAD.MOV R0, RZ, RZ, -R0 ;  /* 0x000000ffff007224 */ /* 0x000fe400078e0a00 */
[----:B------:R-:W-:-:S04]  /*03b0*/  IMAD.HI.U32 R6, R6, R13, RZ ;  /* 0x0000000d06067227 */ /* 0x000fc800078e00ff */
[----:B------:R-:W-:-:S05]  /*03c0*/  IMAD R0, R6, R0, R13 ;  /* 0x0000000006007224 */ /* 0x000fca00078e020d */
[----:B------:R-:W-:Y:S01]  /*03d0*/  ISETP.GT.U32.AND P1, PT, R11, R0, PT ;  /* 0x000000000b00720c */ /* 0x000fe20003f24070 */
[----:B0-----:R-:W-:-:S12]  /*03e0*/  VIADD R7, R7, 0x7f ;  /* 0x0000007f07077836 */ /* 0x001fd80000000000 */
[----:B------:R-:W-:Y:S02]  /*03f0*/  @!P1 IMAD.IADD R0, R0, 0x1, -R11 ;  /* 0x0000000100009824 */ /* 0x000fe400078e0a0b */
[----:B------:R-:W-:Y:S01]  /*0400*/  @!P1 VIADD R6, R6, 0x1 ;  /* 0x0000000106069836 */ /* 0x000fe20000000000 */
[----:B------:R-:W-:Y:S02]  /*0410*/  ISETP.NE.AND P1, PT, R8, RZ, PT ;  /* 0x000000ff0800720c */ /* 0x000fe40003f25270 */
[----:B------:R-:W-:Y:S02]  /*0420*/  ISETP.GE.U32.AND P0, PT, R0, R11, PT ;  /* 0x0000000b0000720c */ /* 0x000fe40003f06070 */
[----:B------:R-:W-:-:S04]  /*0430*/  LOP3.LUT R0, R15, R8, RZ, 0x3c, !PT ;  /* 0x000000080f007212 */ /* 0x000fc800078e3cff */
[----:B------:R-:W-:Y:S02]  /*0440*/  ISETP.GE.AND P2, PT, R0, RZ, PT ;  /* 0x000000ff0000720c */ /* 0x000fe40003f46270 */
[----:B--2---:R-:W-:-:S05]  /*0450*/  LOP3.LUT R0, R14, 0xf, RZ, 0xc0, !PT ;  /* 0x0000000f0e007812 */ /* 0x004fca00078ec0ff */
[----:B------:R-:W-:Y:S01]  /*0460*/  @P0 VIADD R6, R6, 0x1 ;  /* 0x0000000106060836 */ /* 0x000fe20000000000 */
[----:B------:R-:W-:-:S05]  /*0470*/  ISETP.GT.AND P0, PT, R7, 0x7f, PT ;  /* 0x0000007f0700780c */ /* 0x000fca0003f04270 */
[----:B------:R-:W-:Y:S01]  /*0480*/  @!P2 IMAD.MOV R6, RZ, RZ, -R6 ;  /* 0x000000ffff06a224 */ /* 0x000fe200078e0a06 */
[----:B------:R-:W-:-:S05]  /*0490*/  @!P1 LOP3.LUT R6, RZ, R8, RZ, 0x33, !PT ;  /* 0x00000008ff069212 */ /* 0x000fca00078e33ff */
[----:B------:R-:W-:-:S04]  /*04a0*/  IMAD.MOV R3, RZ, RZ, -R6 ;  /* 0x000000ffff037224 */ /* 0x000fc800078e0a06 */
[----:B------:R-:W-:Y:S01]  /*04b0*/  IMAD R3, R8, R3, R15 ;  /* 0x0000000308037224 */ /* 0x000fe200078e020f */
[----:B------:R-:W-:-:S03]  /*04c0*/  SHF.R.U32.HI R8, RZ, 0x4, R14 ;  /* 0x00000004ff087819 */ /* 0x000fc6000001160e */
[----:B------:R-:W-:Y:S01]  /*04d0*/  IMAD.IADD R3, R2, 0x1, R3 ;  /* 0x0000000102037824 */ /* 0x000fe200078e0203 */
[----:B------:R-:W-:Y:S01]  /*04e0*/  SGXT.U32 R16, R8, 0x3 ;  /* 0x000000030810781a */ /* 0x000fe20000000000 */
[----:B------:R-:W-:Y:S02]  /*04f0*/  IMAD.SHL.U32 R2, R6, 0x200, RZ ;  /* 0x0000020006027824 */ /* 0x000fe400078e00ff */
[----:B------:R-:W-:Y:S01]  /*0500*/  IMAD R3, R3, 0x10, R0 ;  /* 0x0000001003037824 */ /* 0x000fe200078e0200 */
[----:B------:R-:W-:-:S04]  /*0510*/  LOP3.LUT R0, R16, 0x70, RZ, 0xfc, !PT ;  /* 0x0000007010007812 */ /* 0x000fc800078efcff */
[----:B------:R0:W-:Y:S04]  /*0520*/  STL [R1+0x1670], R3 ;  /* 0x0016700301007387 */ /* 0x0001e80000100800 */
[----:B------:R0:W-:Y:S01]  /*0530*/  STL [R1+0x2b0], R2 ;  /* 0x0002b00201007387 */ /* 0x0001e20000100800 */
[----:B------:R-:W-:Y:S05]  /*0540*/  @P0 BRA `(.L_x_0) ;  /* 0x0000000000680947 */ /* 0x000fea0003800000 */
[C---:B0-----:R-:W-:Y:S01]  /*0550*/  IMAD.SHL.U32 R2, R14.reuse, 0x10, RZ ;  /* 0x000000100e027824 */ /* 0x041fe200078e00ff */
[----:B------:R-:W-:Y:S01]  /*0560*/  CS2R R24, SRZ ;  /* 0x0000000000187805 */ /* 0x000fe2000001ff00 */
[----:B------:R-:W-:Y:S01]  /*0570*/  IMAD.SHL.U32 R0, R14, 0x20, RZ ;  /* 0x000000200e007824 */ /* 0x000fe200078e00ff */
[----:B------:R-:W-:Y:S02]  /*0580*/  CS2R R26, SRZ ;  /* 0x00000000001a7805 */ /* 0x000fe4000001ff00 */
[----:B------:R-:W-:Y:S01]  /*0590*/  CS2R R20, SRZ ;  /* 0x0000000000147805 */ /* 0x000fe2000001ff00 */
[----:B------:R0:W-:Y:S01]  /*05a0*/  STL [R1+0x1648], R2 ;  /* 0x0016480201007387 */ /* 0x0001e20000100800 */
[----:B------:R-:W-:Y:S02]  /*05b0*/  CS2R R22, SRZ ;  /* 0x0000000000167805 */ /* 0x000fe4000001ff00 */
[----:B------:R-:W-:Y:S02]  /*05c0*/  LOP3.LUT R0, R0, 0x60, RZ, 0xc0, !PT ;  /* 0x0000006000007812 */ /* 0x000fe400078ec0ff */
[----:B------:R-:W-:Y:S01]  /*05d0*/  CS2R R16, SRZ ;  /* 0x0000000000107805 */ /* 0x000fe2000001ff00 */
[----:B------:R0:W-:Y:S01]  /*05e0*/  STL [R1], RZ ;  /* 0x000000ff01007387 */ /* 0x0001e20000100800 */
[----:B------:R-:W-:-:S02]  /*05f0*/  CS2R R18, SRZ ;  /* 0x0000000000127805 */ /* 0x000fc4000001ff00 */
[----:B------:R-:W-:Y:S02]  /*0600*/  CS2R R12, SRZ ;  /* 0x00000000000c7805 */ /* 0x000fe4000001ff00 */
[----:B------:R-:W-:Y:S01]  /*0610*/  CS2R R14, SRZ ;  /* 0x00000000000e7805 */ /* 0x000fe2000001ff00 */
[----:B------:R0:W-:Y:S01]  /*0620*/  STL [R1+0x4], RZ ;  /* 0x000004ff01007387 */ /* 0x0001e20000100800 */
[----:B------:R-:W-:Y:S02]  /*0630*/  CS2R R8, SRZ ;  /* 0x0000000000087805 */ /* 0x000fe4000001ff00 */
[----:B------:R-:W-:Y:S02]  /*0640*/  CS2R R10, SRZ ;  /* 0x00000000000a7805 */ /* 0x000fe4000001ff00 */
[----:B------:R-:W-:Y:S01]  /*0650*/  CS2R R4, SRZ ;  /* 0x0000000000047805 */ /* 0x000fe2000001ff00 */
[----:B------:R0:W-:Y:S01]  /*0660*/  STL [R1+0x8], RZ ;  /* 0x000008ff01007387 */ /* 0x0001e20000100800 */
[----:B------:R-:W-:-:S03]  /*0670*/  CS2R R6, SRZ ;  /* 0x0000000000067805 */ /* 0x000fc6000001ff00 */
[----:B------:R0:W-:Y:S04]  /*0680*/  STL [R1+0xc], RZ ;  /* 0x00000cff01007387 */ /* 0x0001e80000100800 */
[----:B------:R0:W-:Y:S04]  /*0690*/  STL [R1+0x10], RZ ;  /* 0x000010ff01007387 */ /* 0x0001e80000100800 */
[----:B------:R0:W-:Y:S04]  /*06a0*/  STL [R1+0x14], RZ ;  /* 0x000014ff01007387 */ /* 0x0001e80000100800 */
[----:B------:R0:W-:Y:S04]  /*06b0*/  STL [R1+0x18], RZ ;  /* 0x000018ff01007387 */ /* 0x0001e80000100800 */
[----:B------:R0:W-:Y:S04]  /*06c0*/  STL [R1+0x1c], RZ ;  /* 0x00001cff01007387 */ /* 0x0001e80000100800 */
[----:B------:R0:W-:Y:S01]  /*06d0*/  STL [R1+0x1644], R0 ;  /* 0x0016440001007387 */ /* 0x0001e20000100800 */
[----:B------:R-:W-:Y:S05]  /*06e0*/  BRA `(.L_x_1) ;  /* 0x000005f400bc7947 */ /* 0x000fea0003800000 */
.L_x_0:
[----:B0-----:R-:W-:Y:S01]  /*06f0*/  IABS R3, R5 ;  /* 0x0000000500037213 */ /* 0x001fe20000000000 */
[----:B------:R0:W-:Y:S01]  /*0700*/  STL [R1+0x1884], R5 ;  /* 0x0018840501007387 */ /* 0x0001e20000100800 */
[----:B------:R-:W-:Y:S01]  /*0710*/  ULDC UR6, c[0x0][0x238] ;  /* 0x00008e0000067ab9 */ /* 0x000fe20000000800 */
[----:B------:R-:W-:Y:S01]  /*0720*/  ULDC UR4, c[0x0][0x23c] ;  /* 0x00008f0000047ab9 */ /* 0x000fe20000000800 */
[----:B------:R-:W1:Y:S01]  /*0730*/  I2F.RP R8, R3 ;  /* 0x0000000300087306 */ /* 0x000e620000209400 */
[----:B------:R-:W-:Y:S01]  /*0740*/  ULDC.64 UR8, c[0x0][0x210] ;  /* 0x0000840000087ab9 */ /* 0x000fe20000000a00 */
[----:B------:R-:W-:Y:S01]  /*0750*/  ULDC UR12, c[0x0][0x238] ;  /* 0x00008e00000c7ab9 */ /* 0x000fe20000000800 */
[----:B0-----:R-:W-:-:S04]  /*0760*/  IMAD.MOV.U32 R5, RZ, RZ, R2 ;  /* 0x000000ffff057224 */ /* 0x001fc800078e0002 */
[C---:B------:R-:W-:Y:S02]  /*0770*/  VIADD R0, R5.reuse, 0x1ff ;  /* 0x000001ff05007836 */ /* 0x040fe40000000000 */
[C---:B------:R-:W-:Y:S01]  /*0780*/  VIADD R13, R5.reuse, 0x1fb ;  /* 0x000001fb050d7836 */ /* 0x040fe20000000000 */
[----:B-1----:R-:W0:Y:S02]  /*0790*/  MUFU.RCP R8, R8 ;  /* 0x0000000800087308 */ /* 0x002e240000001000 */
[----:B------:R-:W-:Y:S01]  /*07a0*/  IABS R10, R0 ;  /* 0x00000000000a7213 */ /* 0x000fe20000000000 */
[C---:B------:R-:W-:Y:S01]  /*07b0*/  VIADD R18, R5.reuse, 0x1f9 ;  /* 0x000001f905127836 */ /* 0x040fe20000000000 */
[----:B------:R-:W-:Y:S01]  /*07c0*/  ISETP.GE.AND P5, PT, R0, RZ, PT ;  /* 0x000000ff0000720c */ /* 0x000fe20003fa6270 */
[----:B------:R-:W-:Y:S01]  /*07d0*/  VIADD R0, R5, 0x1fd ;  /* 0x000001fd05007836 */ /* 0x000fe20000000000 */
[----:B------:R-:W-:Y:S01]  /*07e0*/  ISETP.GE.AND P6, PT, R13, RZ, PT ;  /* 0x000000ff0d00720c */ /* 0x000fe20003fc6270 */
[----:B------:R-:W-:Y:S01]  /*07f0*/  VIADD R16, R5, 0x1fa ;  /* 0x000001fa05107836 */ /* 0x000fe20000000000 */
[----:B------:R-:W-:-:S02]  /*0800*/  IABS R17, R18 ;  /* 0x0000001200117213 */ /* 0x000fc40000000000 */
[----:B------:R-:W-:Y:S01]  /*0810*/  ISETP.GE.AND P2, PT, R0, RZ, PT ;  /* 0x000000ff0000720c */ /* 0x000fe20003f46270 */
[----:B0-----:R-:W-:-:S04]  /*0820*/  VIADD R6, R8, 0xffffffe ;  /* 0x0ffffffe08067836 */ /* 0x001fc80000000000 */
[----:B------:R0:W1:Y:S02]  /*0830*/  F2I.FTZ.U32.TRUNC.NTZ R7, R6 ;  /* 0x0000000600077305 */ /* 0x000064000021f000 */
[----:B0-----:R-:W-:Y:S02]  /*0840*/  IMAD.MOV.U32 R6, RZ, RZ, RZ ;  /* 0x000000ffff067224 */ /* 0x001fe400078e00ff */
[----:B-1----:R-:W-:-:S04]  /*0850*/  IMAD.MOV R2, RZ, RZ, -R7 ;  /* 0x000000ffff027224 */ /* 0x002fc800078e0a07 */
[----:B------:R-:W-:-:S04]  /*0860*/  IMAD R9, R2, R3, RZ ;  /* 0x0000000302097224 */ /* 0x000fc800078e02ff */
[----:B------:R-:W-:-:S04]  /*0870*/  IMAD.HI.U32 R2, R7, R9, R6 ;  /* 0x0000000907027227 */ /* 0x000fc800078e0006 */
[----:B------:R-:W-:Y:S01]  /*0880*/  IMAD.MOV.U32 R9, RZ, RZ, R10 ;  /* 0x000000ffff097224 */ /* 0x000fe200078e000a */
[----:B------:R-:W-:-:S03]  /*0890*/  IABS R10, R0 ;  /* 0x00000000000a7213 */ /* 0x000fc60000000000 */
[----:B------:R-:W-:-:S04]  /*08a0*/  IMAD.HI.U32 R7, R2, R9, RZ ;  /* 0x0000000902077227 */ /* 0x000fc800078e00ff */
[----:B------:R-:W-:Y:S02]  /*08b0*/  IMAD.MOV R8, RZ, RZ, -R7 ;  /* 0x000000ffff087224 */ /* 0x000fe400078e0a07 */
[----:B------:R-:W-:Y:S02]  /*08c0*/  VIADD R7, R5, 0x1fe ;  /* 0x000001fe05077836 */ /* 0x000fe40000000000 */
[C---:B------:R-:W-:Y:S01]  /*08d0*/  IMAD R6, R3.reuse, R8, R9 ;  /* 0x0000000803067224 */ /* 0x040fe200078e0209 */
[----:B------:R-:W-:Y:S02]  /*08e0*/  IABS R8, R13 ;  /* 0x0000000d00087213 */ /* 0x000fe40000000000 */
[----:B------:R-:W-:Y:S02]  /*08f0*/  IABS R12, R7 ;  /* 0x00000007000c7213 */ /* 0x000fe40000000000 */
[----:B------:R-:W-:Y:S02]  /*0900*/  ISETP.GT.U32.AND P1, PT, R3, R6, PT ;  /* 0x000000060300720c */ /* 0x000fe40003f24070 */
[----:B------:R-:W-:Y:S01]  /*0910*/  ISETP.GE.AND P0, PT, R7, RZ, PT ;  /* 0x000000ff0700720c */ /* 0x000fe20003f06270 */
[----:B------:R-:W-:-:S02]  /*0920*/  VIADD R7, R5, 0x1fc ;  /* 0x000001fc05077836 */ /* 0x000fc40000000000 */
[----:B------:R-:W-:-:S03]  /*0930*/  IMAD.HI.U32 R0, R2, R12, RZ ;  /* 0x0000000c02007227 */ /* 0x000fc600078e00ff */
[----:B------:R-:W-:Y:S01]  /*0940*/  IABS R11, R7 ;  /* 0x00000007000b7213 */ /* 0x000fe20000000000 */
[----:B------:R-:W-:Y:S02]  /*0950*/  IMAD.MOV R9, RZ, RZ, -R0 ;  /* 0x000000ffff097224 */ /* 0x000fe400078e0a00 */
[----:B------:R-:W-:-:S04]  /*0960*/  IMAD.HI.U32 R0, R2, R10, RZ ;  /* 0x0000000a02007227 */ /* 0x000fc800078e00ff */
[----:B------:R-:W-:Y:S01]  /*0970*/  @!P1 IMAD.IADD R6, R6, 0x1, -R3 ;  /* 0x0000000106069824 */ /* 0x000fe200078e0a03 */
[----:B------:R-:W-:Y:S01]  /*0980*/  ISETP.GE.AND P1, PT, R7, RZ, PT ;  /* 0x000000ff0700720c */ /* 0x000fe20003f26270 */
[----:B------:R-:W-:-:S03]  /*0990*/  IMAD.HI.U32 R7, R2, R11, RZ ;  /* 0x0000000b02077227 */ /* 0x000fc600078e00ff */
[C---:B------:R-:W-:Y:S01]  /*09a0*/  ISETP.GT.U32.AND P3, PT, R3.reuse, R6, PT ;  /* 0x000000060300720c */ /* 0x040fe20003f64070 */
[C---:B------:R-:W-:Y:S02]  /*09b0*/  IMAD R12, R3.reuse, R9, R12 ;  /* 0x00000009030c7224 */ /* 0x040fe400078e020c */
[----:B------:R-:W-:Y:S02]  /*09c0*/  IMAD.MOV R9, RZ, RZ, -R0 ;  /* 0x000000ffff097224 */ /* 0x000fe400078e0a00 */
[----:B------:R-:W-:Y:S01]  /*09d0*/  IMAD.HI.U32 R0, R2, R8, RZ ;  /* 0x0000000802007227 */ /* 0x000fe200078e00ff */
[----:B------:R-:W-:-:S03]  /*09e0*/  ISETP.GT.U32.AND P4, PT, R3, R12, PT ;  /* 0x0000000c0300720c */ /* 0x000fc60003f84070 */
[----:B------:R-:W-:Y:S02]  /*09f0*/  IMAD.MOV R14, RZ, RZ, -R7 ;  /* 0x000000ffff0e7224 */ /* 0x000fe400078e0a07 */
[----:B------:R-:W-:Y:S02]  /*0a00*/  IMAD.MOV R7, RZ, RZ, -R0 ;  /* 0x000000ffff077224 */ /* 0x000fe400078e0a00 */
[----:B------:R-:W-:Y:S02]  /*0a10*/  @!P3 IMAD.IADD R6, R6, 0x1, -R3 ;  /* 0x000000010606b824 */ /* 0x000fe400078e0a03 */
[C---:B------:R-:W-:Y:S01]  /*0a20*/  IMAD R0, R3.reuse, R14, R11 ;  /* 0x0000000e03007224 */ /* 0x040fe200078e020b */
[----:B------:R-:W-:Y:S01]  /*0a30*/  IABS R14, R16 ;  /* 0x00000010000e7213 */ /* 0x000fe20000000000 */
[----:B------:R-:W-:Y:S02]  /*0a40*/  IMAD.MOV.U32 R15, RZ, RZ, R6 ;  /* 0x000000ffff0f7224 */ /* 0x000fe400078e0006 */
[----:B------:R-:W-:-:S02]  /*0a50*/  IMAD R10, R3, R9, R10 ;  /* 0x00000009030a7224 */ /* 0x000fc400078e020a */
[----:B------:R-:W-:Y:S01]  /*0a60*/  @!P5 IMAD.MOV R15, RZ, RZ, -R15 ;  /* 0x000000ffff0fd224 */ /* 0x000fe200078e0a0f */
[C---:B------:R-:W-:Y:S01]  /*0a70*/  ISETP.GT.U32.AND P5, PT, R3.reuse, R0, PT ;  /* 0x000000000300720c */ /* 0x040fe20003fa4070 */
[----:B------:R-:W-:Y:S01]  /*0a80*/  @!P4 IMAD.IADD R12, R12, 0x1, -R3 ;  /* 0x000000010c0cc824 */ /* 0x000fe200078e0a03 */
[C---:B------:R-:W-:Y:S01]  /*0a90*/  ISETP.GT.U32.AND P3, PT, R3.reuse, R10, PT ;  /* 0x0000000a0300720c */ /* 0x040fe20003f64070 */
[C---:B------:R-:W-:Y:S01]  /*0aa0*/  IMAD R8, R3.reuse, R7, R8 ;  /* 0x0000000703087224 */ /* 0x040fe200078e0208 */
[----:B------:R0:W-:Y:S01]  /*0ab0*/  STL [R1+0x3c], R15 ;  /* 0x00003c0f01007387 */ /* 0x0001e20000100800 */
[----:B------:R-:W-:Y:S01]  /*0ac0*/  IMAD.HI.U32 R7, R2, R17, RZ ;  /* 0x0000001102077227 */ /* 0x000fe200078e00ff */
[----:B------:R-:W-:-:S03]  /*0ad0*/  ISETP.GT.U32.AND P4, PT, R3, R12, PT ;  /* 0x0000000c0300720c */ /* 0x000fc60003f84070 */
[----:B------:R-:W-:Y:S02]  /*0ae0*/  IMAD.MOV R20, RZ, RZ, -R7 ;  /* 0x000000ffff147224 */ /* 0x000fe400078e0a07 */
[----:B------:R-:W-:-:S04]  /*0af0*/  IMAD.HI.U32 R6, R2, R14, RZ ;  /* 0x0000000e02067227 */ /* 0x000fc800078e00ff */
[--C-:B------:R-:W-:Y:S02]  /*0b00*/  @!P5 IMAD.IADD R0, R0, 0x1, -R3.reuse ;  /* 0x000000010000d824 */ /* 0x100fe400078e0a03 */
[--C-:B------:R-:W-:Y:S02]  /*0b10*/  @!P3 IMAD.IADD R10, R10, 0x1, -R3.reuse ;  /* 0x000000010a0ab824 */ /* 0x100fe400078e0a03 */
[----:B------:R-:W-:Y:S01]  /*0b20*/  @!P4 IMAD.IADD R12, R12, 0x1, -R3 ;  /* 0x000000010c0cc824 */ /* 0x000fe200078e0a03 */
[C---:B------:R-:W-:Y:S01]  /*0b30*/  ISETP.GT.U32.AND P5, PT, R3.reuse, R0, PT ;  /* 0x000000000300720c */ /* 0x040fe20003fa4070 */
[C---:B------:R-:W-:Y:S01]  /*0b40*/  IMAD R17, R3.reuse, R20, R17 ;  /* 0x0000001403117224 */ /* 0x040fe200078e0211 */
[C---:B------:R-:W-:Y:S01]  /*0b50*/  ISETP.GT.U32.AND P3, PT, R3.reuse, R10, PT ;  /* 0x0000000a0300720c */ /* 0x040fe20003f64070 */
[----:B------:R-:W-:Y:S01]  /*0b60*/  IMAD.MOV R6, RZ, RZ, -R6 ;  /* 0x000000ffff067224 */ /* 0x000fe200078e0a06 */
[----:B------:R-:W-:Y:S01]  /*0b70*/  ISETP.GT.U32.AND P4, PT, R3, R8, PT ;  /* 0x000000080300720c */ /* 0x000fe20003f84070 */
[----:B------:R-:W-:-:S02]  /*0b80*/  VIADD R9, R5, 0x1f7 ;  /* 0x000001f705097836 */ /* 0x000fc40000000000 */
[----:B------:R-:W-:Y:S02]  /*0b90*/  IMAD R6, R3, R6, R14 ;  /* 0x0000000603067224 */ /* 0x000fe400078e020e */
[C---:B------:R-:W-:Y:S01]  /*0ba0*/  VIADD R11, R5.reuse, 0x1f8 ;  /* 0x000001f8050b7836 */ /* 0x040fe20000000000 */
[----:B0-----:R-:W-:Y:S01]  /*0bb0*/  IABS R15, R9 ;  /* 0x00000009000f7213 */ /* 0x001fe20000000000 */
[----:B------:R-:W-:Y:S02]  /*0bc0*/  VIADD R7, R5, 0x1f6 ;  /* 0x000001f605077836 */ /* 0x000fe40000000000 */
[--C-:B------:R-:W-:Y:S01]  /*0bd0*/  @!P5 IMAD.IADD R0, R0, 0x1, -R3.reuse ;  /* 0x000000010000d824 */ /* 0x100fe200078e0a03 */
[C---:B------:R-:W-:Y:S01]  /*0be0*/  ISETP.GT.U32.AND P5, PT, R3.reuse, R17, PT ;  /* 0x000000110300720c */ /* 0x040fe20003fa4070 */
[--C-:B------:R-:W-:Y:S01]  /*0bf0*/  @!P3 IMAD.IADD R10, R10, 0x1, -R3.reuse ;  /* 0x000000010a0ab824 */ /* 0x100fe200078e0a03 */
[C---:B------:R-:W-:Y:S01]  /*0c00*/  ISETP.GT.U32.AND P3, PT, R3.reuse, R6, PT ;  /* 0x000000060300720c */ /* 0x040fe20003f64070 */
[----:B------:R-:W-:Y:S01]  /*0c10*/  IMAD.MOV.U32 R21, RZ, RZ, R12 ;  /* 0x000000ffff157224 */ /* 0x000fe200078e000c */
[----:B------:R-:W-:Y:S01]  /*0c20*/  IABS R13, R11 ;  /* 0x0000000b000d7213 */ /* 0x000fe20000000000 */
[----:B------:R-:W-:Y:S01]  /*0c30*/  @!P4 IMAD.IADD R8, R8, 0x1, -R3 ;  /* 0x000000010808c824 */ /* 0x000fe200078e0a03 */
[----:B------:R-:W-:Y:S01]  /*0c40*/  IABS R20, R7 ;  /* 0x0000000700147213 */ /* 0x000fe20000000000 */
[----:B------:R-:W-:Y:S01]  /*0c50*/  @!P0 IMAD.MOV R21, RZ, RZ, -R21 ;  /* 0x000000ffff158224 */ /* 0x000fe200078e0a15 */
[----:B------:R-:W-:Y:S01]  /*0c60*/  ISETP.GE.AND P4, PT, R16, RZ, PT ;  /* 0x000000ff1000720c */ /* 0x000fe20003f86270 */
[----:B------:R-:W-:Y:S01]  /*0c70*/  IMAD.HI.U32 R14, R2, R15, RZ ;  /* 0x0000000f020e7227 */ /* 0x000fe200078e00ff */
[----:B------:R-:W-:-:S02]  /*0c80*/  ISETP.GT.U32.AND P0, PT, R3, R8, PT ;  /* 0x000000080300720c */ /* 0x000fc40003f04070 */
[----:B------:R0:W-:Y:S01]  /*0c90*/  STL [R1+0x5c], R21 ;  /* 0x00005c1501007387 */ /* 0x0001e20000100800 */
[----:B------:R-:W-:Y:S02]  /*0ca0*/  @!P5 IMAD.IADD R17, R17, 0x1, -R3 ;  /* 0x000000011111d824 */ /* 0x000fe400078e0a03 */
[----:B------:R-:W-:Y:S02]  /*0cb0*/  IMAD.MOV R12, RZ, RZ, -R14 ;  /* 0x000000ffff0c7224 */ /* 0x000fe400078e0a0e */
[----:B------:R-:W-:Y:S01]  /*0cc0*/  IMAD.HI.U32 R19, R2, R13, RZ ;  /* 0x0000000d02137227 */ /* 0x000fe200078e00ff */
[----:B------:R-:W-:-:S03]  /*0cd0*/  ISETP.GT.U32.AND P5, PT, R3, R17, PT ;  /* 0x000000110300720c */ /* 0x000fc60003fa4070 */
[----:B------:R-:W-:Y:S02]  /*0ce0*/  IMAD.MOV.U32 R14, RZ, RZ, R20 ;  /* 0x000000ffff0e7224 */ /* 0x000fe400078e0014 */
[----:B0-----:R-:W-:Y:S02]  /*0cf0*/  IMAD.MOV.U32 R21, RZ, RZ, R10 ;  /* 0x000000ffff157224 */ /* 0x001fe400078e000a */
[----:B------:R-:W-:Y:S02]  /*0d00*/  IMAD.MOV R16, RZ, RZ, -R19 ;  /* 0x000000ffff107224 */ /* 0x000fe400078e0a13 */
[----:B------:R-:W-:Y:S01]  /*0d10*/  @!P3 IMAD.IADD R6, R6, 0x1, -R3 ;  /* 0x000000010606b824 */ /* 0x000fe200078e0a03 */
[----:B------:R-:W-:Y:S01]  /*0d20*/  ISETP.GE.AND P3, PT, R18, RZ, PT ;  /* 0x000000ff1200720c */ /* 0x000fe20003f66270 */
[----:B------:R-:W-:-:S04]  /*0d30*/  IMAD.HI.U32 R10, R2, R14, RZ ;  /* 0x0000000e020a7227 */ /* 0x000fc800078e00ff */
[C---:B------:R-:W-:Y:S02]  /*0d40*/  IMAD R13, R3.reuse, R16, R13 ;  /* 0x00000010030d7224 */ /* 0x040fe400078e020d */
[----:B------:R-:W-:Y:S01]  /*0d50*/  @!P2 IMAD.MOV R21, RZ, RZ, -R21 ;  /* 0x000000ffff15a224 */ /* 0x000fe200078e0a15 */
[C---:B------:R-:W-:Y:S01]  /*0d60*/  ISETP.GT.U32.AND P2, PT, R3.reuse, R6, PT ;  /* 0x000000060300720c */ /* 0x040fe20003f44070 */
[----:B------:R-:W-:Y:S01]  /*0d70*/  @!P0 IMAD.IADD R8, R8, 0x1, -R3 ;  /* 0x0000000108088824 */ /* 0x000fe200078e0a03 */
[C---:B------:R-:W-:Y:S01]  /*0d80*/  ISETP.GT.U32.AND P0, PT, R3.reuse, R13, PT ;  /* 0x0000000d0300720c */ /* 0x040fe20003f04070 */
[----:B------:R-:W-:Y:S01]  /*0d90*/  IMAD.MOV R10, RZ, RZ, -R10 ;  /* 0x000000ffff0a7224 */ /* 0x000fe200078e0a0a */
[----:B------:R-:W-:Y:S01]  /*0da0*/  STL [R1+0x64], R21 ;  /* 0x0000641501007387 */ /* 0x000fe20000100800 */
[----:B------:R-:W-:Y:S02]  /*0db0*/  IMAD R15, R3, R12, R15 ;  /* 0x0000000c030f7224 */ /* 0x000fe400078e020f */
[----:B------:R-:W-:-:S02]  /*0dc0*/  IMAD.MOV.U32 R12, RZ, RZ, R8 ;  /* 0x000000ffff0c7224 */ /* 0x000fc400078e0008 */
[C---:B------:R-:W-:Y:S02]  /*0dd0*/  IMAD R14, R3.reuse, R10, R14 ;  /* 0x0000000a030e7224 */ /* 0x040fe400078e020e */
[----:B------:R-:W-:Y:S01]  /*0de0*/  @!P6 IMAD.MOV R12, RZ, RZ, -R12 ;  /* 0x000000ffff0ce224 */ /* 0x000fe200078e0a0c */
[----:B------:R-:W-:Y:S01]  /*0df0*/  ISETP.GT.U32.AND P6, PT, R3, R15, PT ;  /* 0x0000000f0300720c */ /* 0x000fe20003fc4070 */
[--C-:B------:R-:W-:Y:S01]  /*0e00*/  @!P5 IMAD.IADD R17, R17, 0x1, -R3.reuse ;  /* 0x000000011111d824 */ /* 0x100fe200078e0a03 */
[----:B------:R-:W-:Y:S01]  /*0e10*/  ISETP.GT.U32.AND P5, PT, R3, R14, PT ;  /* 0x0000000e0300720c */ /* 0x000fe20003fa4070 */
[----:B------:R-:W-:Y:S01]  /*0e20*/  @!P1 IMAD.MOV R0, RZ, RZ, -R0 ;  /* 0x000000ffff009224 */ /* 0x000fe200078e0a00 */
[----:B------:R-:W-:Y:S01]  /*0e30*/  ISETP.GE.AND P1, PT, R11, RZ, PT ;  /* 0x000000ff0b00720c */ /* 0x000fe20003f26270 */
[C---:B------:R-:W-:Y:S02]  /*0e40*/  VIADD R11, R5.reuse, 0x1f5 ;  /* 0x000001f5050b7836 */ /* 0x040fe40000000000 */
[--C-:B------:R-:W-:Y:S01]  /*0e50*/  @!P2 IMAD.IADD R6, R6, 0x1, -R3.reuse ;  /* 0x000000010606a824 */ /* 0x100fe200078e0a03 */
[----:B------:R-:W-:Y:S01]  /*0e60*/  STL [R1+0x84], R0 ;  /* 0x0000840001007387 */ /* 0x000fe20000100800 */
[----:B------:R-:W-:Y:S01]  /*0e70*/  VIADD R8, R5, 0x1f4 ;  /* 0x000001f405087836 */ /* 0x000fe20000000000 */
[----:B------:R-:W-:Y:S01]  /*0e80*/  ISETP.GE.AND P2, PT, R9, RZ, PT ;  /* 0x000000ff0900720c */ /* 0x000fe20003f46270 */
[--C-:B------:R-:W-:Y:S01]  /*0e90*/  @!P0 IMAD.IADD R13, R13, 0x1, -R3.reuse ;  /* 0x000000010d0d8824 */ /* 0x100fe200078e0a03 */
[----:B------:R0:W-:Y:S01]  /*0ea0*/  STL [R1+0x9c], R12 ;  /* 0x00009c0c01007387 */ /* 0x0001e20000100800 */
[----:B------:R-:W-:Y:S01]  /*0eb0*/  IABS R9, R11 ;  /* 0x0000000b00097213 */ /* 0x000fe20000000000 */
[--C-:B------:R-:W-:Y:S01]  /*0ec0*/  @!P6 IMAD.IADD R15, R15, 0x1, -R3.reuse ;  /* 0x000000010f0fe824 */ /* 0x100fe200078e0a03 */
[----:B------:R-:W-:Y:S01]  /*0ed0*/  IABS R10, R8 ;  /* 0x00000008000a7213 */ /* 0x000fe20000000000 */
[----:B------:R-:W-:Y:S01]  /*0ee0*/  @!P5 IMAD.IADD R14, R14, 0x1, -R3 ;  /* 0x000000010e0ed824 */ /* 0x000fe200078e0a03 */
[----:B------:R-:W-:Y:S01]  /*0ef0*/  ISETP.GE.AND P0, PT, R7, RZ, PT ;  /* 0x000000ff0700720c */ /* 0x000fe20003f06270 */
[----:B------:R-:W-:Y:S01]  /*0f00*/  IMAD.HI.U32 R7, R2, R9, RZ ;  /* 0x0000000902077227 */ /* 0x000fe200078e00ff */
[----:B------:R-:W-:-:S02]  /*0f10*/  ISETP.GT.U32.AND P6, PT, R3, R13, PT ;  /* 0x0000000d0300720c */ /* 0x000fc40003fc4070 */
[C---:B------:R-:W-:Y:S01]  /*0f20*/  ISETP.GT.U32.AND P5, PT, R3.reuse, R15, PT ;  /* 0x0000000f0300720c */ /* 0x040fe20003fa4070 */
[----:B0-----:R-:W-:Y:S02]  /*0f30*/  IMAD.MOV.U32 R12, RZ, RZ, R6 ;  /* 0x000000ffff0c7224 */ /* 0x001fe400078e0006 */
[----:B------:R-:W-:Y:S02]  /*0f40*/  IMAD.MOV.U32 R6, RZ, RZ, R10 ;  /* 0x000000ffff067224 */ /* 0x000fe400078e000a */
[----:B------:R-:W-:Y:S01]  /*0f50*/  @!P4 IMAD.MOV R12, RZ, RZ, -R12 ;  /* 0x000000ffff0cc224 */ /* 0x000fe200078e0a0c */
[----:B------:R-:W-:Y:S01]  /*0f60*/  ISETP.GT.U32.AND P4, PT, R3, R14, PT ;  /* 0x0000000e0300720c */ /* 0x000fe20003f84070 */
[----:B------:R-:W-:Y:S02]  /*0f70*/  IMAD.MOV R10, RZ, RZ, -R7 ;  /* 0x000000ffff0a7224 */ /* 0x000fe400078e0a07 */
[----:B------:R-:W-:Y:S01]  /*0f80*/  VIADD R0, R5, 0x1f3 ;  /* 0x000001f305007836 */ /* 0x000fe20000000000 */
[----:B------:R0:W-:Y:S01]  /*0f90*/  STL [R1+0xa8], R12 ;  /* 0x0000a80c01007387 */ /* 0x0001e20000100800 */
[----:B------:R-:W-:-:S02]  /*0fa0*/  IMAD R9, R3, R10, R9 ;  /* 0x0000000a03097224 */ /* 0x000fc400078e0209 */
[--C-:B------:R-:W-:Y:S01]  /*0fb0*/  @!P6 IMAD.IADD R13, R13, 0x1, -R3.reuse ;  /* 0x000000010d0de824 */ /* 0x100fe200078e0a03 */
[----:B------:R-:W-:Y:S01]  /*0fc0*/  IABS R10, R0 ;  /* 0x00000000000a7213 */ /* 0x000fe20000000000 */
[----:B------:R-:W-:Y:S01]  /*0fd0*/  VIADD R7, R5, 0x1f2 ;  /* 0x000001f205077836 */ /* 0x000fe20000000000 */
[----:B------:R-:W-:Y:S01]  /*0fe0*/  ISETP.GT.U32.AND P6, PT, R3, R9, PT ;  /* 0x000000090300720c */ /* 0x000fe20003fc4070 */
[--C-:B------:R-:W-:Y:S01]  /*0ff0*/  @!P5 IMAD.IADD R15, R15, 0x1, -R3.reuse ;  /* 0x000000010f0fd824 */ /* 0x100fe200078e0a03 */
[----:B------:R-:W-:Y:S01]  /*1000*/  ISETP.GE.AND P5, PT, R11, RZ, PT ;  /* 0x000000ff0b00720c */ /* 0x000fe20003fa6270 */
[----:B------:R-:W-:Y:S01]  /*1010*/  @!P4 IMAD.IADD R14, R14, 0x1, -R3 ;  /* 0x000000010e0ec824 */ /* 0x000fe200078e0a03 */
[----:B------:R-:W-:Y:S01]  /*1020*/  IABS R19, R7 ;  /* 0x0000000700137213 */ /* 0x000fe20000000000 */
[----:B0-----:R-:W-:-:S04]  /*1030*/  IMAD.HI.U32 R12, R2, R6, RZ ;  /* 0x00000006020c7227 */ /* 0x001fc800078e00ff */
[----:B------:R-:W-:Y:S02]  /*1040*/  IMAD.MOV R12, RZ, RZ, -R12 ;  /* 0x000000ffff0c7224 */ /* 0x000fe400078e0a0c */
[----:B------:R-:W-:-:S04]  /*1050*/  IMAD.HI.U32 R16, R2, R19, RZ ;  /* 0x0000001302107227 */ /* 0x000fc800078e00ff */
[----:B------:R-:W-:Y:S02]  /*1060*/  IMAD R6, R3, R12, R6 ;  /* 0x0000000c03067224 */ /* 0x000fe400078e0206 */
[----:B------:R-:W-:-:S03]  /*1070*/  IMAD.HI.U32 R12, R2, R10, RZ ;  /* 0x0000000a020c7227 */ /* 0x000fc600078e00ff */
[----:B------:R-:W-:Y:S01]  /*1080*/  ISETP.GT.U32.AND P4, PT, R3, R6, PT ;  /* 0x000000060300720c */ /* 0x000fe20003f84070 */
[----:B------:R-:W-:Y:S01]  /*1090*/  @!P6 IMAD.IADD R9, R9, 0x1, -R3 ;  /* 0x000000010909e824 */ /* 0x000fe200078e0a03 */
[----:B------:R-:W-:Y:S01]  /*10a0*/  ISETP.GE.AND P6, PT, R8, RZ, PT ;  /* 0x000000ff0800720c */ /* 0x000fe20003fc6270 */
[----:B------:R-:W-:Y:S02]  /*10b0*/  VIADD R11, R5, 0x1f1 ;  /* 0x000001f1050b7836 */ /* 0x000fe40000000000 */
[----:B------:R-:W-:Y:S02]  /*10c0*/  IMAD.MOV R12, RZ, RZ, -R12 ;  /* 0x000000ffff0c7224 */ /* 0x000fe400078e0a0c */
[----:B------:R-:W-:Y:S01]  /*10d0*/  @!P3 IMAD.MOV R17, RZ, RZ, -R17 ;  /* 0x000000ffff11b224 */ /* 0x000fe200078e0a11 */
[----:B------:R-:W-:Y:S01]  /*10e0*/  ISETP.GT.U32.AND P3, PT, R3, R9, PT ;  /* 0x000000090300720c */ /* 0x000fe20003f64070 */
[----:B------:R-:W-:Y:S02]  /*10f0*/  IMAD.MOV R16, RZ, RZ, -R16 ;  /* 0x000000ffff107224 */ /* 0x000fe400078e0a10 */
[----:B------:R-:W-:Y:S01]  /*1100*/  VIADD R8, R5, 0x1f0 ;  /* 0x000001f005087836 */ /* 0x000fe20000000000 */
[----:B------:R0:W-:Y:S01]  /*1110*/  STL [R1+0xbc], R17 ;  /* 0x0000bc1101007387 */ /* 0x0001e20000100800 */
[----:B------:R-:W-:-:S02]  /*1120*/  @!P4 IMAD.IADD R6, R6, 0x1, -R3 ;  /* 0x000000010606c824 */ /* 0x000fc400078e0a03 */
[C---:B------:R-:W-:Y:S01]  /*1130*/  IMAD R10, R3.reuse, R12, R10 ;  /* 0x0000000c030a7224 */ /* 0x040fe200078e020a */
[----:B------:R-:W-:Y:S01]  /*1140*/  IABS R12, R11 ;  /* 0x0000000b000c7213 */ /* 0x000fe20000000000 */
[----:B------:R-:W-:Y:S01]  /*1150*/  IMAD.MOV.U32 R18, RZ, RZ, R13 ;  /* 0x000000ffff127224 */ /* 0x000fe200078e000d */
[C---:B------:R-:W-:Y:S01]  /*1160*/  ISETP.GT.U32.AND P4, PT, R3.reuse, R6, PT ;  /* 0x000000060300720c */ /* 0x040fe20003f84070 */
[----:B------:R-:W-:Y:S01]  /*1170*/  IMAD R19, R3, R16, R19 ;  /* 0x0000001003137224 */ /* 0x000fe200078e0213 */
[----:B------:R-:W-:Y:S01]  /*1180*/  IABS R16, R8 ;  /* 0x0000000800107213 */ /* 0x000fe20000000000 */
[----:B------:R-:W-:-:S04]  /*1190*/  IMAD.HI.U32 R13, R2, R12, RZ ;  /* 0x0000000c020d7227 */ /* 0x000fc800078e00ff */
[----:B0-----:R-:W-:Y:S02]  /*11a0*/  IMAD.MOV.U32 R17, RZ, RZ, R14 ;  /* 0x000000ffff117224 */ /* 0x001fe400078e000e */
[----:B------:R-:W-:Y:S01]  /*11b0*/  @!P1 IMAD.MOV R18, RZ, RZ, -R18 ;  /* 0x000000ffff129224 */ /* 0x000fe200078e0a12 */
[C---:B------:R-:W-:Y:S01]  /*11c0*/  ISETP.GT.U32.AND P1, PT, R3.reuse, R10, PT ;  /* 0x0000000a0300720c */ /* 0x040fe20003f24070 */
[----:B------:R-:W-:Y:S01]  /*11d0*/  @!P2 IMAD.MOV R15, RZ, RZ, -R15 ;  /* 0x000000ffff0fa224 */ /* 0x000fe200078e0a0f */
[----:B------:R-:W-:Y:S01]  /*11e0*/  ISETP.GT.U32.AND P2, PT, R3, R19, PT ;  /* 0x000000130300720c */ /* 0x000fe20003f44070 */
[----:B------:R-:W-:Y:S01]  /*11f0*/  @!P0 IMAD.MOV R17, RZ, RZ, -R17 ;  /* 0x000000ffff118224 */ /* 0x000fe200078e0a11 */
[----:B------:R-:W-:Y:S01]  /*1200*/  STL [R1+0xc4], R18 ;  /* 0x0000c41201007387 */ /* 0x000fe20000100800 */
[----:B------:R-:W-:Y:S01]  /*1210*/  IMAD.HI.U32 R14, R2, R16, RZ ;  /* 0x00000010020e7227 */ /* 0x000fe200078e00ff */
[----:B------:R-:W-:Y:S02]  /*1220*/  ISETP.GE.AND P0, PT, R0, RZ, PT ;  /* 0x000000ff0000720c */ /* 0x000fe40003f06270 */
[----:B------:R0:W-:Y:S01]  /*1230*/  STL [R1+0x7b8], R15 ;  /* 0x0007b80f01007387 */ /* 0x0001e20000100800 */
[----:B------:R-:W-:Y:S01]  /*1240*/  @!P3 IMAD.IADD R9, R9, 0x1, -R3 ;  /* 0x000000010909b824 */ /* 0x000fe200078e0a03 */
[----:B------:R-:W-:Y:S01]  /*1250*/  ISETP.GE.AND P3, PT, R7, RZ, PT ;  /* 0x000000ff0700720c */ /* 0x000fe20003f66270 */
[----:B------:R-:W-:Y:S01]  /*1260*/  IMAD.MOV R13, RZ, RZ, -R13 ;  /* 0x000000ffff0d7224 */ /* 0x000fe200078e0a0d */
[----:B------:R1:W-:Y:S01]  /*1270*/  STL [R1+0x7bc], R17 ;  /* 0x0007bc1101007387 */ /* 0x0003e20000100800 */
[----:B------:R-:W-:-:S02]  /*1280*/  IMAD.MOV R14, RZ, RZ, -R14 ;  /* 0x000000ffff0e7224 */ /* 0x000fc400078e0a0e */
[----:B------:R-:W-:Y:S01]  /*1290*/  @!P4 IMAD.IADD R6, R6, 0x1, -R3 ;  /* 0x000000010606c824 */ /* 0x000fe200078e0a03 */
[----:B------:R-:W-:Y:S01]  /*12a0*/  ISETP.GE.AND P4, PT, R11, RZ, PT ;  /* 0x000000ff0b00720c */ /* 0x000fe20003f86270 */
[C---:B------:R-:W-:Y:S02]  /*12b0*/  IMAD R12, R3.reuse, R13, R12 ;  /* 0x0000000d030c7224 */ /* 0x040fe400078e020c */
[----:B------:R-:W-:Y:S02]  /*12c0*/  IMAD R16, R3, R14, R16 ;  /* 0x0000000e03107224 */ /* 0x000fe400078e0210 */
[----:B0-----:R-:W-:Y:S02]  /*12d0*/  IMAD.MOV.U32 R15, RZ, RZ, R6 ;  /* 0x000000ffff0f7224 */ /* 0x001fe400078e0006 */
[----:B-1----:R-:W-:Y:S02]  /*12e0*/  IMAD.MOV.U32 R17, RZ, RZ, R9 ;  /* 0x000000ffff117224 */ /* 0x002fe400078e0009 */
[----:B------:R-:W-:-:S02]  /*12f0*/  @!P2 IMAD.IADD R19, R19, 0x1, -R3 ;  /* 0x000000011313a824 */ /* 0x000fc400078e0a03 */
[----:B------:R-:W-:Y:S01]  /*1300*/  @!P5 IMAD.MOV R17, RZ, RZ, -R17 ;  /* 0x000000ffff11d224 */ /* 0x000fe200078e0a11 */
[C---:B------:R-:W-:Y:S01]  /*1310*/  ISETP.GT.U32.AND P5, PT, R3.reuse, R12, PT ;  /* 0x0000000c0300720c */ /* 0x040fe20003fa4070 */
[----:B------:R-:W-:Y:S01]  /*1320*/  @!P6 IMAD.MOV R15, RZ, RZ, -R15 ;  /* 0x000000ffff0fe224 */ /* 0x000fe200078e0a0f */
[----:B------:R-:W-:Y:S01]  /*1330*/  ISETP.GT.U32.AND P6, PT, R3, R16, PT ;  /* 0x000000100300720c */ /* 0x000fe20003fc4070 */
[----:B------:R-:W-:Y:S01]  /*1340*/  VIADD R0, R5, 0x1ef ;  /* 0x000001ef05007836 */ /* 0x000fe20000000000 */
[----:B------:R-:W-:Y:S01]  /*1350*/  ISETP.GT.U32.AND P2, PT, R3, R19, PT ;  /* 0x000000130300720c */ /* 0x000fe20003f44070 */
[--C-:B------:R-:W-:Y:S01]  /*1360*/  @!P1 IMAD.IADD R10, R10, 0x1, -R3.reuse ;  /* 0x000000010a0a9824 */ /* 0x100fe200078e0a03 */
[----:B------:R-:W-:Y:S01]  /*1370*/  STL [R1+0x7c0], R17 ;  /* 0x0007c01101007387 */ /* 0x000fe20000100800 */
[----:B------:R-:W-:Y:S01]  /*1380*/  VIADD R7, R5, 0x1ee ;  /* 0x000001ee05077836 */ /* 0x000fe20000000000 */
[----:B------:R-:W-:Y:S02]  /*1390*/  IABS R14, R0 ;  /* 0x00000000000e7213 */ /* 0x000fe40000000000 */
[----:B------:R-:W-:Y:S01]  /*13a0*/  ISETP.GT.U32.AND P1, PT, R3, R10, PT ;  /* 0x0000000a0300720c */ /* 0x000fe20003f24070 */
[----:B------:R-:W-:Y:S01]  /*13b0*/  STL [R1+0x7c8], R15 ;  /* 0x0007c80f01007387 */ /* 0x000fe20000100800 */
[----:B------:R-:W-:Y:S01]  /*13c0*/  IABS R6, R7 ;  /* 0x0000000700067213 */ /* 0x000fe20000000000 */
[----:B------:R-:W-:-:S02]  /*13d0*/  @!P5 IMAD.IADD R12, R12, 0x1, -R3 ;  /* 0x000000010c0cd824 */ /* 0x000fc400078e0a03 */
[--C-:B------:R-:W-:Y:S02]  /*13e0*/  @!P6 IMAD.IADD R16, R16, 0x1, -R3.reuse ;  /* 0x000000011010e824 */ /* 0x100fe400078e0a03 */
[----:B------:R-:W-:Y:S01]  /*13f0*/  IMAD.HI.U32 R9, R2, R14, RZ ;  /* 0x0000000e02097227 */ /* 0x000fe200078e00ff */
[C---:B------:R-:W-:Y:S02]  /*1400*/  ISETP.GT.U32.AND P5, PT, R3.reuse, R12, PT ;  /* 0x0000000c0300720c */ /* 0x040fe40003fa4070 */
[----:B------:R-:W-:Y:S01]  /*1410*/  ISETP.GT.U32.AND P6, PT, R3, R16, PT ;  /* 0x000000100300720c */ /* 0x000fe20003fc4070 */
[----:B------:R-:W-:Y:S01]  /*1420*/  @!P2 IMAD.IADD R19, R19, 0x1, -R3 ;  /* 0x000000011313a824 */ /* 0x000fe200078e0a03 */
[----:B------:R-:W-:Y:S01]  /*1430*/  ISETP.GE.AND P2, PT, R0, RZ, PT ;  /* 0x000000ff0000720c */ /* 0x000fe20003f46270 */
[----:B------:R-:W-:-:S04]  /*1440*/  IMAD.HI.U32 R0, R2, R6, RZ ;  /* 0x0000000602007227 */ /* 0x000fc800078e00ff */
[----:B------:R-:W-:Y:S02]  /*1450*/  IMAD.MOV R9, RZ, RZ, -R9 ;  /* 0x000000ffff097224 */ /* 0x000fe400078e0a09 */
[----:B------:R-:W-:Y:S02]  /*1460*/  IMAD.MOV R0, RZ, RZ, -R0 ;  /* 0x000000ffff007224 */ /* 0x000fe400078e0a00 */
[----:B------:R-:W-:Y:S02]  /*1470*/  IMAD R14, R3, R9, R14 ;  /* 0x00000009030e7224 */ /* 0x000fe400078e020e */
[----:B------:R-:W-:Y:S01]  /*1480*/  @!P1 IMAD.IADD R10, R10, 0x1, -R3 ;  /* 0x000000010a0a9824 */ /* 0x000fe200078e0a03 */
[----:B------:R-:W-:Y:S01]  /*1490*/  ISETP.GE.AND P1, PT, R8, RZ, PT ;  /* 0x000000ff0800720c */ /* 0x000fe20003f26270 */
[----:B------:R-:W-:Y:S02]  /*14a0*/  VIADD R8, R5, 0x1ed ;  /* 0x000001ed05087836 */ /* 0x000fe40000000000 */
[----:B------:R-:W-:-:S02]  /*14b0*/  IMAD R6, R3, R0, R6 ;  /* 0x0000000003067224 */ /* 0x000fc400078e0206 */
[--C-:B------:R-:W-:Y:S01]  /*14c0*/  @!P5 IMAD.IADD R12, R12, 0x1, -R3.reuse ;  /* 0x000000010c0cd824 */ /* 0x100fe200078e0a03 */
[C---:B------:R-:W-:Y:S01]  /*14d0*/  ISETP.GT.U32.AND P5, PT, R3.reuse, R14, PT ;  /* 0x0000000e0300720c */ /* 0x040fe20003fa4070 */
[----:B------:R-:W-:Y:S01]  /*14e0*/  @!P6 IMAD.IADD R16, R16, 0x1, -R3 ;  /* 0x000000011010e824 */ /* 0x000fe200078e0a03 */
[----:B------:R-:W-:Y:S01]  /*14f0*/  IABS R13, R8 ;  /* 0x00000008000d7213 */ /* 0x000fe20000000000 */
[----:B------:R-:W-:Y:S01]  /*1500*/  IMAD.MOV.U32 R11, RZ, RZ, R10 ;  /* 0x000000ffff0b7224 */ /* 0x000fe200078e000a */
[----:B------:R-:W-:Y:S01]  /*1510*/  ISETP.GT.U32.AND P6, PT, R3, R6, PT ;  /* 0x000000060300720c */ /* 0x000fe20003fc4070 */
[----:B------:R-:W-:Y:S02]  /*1520*/  VIADD R9, R5, 0x1ec ;  /* 0x000001ec05097836 */ /* 0x000fe40000000000 */
[----:B------:R-:W-:-:S03]  /*1530*/  IMAD.HI.U32 R0, R2, R13, RZ ;  /* 0x0000000d02007227 */ /* 0x000fc600078e00ff */
[----:B------:R-:W-:Y:S01]  /*1540*/  IABS R10, R9 ;  /* 0x00000009000a7213 */ /* 0x000fe20000000000 */
[----:B------:R-:W-:Y:S01]  /*1550*/  @!P0 IMAD.MOV R11, RZ, RZ, -R11 ;  /* 0x000000ffff0b8224 */ /* 0x000fe200078e0a0b */
[----:B------:R-:W-:Y:S01]  /*1560*/  ISETP.GE.AND P0, PT, R7, RZ, PT ;  /* 0x000000ff0700720c */ /* 0x000fe20003f06270 */
[----:B------:R-:W-:Y:S02]  /*1570*/  IMAD.MOV R0, RZ, RZ, -R0 ;  /* 0x000000ffff007224 */ /* 0x000fe400078e0a00 */
[----:B------:R-:W-:Y:S01]  /*1580*/  @!P5 IMAD.IADD R14, R14, 0x1, -R3 ;  /* 0x000000010e0ed824 */ /* 0x000fe200078e0a03 */
[----:B------:R0:W-:Y:S01]  /*1590*/  STL [R1+0x7cc], R11 ;  /* 0x0007cc0b01007387 */ /* 0x0001e20000100800 */
[C---:B------:R-:W-:Y:S02]  /*15a0*/  IMAD R13, R3.reuse, R0, R13 ;  /* 0x00000000030d7224 */ /* 0x040fe400078e020d */
[----:B------:R-:W-:Y:S01]  /*15b0*/  @!P6 IMAD.IADD R6, R6, 0x1, -R3 ;  /* 0x000000010606e824 */ /* 0x000fe200078e0a03 */
[C---:B------:R-:W-:Y:S01]  /*15c0*/  ISETP.GT.U32.AND P6, PT, R3.reuse, R14, PT ;  /* 0x0000000e0300720c */ /* 0x040fe20003fc4070 */
[----:B------:R-:W-:Y:S01]  /*15d0*/  IMAD.HI.U32 R20, R2, R10, RZ ;  /* 0x0000000a02147227 */ /* 0x000fe200078e00ff */
[----:B------:R-:W-:-:S03]  /*15e0*/  ISETP.GT.U32.AND P5, PT, R3, R13, PT ;  /* 0x0000000d0300720c */ /* 0x000fc60003fa4070 */
[C---:B------:R-:W-:Y:S02]  /*15f0*/  VIADD R7, R5.reuse, 0x1ea ;  /* 0x000001ea05077836 */ /* 0x040fe40000000000 */
[----:B0-----:R-:W-:Y:S02]  /*1600*/  VIADD R11, R5, 0x1eb ;  /* 0x000001eb050b7836 */ /* 0x001fe40000000000 */
[----:B------:R-:W-:Y:S01]  /*1610*/  IMAD.MOV R20, RZ, RZ, -R20 ;  /* 0x000000ffff147224 */ /* 0x000fe200078e0a14 */
[----:B------:R-:W-:Y:S01]  /*1620*/  IABS R15, R7 ;  /* 0x00000007000f7213 */ /* 0x000fe20000000000 */
[----:B------:R-:W-:Y:S01]  /*1630*/  @!P3 IMAD.MOV R19, RZ, RZ, -R19 ;  /* 0x000000ffff13b224 */ /* 0x000fe200078e0a13 */
[----:B------:R-:W-:Y:S01]  /*1640*/  IABS R18, R11 ;  /* 0x0000000b00127213 */ /* 0x000fe20000000000 */
[C---:B------:R-:W-:Y:S01]  /*1650*/  IMAD R10, R3.reuse, R20, R10 ;  /* 0x00000014030a7224 */ /* 0x040fe200078e020a */
[----:B------:R-:W-:Y:S01]  /*1660*/  ISETP.GE.AND P3, PT, R8, RZ, PT ;  /* 0x000000ff0800720c */ /* 0x000fe20003f66270 */
[----:B------:R-:W-:Y:S01]  /*1670*/  @!P6 IMAD.IADD R14, R14, 0x1, -R3 ;  /* 0x000000010e0ee824 */ /* 0x000fe200078e0a03 */
[----:B------:R0:W-:Y:S01]  /*1680*/  STL [R1+0x7c4], R19 ;  /* 0x0007c41301007387 */ /* 0x0001e20000100800 */
[----:B------:R-:W-:Y:S01]  /*1690*/  IMAD.HI.U32 R17, R2, R18, RZ ;  /* 0x0000001202117227 */ /* 0x000fe200078e00ff */
[----:B------:R-:W-:-:S03]  /*16a0*/  ISETP.GT.U32.AND P6, PT, R3, R10, PT ;  /* 0x0000000a0300720c */ /* 0x000fc60003fc4070 */
[----:B------:R-:W-:Y:S02]  /*16b0*/  IMAD.MOV R17, RZ, RZ, -R17 ;  /* 0x000000ffff117224 */ /* 0x000fe400078e0a11 */
[----:B------:R-:W-:Y:S02]  /*16c0*/  @!P5 IMAD.IADD R13, R13, 0x1, -R3 ;  /* 0x000000010d0dd824 */ /* 0x000fe400078e0a03 */
[C---:B------:R-:W-:Y:S02]  /*16d0*/  IMAD R18, R3.reuse, R17, R18 ;  /* 0x0000001103127224 */ /* 0x040fe400078e0212 */
[----:B0-----:R-:W-:Y:S01]  /*16e0*/  IMAD.MOV.U32 R19, RZ, RZ, R12 ;  /* 0x000000ffff137224 */ /* 0x001fe200078e000c */
[----:B------:R-:W-:Y:S01]  /*16f0*/  ISETP.GT.U32.AND P5, PT, R3, R13, PT ;  /* 0x0000000d0300720c */ /* 0x000fe20003fa4070 */
[----:B------:R-:W-:-:S04]  /*1700*/  IMAD.HI.U32 R12, R2, R15, RZ ;  /* 0x0000000f020c7227 */ /* 0x000fc800078e00ff */
[----:B------:R-:W-:Y:S02]  /*1710*/  IMAD.MOV.U32 R17, RZ, RZ, R14 ;  /* 0x000000ffff117224 */ /* 0x000fe400078e000e */
[----:B------:R-:W-:Y:S02]  /*1720*/  VIADD R0, R5, 0x1e9 ;  /* 0x000001e905007836 */ /* 0x000fe40000000000 */
[----:B------:R-:W-:Y:S01]  /*1730*/  @!P4 IMAD.MOV R19, RZ, RZ, -R19 ;  /* 0x000000ffff13c224 */ /* 0x000fe200078e0a13 */
[C---:B------:R-:W-:Y:S01]  /*1740*/  ISETP.GT.U32.AND P4, PT, R3.reuse, R6, PT ;  /* 0x000000060300720c */ /* 0x040fe20003f84070 */
[----:B------:R-:W-:Y:S01]  /*1750*/  IMAD.MOV R12, RZ, RZ, -R12 ;  /* 0x000000ffff0c7224 */ /* 0x000fe200078e0a0c */
[----:B------:R-:W-:Y:S01]  /*1760*/  IABS R8, R0 ;  /* 0x0000000000087213 */ /* 0x000fe20000000000 */
[----:B------:R-:W-:Y:S01]  /*1770*/  @!P2 IMAD.MOV R17, RZ, RZ, -R17 ;  /* 0x000000ffff11a224 */ /* 0x000fe200078e0a11 */
[C---:B------:R-:W-:Y:S01]  /*1780*/  ISETP.GT.U32.AND P2, PT, R3.reuse, R18, PT ;  /* 0x000000120300720c */ /* 0x040fe20003f44070 */
[----:B------:R-:W-:Y:S01]  /*1790*/  IMAD R15, R3, R12, R15 ;  /* 0x0000000c030f7224 */ /* 0x000fe200078e020f */
[----:B------:R0:W-:Y:S01]  /*17a0*/  STL [R1+0xcc], R19 ;  /* 0x0000cc1301007387 */ /* 0x0001e20000100800 */
[----:B------:R-:W-:-:S02]  /*17b0*/  @!P6 IMAD.IADD R10, R10, 0x1, -R3 ;  /* 0x000000010a0ae824 */ /* 0x000fc400078e0a03 */
[--C-:B------:R-:W-:Y:S01]  /*17c0*/  @!P5 IMAD.IADD R13, R13, 0x1, -R3.reuse ;  /* 0x000000010d0dd824 */ /* 0x100fe200078e0a03 */
[----:B------:R-:W-:Y:S01]  /*17d0*/  ISETP.GT.U32.AND P6, PT, R3, R15, PT ;  /* 0x0000000f0300720c */ /* 0x000fe20003fc4070 */
[----:B------:R-:W-:Y:S01]  /*17e0*/  VIADD R12, R5, 0x1e5 ;  /* 0x000001e5050c7836 */ /* 0x000fe20000000000 */
[----:B------:R-:W-:Y:S01]  /*17f0*/  ISETP.GE.AND P5, PT, R7, RZ, PT ;  /* 0x000000ff0700720c */ /* 0x000fe20003fa6270 */
[----:B------:R-:W-:Y:S01]  /*1800*/  @!P4 IMAD.IADD R6, R6, 0x1, -R3 ;  /* 0x000000010606c824 */ /* 0x000fe200078e0a03 */
[----:B------:R-:W-:Y:S01]  /*1810*/  ISETP.GE.AND P4, PT, R11, RZ, PT ;  /* 0x000000ff0b00720c */ /* 0x000fe20003f86270 */
[----:B------:R-:W-:Y:S01]  /*1820*/  IMAD.MOV.U32 R22, RZ, RZ, R13 ;  /* 0x000000ffff167224 */ /* 0x000fe200078e000d */
[----:B------:R-:W-:Y:S01]  /*1830*/  IABS R11, R12 ;  /* 0x0000000c000b7213 */ /* 0x000fe20000000000 */
[----:B0-----:R-:W-:Y:S02]  /*1840*/  IMAD.MOV.U32 R19, RZ, RZ, R16 ;  /* 0x000000ffff137224 */ /* 0x001fe400078e0010 */
[----:B------:R-:W-:-:S04]  /*1850*/  IMAD.HI.U32 R16, R2, R8, RZ ;  /* 0x0000000802107227 */ /* 0x000fc800078e00ff */
[----:B------:R-:W-:Y:S02]  /*1860*/  IMAD.MOV R16, RZ, RZ, -R16 ;  /* 0x000000ffff107224 */ /* 0x000fe400078e0a10 */
[----:B------:R-:W-:Y:S01]  /*1870*/  @!P1 IMAD.MOV R19, RZ, RZ, -R19 ;  /* 0x000000ffff139224 */ /* 0x000fe200078e0a13 */
[----:B------:R-:W-:Y:S01]  /*1880*/  ISETP.GE.AND P1, PT, R9, RZ, PT ;  /* 0x000000ff0900720c */ /* 0x000fe20003f26270 */
[--C-:B------:R-:W-:Y:S02]  /*1890*/  @!P2 IMAD.IADD R18, R18, 0x1, -R3.reuse ;  /* 0x000000011212a824 */ /* 0x100fe400078e0a03 */
[----:B------:R-:W-:Y:S01]  /*18a0*/  IMAD R7, R3, R16, R8 ;  /* 0x0000001003077224 */ /* 0x000fe200078e0208 */
[----:B------:R-:W-:Y:S01]  /*18b0*/  STL [R1+0xd4], R19 ;  /* 0x0000d41301007387 */ /* 0x000fe20000100800 */
[----:B------:R-:W-:Y:S01]  /*18c0*/  VIADD R16, R5, 0x1e8 ;  /* 0x000001e805107836 */ /* 0x000fe20000000000 */
[----:B------:R-:W-:Y:S01]  /*18d0*/  ISETP.GT.U32.AND P2, PT, R3, R18, PT ;  /* 0x000000120300720c */ /* 0x000fe20003f44070 */
[----:B------:R-:W-:Y:S01]  /*18e0*/  IMAD.MOV.U32 R9, RZ, RZ, R6 ;  /* 0x000000ffff097224 */ /* 0x000fe200078e0006 */
[----:B------:R0:W-:Y:S01]  /*18f0*/  STL [R1+0x37c], R17 ;  /* 0x00037c1101007387 */ /* 0x0001e20000100800 */
[----:B------:R-:W-:Y:S01]  /*1900*/  @!P6 IMAD.IADD R15, R15, 0x1, -R3 ;  /* 0x000000010f0fe824 */ /* 0x000fe200078e0a03 */
[----:B------:R-:W-:Y:S01]  /*1910*/  IABS R6, R16 ;  /* 0x0000001000067213 */ /* 0x000fe20000000000 */
[----:B------:R-:W-:Y:S01]  /*1920*/  @!P0 IMAD.MOV R9, RZ, RZ, -R9 ;  /* 0x000000ffff098224 */ /* 0x000fe200078e0a09 */
[----:B------:R-:W-:Y:S01]  /*1930*/  ISETP.GT.U32.AND P0, PT, R3, R10, PT ;  /* 0x0000000a0300720c */ /* 0x000fe20003f04070 */
[----:B------:R-:W-:Y:S01]  /*1940*/  VIADD R8, R5, 0x1e6 ;  /* 0x000001e605087836 */ /* 0x000fe20000000000 */
[----:B------:R-:W-:Y:S01]  /*1950*/  ISETP.GT.U32.AND P6, PT, R3, R15, PT ;  /* 0x0000000f0300720c */ /* 0x000fe20003fc4070 */
[----:B------:R-:W-:Y:S01]  /*1960*/  @!P3 IMAD.MOV R22, RZ, RZ, -R22 ;  /* 0x000000ffff16b224 */ /* 0x000fe200078e0a16 */
[----:B------:R1:W-:Y:S01]  /*1970*/  STL [R1+0x3f0], R9 ;  /* 0x0003f00901007387 */ /* 0x0003e20000100800 */
[----:B0-----:R-:W-:Y:S01]  /*1980*/  VIADD R17, R5, 0x1e7 ;  /* 0x000001e705117836 */ /* 0x001fe20000000000 */
[----:B------:R-:W-:Y:S01]  /*1990*/  IABS R14, R8 ;  /* 0x00000008000e7213 */ /* 0x000fe20000000000 */
[----:B------:R-:W-:Y:S01]  /*19a0*/  @!P2 IMAD.IADD R18, R18, 0x1, -R3 ;  /* 0x000000011212a824 */ /* 0x000fe200078e0a03 */
[----:B------:R-:W-:Y:S01]  /*19b0*/  ISETP.GE.AND P2, PT, R0, RZ, PT ;  /* 0x000000ff0000720c */ /* 0x000fe20003f46270 */
[----:B------:R-:W-:Y:S01]  /*19c0*/  STL [R1+0xdc], R22 ;  /* 0x0000dc1601007387 */ /* 0x000fe20000100800 */
[----:B------:R-:W-:Y:S01]  /*19d0*/  IABS R19, R17 ;  /* 0x0000001100137213 */ /* 0x000fe20000000000 */
[----:B------:R-:W-:-:S02]  /*19e0*/  @!P4 IMAD.MOV R18, RZ, RZ, -R18 ;  /* 0x000000ffff12c224 */ /* 0x000fc400078e0a12 */
[----:B-1----:R-:W-:-:S04]  /*19f0*/  IMAD.HI.U32 R9, R2, R6, RZ ;  /* 0x0000000602097227 */ /* 0x002fc800078e00ff */
[----:B------:R-:W-:Y:S02]  /*1a00*/  IMAD.MOV R9, RZ, RZ, -R9 ;  /* 0x000000ffff097224 */ /* 0x000fe400078e0a09 */
[--C-:B------:R-:W-:Y:S01]  /*1a10*/  @!P0 IMAD.IADD R10, R10, 0x1, -R3.reuse ;  /* 0x000000010a0a8824 */ /* 0x100fe200078e0a03 */
[C---:B------:R-:W-:Y:S01]  /*1a20*/  ISETP.GT.U32.AND P0, PT, R3.reuse, R7, PT ;  /* 0x000000070300720c */ /* 0x040fe20003f04070 */
[----:B------:R-:W-:Y:S02]  /*1a30*/  IMAD R0, R3, R9, R6 ;  /* 0x0000000903007224 */ /* 0x000fe400078e0206 */
[----:B------:R-:W-:Y:S02]  /*1a40*/  @!P6 IMAD.IADD R15, R15, 0x1, -R3 ;  /* 0x000000010f0fe824 */ /* 0x000fe400078e0a03 */
[----:B------:R-:W-:Y:S01]  /*1a50*/  IMAD.HI.U32 R20, R2, R19, RZ ;  /* 0x0000001302147227 */ /* 0x000fe200078e00ff */
[----:B------:R-:W-:-:S03]  /*1a60*/  ISETP.GT.U32.AND P6, PT, R3, R0, PT ;  /* 0x000000000300720c */ /* 0x000fc60003fc4070 */
[----:B------:R-:W-:-:S04]  /*1a70*/  IMAD.HI.U32 R6, R2, R14, RZ ;  /* 0x0000000e02067227 */ /* 0x000fc800078e00ff */
[----:B------:R-:W-:Y:S01]  /*1a80*/  @!P0 IMAD.IADD R7, R7, 0x1, -R3 ;  /* 0x0000000107078824 */ /* 0x000fe200078e0a03 */
[----:B------:R-:W-:Y:S01]  /*1a90*/  ISETP.GE.AND P0, PT, R16, RZ, PT ;  /* 0x000000ff1000720c */ /* 0x000fe20003f06270 */
[----:B------:R-:W-:Y:S02]  /*1aa0*/  IMAD.MOV R20, RZ, RZ, -R20 ;  /* 0x000000ffff147224 */ /* 0x000fe400078e0a14 */
[----:B------:R-:W-:-:S04]  /*1ab0*/  IMAD.HI.U32 R9, R2, R11, RZ ;  /* 0x0000000b02097227 */ /* 0x000fc800078e00ff */
[----:B------:R-:W-:Y:S01]  /*1ac0*/  @!P6 IMAD.IADD R0, R0, 0x1, -R3 ;  /* 0x000000010000e824 */ /* 0x000fe200078e0a03 */
[C---:B------:R-:W-:Y:S01]  /*1ad0*/  ISETP.GT.U32.AND P6, PT, R3.reuse, R7, PT ;  /* 0x000000070300720c */ /* 0x040fe20003fc4070 */
[----:B------:R-:W-:Y:S02]  /*1ae0*/  IMAD.MOV R6, RZ, RZ, -R6 ;  /* 0x000000ffff067224 */ /* 0x000fe400078e0a06 */
[C---:B------:R-:W-:Y:S02]  /*1af0*/  IMAD R16, R3.reuse, R20, R19 ;  /* 0x0000001403107224 */ /* 0x040fe400078e0213 */
[----:B------:R-:W-:Y:S02]  /*1b00*/  IMAD.MOV.U32 R21, RZ, RZ, R10 ;  /* 0x000000ffff157224 */ /* 0x000fe400078e000a */
[----:B------:R-:W-:Y:S01]  /*1b10*/  IMAD.MOV R9, RZ, RZ, -R9 ;  /* 0x000000ffff097224 */ /* 0x000fe200078e0a09 */
[C---:B------:R-:W-:Y:S01]  /*1b20*/  ISETP.GT.U32.AND P3, PT, R3.reuse, R16, PT ;  /* 0x000000100300720c */ /* 0x040fe20003f64070 */
[----:B------:R-:W-:-:S02]  /*1b30*/  IMAD R14, R3, R6, R14 ;  /* 0x00000006030e7224 */ /* 0x000fc400078e020e */
[----:B------:R-:W-:Y:S02]  /*1b40*/  VIADD R6, R5, 0x1e4 ;  /* 0x000001e405067836 */ /* 0x000fe40000000000 */
[----:B------:R-:W-:Y:S01]  /*1b50*/  @!P1 IMAD.MOV R21, RZ, RZ, -R21 ;  /* 0x000000ffff159224 */ /* 0x000fe200078e0a15 */
[C---:B------:R-:W-:Y:S01]  /*1b60*/  ISETP.GT.U32.AND P1, PT, R3.reuse, R0, PT ;  /* 0x000000000300720c */ /* 0x040fe20003f24070 */
[----:B------:R-:W-:Y:S01]  /*1b70*/  IMAD R11, R3, R9, R11 ;  /* 0x00000009030b7224 */ /* 0x000fe200078e020b */
[----:B------:R-:W-:Y:S01]  /*1b80*/  IABS R13, R6 ;  /* 0x00000006000d7213 */ /* 0x000fe20000000000 */
[----:B------:R-:W-:Y:S01]  /*1b90*/  @!P6 IMAD.IADD R7, R7, 0x1, -R3 ;  /* 0x000000010707e824 */ /* 0x000fe200078e0a03 */
[C---:B------:R-:W-:Y:S01]  /*1ba0*/  ISETP.GT.U32.AND P4, PT, R3.reuse, R14, PT ;  /* 0x0000000e0300720c */ /* 0x040fe20003f84070 */
[----:B------:R-:W-:Y:S01]  /*1bb0*/  IMAD.MOV.U32 R19, RZ, RZ, R15 ;  /* 0x000000ffff137224 */ /* 0x000fe200078e000f */
[C---:B------:R-:W-:Y:S01]  /*1bc0*/  ISETP.GT.U32.AND P6, PT, R3.reuse, R11, PT ;  /* 0x0000000b0300720c */ /* 0x040fe20003fc4070 */
[----:B------:R-:W-:Y:S01]  /*1bd0*/  IMAD.HI.U32 R15, R2, R13, RZ ;  /* 0x0000000d020f7227 */ /* 0x000fe200078e00ff */
[----:B------:R-:W-:Y:S03]  /*1be0*/  STL [R1+0x104], R21 ;  /* 0x0001041501007387 */ /* 0x000fe60000100800 */
[----:B------:R-:W-:Y:S01]  /*1bf0*/  IMAD.MOV R15, RZ, RZ, -R15 ;  /* 0x000000ffff0f7224 */ /* 0x000fe200078e0a0f */
[----:B------:R0:W-:Y:S01]  /*1c00*/  STL [R1+0x110], R18 ;  /* 0x0001101201007387 */ /* 0x0001e20000100800 */
[--C-:B------:R-:W-:Y:S01]  /*1c10*/  @!P1 IMAD.IADD R0, R0, 0x1, -R3.reuse ;  /* 0x0000000100009824 */ /* 0x100fe200078e0a03 */
[----:B------:R-:W-:Y:S01]  /*1c20*/  ISETP.GE.AND P1, PT, R8, RZ, PT ;  /* 0x000000ff0800720c */ /* 0x000fe20003f26270 */
[----:B------:R-:W-:Y:S01]  /*1c30*/  @!P3 IMAD.IADD R16, R16, 0x1, -R3 ;  /* 0x000000011010b824 */ /* 0x000fe200078e0a03 */
[----:B------:R-:W-:Y:S01]  /*1c40*/  ISETP.GE.AND P3, PT, R12, RZ, PT ;  /* 0x000000ff0c00720c */ /* 0x000fe20003f66270 */
[----:B------:R-:W-:-:S02]  /*1c50*/  IMAD R13, R3, R15, R13 ;  /* 0x0000000f030d7224 */ /* 0x000fc400078e020d */
[----:B------:R-:W-:Y:S01]  /*1c60*/  @!P4 IMAD.IADD R14, R14, 0x1, -R3 ;  /* 0x000000010e0ec824 */ /* 0x000fe200078e0a03 */
[----:B------:R-:W-:Y:S01]  /*1c70*/  ISETP.GT.U32.AND P4, PT, R3, R16, PT ;  /* 0x000000100300720c */ /* 0x000fe20003f84070 */
[----:B------:R-:W-:Y:S02]  /*1c80*/  IMAD.MOV.U32 R12, RZ, RZ, R0 ;  /* 0x000000ffff0c7224 */ /* 0x000fe400078e0000 */
[----:B0-----:R-:W-:Y:S02]  /*1c90*/  IMAD.MOV.U32 R18, RZ, RZ, R7 ;  /* 0x000000ffff127224 */ /* 0x001fe400078e0007 */
[----:B------:R-:W-:Y:S01]  /*1ca0*/  @!P6 IMAD.IADD R11, R11, 0x1, -R3 ;  /* 0x000000010b0be824 */ /* 0x000fe200078e0a03 */
[C---:B------:R-:W-:Y:S01]  /*1cb0*/  ISETP.GT.U32.AND P6, PT, R3.reuse, R14, PT ;  /* 0x0000000e0300720c */ /* 0x040fe20003fc4070 */
[----:B------:R-:W-:Y:S01]  /*1cc0*/  @!P0 IMAD.MOV R12, RZ, RZ, -R12 ;  /* 0x000000ffff0c8224 */ /* 0x000fe200078e0a0c */
[----:B------:R-:W-:Y:S01]  /*1cd0*/  ISETP.GT.U32.AND P0, PT, R3, R13, PT ;  /* 0x0000000d0300720c */ /* 0x000fe20003f04070 */
[----:B------:R-:W-:-:S02]  /*1ce0*/  VIADD R9, R5, 0x1e3 ;  /* 0x000001e305097836 */ /* 0x000fc40000000000 */
[----:B------:R-:W-:Y:S01]  /*1cf0*/  @!P2 IMAD.MOV R18, RZ, RZ, -R18 ;  /* 0x000000ffff12a224 */ /* 0x000fe200078e0a12 */
[----:B------:R-:W-:Y:S01]  /*1d00*/  ISETP.GT.U32.AND P2, PT, R3, R11, PT ;  /* 0x0000000b0300720c */ /* 0x000fe20003f44070 */
[----:B------:R-:W-:Y:S01]  /*1d10*/  @!P5 IMAD.MOV R19, RZ, RZ, -R19 ;  /* 0x000000ffff13d224 */ /* 0x000fe200078e0a13 */
[----:B------:R-:W-:Y:S01]  /*1d20*/  ISETP.GE.AND P5, PT, R17, RZ, PT ;  /* 0x000000ff1100720c */ /* 0x000fe20003fa6270 */
[----:B------:R-:W-:Y:S01]  /*1d30*/  @!P4 IMAD.IADD R16, R16, 0x1, -R3 ;  /* 0x000000011010c824 */ /* 0x000fe200078e0a03 */
[----:B------:R-:W-:Y:S01]  /*1d40*/  IABS R10, R9 ;  /* 0x00000009000a7213 */ /* 0x000fe20000000000 */
[----:B------:R-:W-:Y:S01]  /*1d50*/  VIADD R0, R5, 0x1e1 ;  /* 0x000001e105007836 */ /* 0x000fe20000000000 */
[----:B------:R-:W-:Y:S01]  /*1d60*/  ISETP.GE.AND P4, PT, R6, RZ, PT ;  /* 0x000000ff0600720c */ /* 0x000fe20003f86270 */
[----:B------:R-:W-:Y:S01]  /*1d70*/  IMAD.MOV.U32 R17, RZ, RZ, R16 ;  /* 0x000000ffff117224 */ /* 0x000fe200078e0010 */
[----:B------:R-:W-:Y:S01]  /*1d80*/  STL [R1+0x114], R19 ;  /* 0x0001141301007387 */ /* 0x000fe20000100800 */
[----:B------:R-:W-:Y:S01]  /*1d90*/  IMAD.HI.U32 R8, R2, R10, RZ ;  /* 0x0000000a02087227 */ /* 0x000fe200078e00ff */
[----:B------:R-:W-:-:S02]  /*1da0*/  IABS R6, R0 ;  /* 0x0000000000067213 */ /* 0x000fc40000000000 */
[----:B------:R-:W-:Y:S01]  /*1db0*/  STL [R1+0x11c], R18 ;  /* 0x00011c1201007387 */ /* 0x000fe20000100800 */
[--C-:B------:R-:W-:Y:S02]  /*1dc0*/  @!P0 IMAD.IADD R13, R13, 0x1, -R3.reuse ;  /* 0x000000010d0d8824 */ /* 0x100fe400078e0a03 */
[----:B------:R-:W-:Y:S01]  /*1dd0*/  IMAD.MOV R7, RZ, RZ, -R8 ;  /* 0x000000ffff077224 */ /* 0x000fe200078e0a08 */
[----:B------:R0:W-:Y:S01]  /*1de0*/  STL [R1+0x120], R12 ;  /* 0x0001200c01007387 */ /* 0x0001e20000100800 */
[----:B------:R-:W-:Y:S01]  /*1df0*/  @!P2 IMAD.IADD R11, R11, 0x1, -R3 ;  /* 0x000000010b0ba824 */ /* 0x000fe200078e0a03 */
[----:B------:R-:W-:Y:S01]  /*1e00*/  ISETP.GE.AND P2, PT, R9, RZ, PT ;  /* 0x000000ff0900720c */ /* 0x000fe20003f46270 */
[C---:B------:R-:W-:Y:S02]  /*1e10*/  VIADD R8, R5.reuse, 0x1e2 ;  /* 0x000001e205087836 */ /* 0x040fe40000000000 */
[----:B------:R-:W-:Y:S02]  /*1e20*/  VIADD R9, R5, 0x1e0 ;  /* 0x000001e005097836 */ /* 0x000fe40000000000 */
[----:B------:R-:W-:Y:S01]  /*1e30*/  @!P5 IMAD.MOV R17, RZ, RZ, -R17 ;  /* 0x000000ffff11d224 */ /* 0x000fe200078e0a11 */
[C---:B------:R-:W-:Y:S01]  /*1e40*/  ISETP.GT.U32.AND P5, PT, R3.reuse, R13, PT ;  /* 0x0000000d0300720c */ /* 0x040fe20003fa4070 */
[C---:B------:R-:W-:Y:S01]  /*1e50*/  IMAD R10, R3.reuse, R7, R10 ;  /* 0x00000007030a7224 */ /* 0x040fe200078e020a */
[----:B------:R-:W-:Y:S01]  /*1e60*/  IABS R7, R8 ;  /* 0x0000000800077213 */ /* 0x000fe20000000000 */
[----:B------:R-:W-:Y:S01]  /*1e70*/  @!P6 IMAD.IADD R14, R14, 0x1, -R3 ;  /* 0x000000010e0ee824 */ /* 0x000fe200078e0a03 */
[----:B------:R-:W-:Y:S01]  /*1e80*/  ISETP.GE.AND P0, PT, R8, RZ, PT ;  /* 0x000000ff0800720c */ /* 0x000fe20003f06270 */
[----:B------:R-:W-:Y:S01]  /*1e90*/  IMAD.MOV.U32 R16, RZ, RZ, R11 ;  /* 0x000000ffff107224 */ /* 0x000fe200078e000b */
[----:B------:R-:W-:Y:S01]  /*1ea0*/  IABS R8, R9 ;  /* 0x0000000900087213 */ /* 0x000fe20000000000 */
[C---:B------:R-:W-:Y:S01]  /*1eb0*/  IMAD.HI.U32 R15, R2.reuse, R7, RZ ;  /* 0x00000007020f7227 */ /* 0x040fe200078e00ff */
[----:B------:R-:W-:Y:S01]  /*1ec0*/  ISETP.GT.U32.AND P6, PT, R3, R10, PT ;  /* 0x0000000a0300720c */ /* 0x000fe20003fc4070 */
[----:B------:R1:W-:Y:S02]  /*1ed0*/  STL [R1+0x124], R17 ;  /* 0x0001241101007387 */ /* 0x0003e40000100800 */
[----:B------:R-:W-:-:S04]  /*1ee0*/  IMAD.HI.U32 R11, R2, R8, RZ ;  /* 0x00000008020b7227 */ /* 0x000fc800078e00ff */
[----:B------:R-:W-:Y:S01]  /*1ef0*/  @!P3 IMAD.MOV R16, RZ, RZ, -R16 ;  /* 0x000000ffff10b224 */ /* 0x000fe200078e0a10 */
[----:B------:R-:W-:Y:S01]  /*1f00*/  ISETP.GE.AND P3, PT, R0, RZ, PT ;  /* 0x000000ff0000720c */ /* 0x000fe20003f66270 */
[----:B------:R-:W-:Y:S02]  /*1f10*/  IMAD.MOV R15, RZ, RZ, -R15 ;  /* 0x000000ffff0f7224 */ /* 0x000fe400078e0a0f */
[----:B0-----:R-:W-:-:S04]  /*1f20*/  IMAD.HI.U32 R12, R2, R6, RZ ;  /* 0x00000006020c7227 */ /* 0x001fc800078e00ff */
[----:B------:R-:W-:Y:S02]  /*1f30*/  IMAD.MOV R0, RZ, RZ, -R11 ;  /* 0x000000ffff007224 */ /* 0x000fe400078e0a0b */
[----:B------:R-:W-:Y:S02]  /*1f40*/  @!P5 IMAD.IADD R13, R13, 0x1, -R3 ;  /* 0x000000010d0dd824 */ /* 0x000fe400078e0a03 */
[C---:B------:R-:W-:Y:S02]  /*1f50*/  IMAD R7, R3.reuse, R15, R7 ;  /* 0x0000000f03077224 */ /* 0x040fe400078e0207 */
[----:B------:R-:W-:Y:S02]  /*1f60*/  IMAD.MOV R12, RZ, RZ, -R12 ;  /* 0x000000ffff0c7224 */ /* 0x000fe400078e0a0c */
[----:B------:R-:W-:Y:S02]  /*1f70*/  IMAD R8, R3, R0, R8 ;  /* 0x0000000003087224 */ /* 0x000fe400078e0208 */
[----:B------:R-:W-:-:S02]  /*1f80*/  IMAD.MOV.U32 R15, RZ, RZ, R13 ;  /* 0x000000ffff0f7224 */ /* 0x000fc400078e000d */
[----:B------:R-:W-:Y:S02]  /*1f90*/  @!P6 IMAD.IADD R10, R10, 0x1, -R3 ;  /* 0x000000010a0ae824 */ /* 0x000fe400078e0a03 */
[C---:B------:R-:W-:Y:S02]  /*1fa0*/  IMAD R6, R3.reuse, R12, R6 ;  /* 0x0000000c03067224 */ /* 0x040fe400078e0206 */
[----:B------:R-:W-:Y:S01]  /*1fb0*/  @!P1 IMAD.MOV R14, RZ, RZ, -R14 ;  /* 0x000000ffff0e9224 */ /* 0x000fe200078e0a0e */
[C---:B------:R-:W-:Y:S01]  /*1fc0*/  ISETP.GT.U32.AND P1, PT, R3.reuse, R7, PT ;  /* 0x000000070300720c */ /* 0x040fe20003f24070 */
[----:B------:R-:W-:Y:S01]  /*1fd0*/  @!P4 IMAD.MOV R15, RZ, RZ, -R15 ;  /* 0x000000ffff0fc224 */ /* 0x000fe200078e0a0f */
[----:B------:R-:W-:Y:S01]  /*1fe0*/  ISETP.GT.U32.AND P4, PT, R3, R8, PT ;  /* 0x000000080300720c */ /* 0x000fe20003f84070 */
[----:B------:R-:W-:Y:S01]  /*1ff0*/  VIADD R12, R5, 0x1de ;  /* 0x000001de050c7836 */ /* 0x000fe20000000000 */
[C---:B------:R-:W-:Y:S01]  /*2000*/  ISETP.GT.U32.AND P6, PT, R3.reuse, R10, PT ;  /* 0x0000000a0300720c */ /* 0x040fe20003fc4070 */
[----:B------:R0:W-:Y:S01]  /*2010*/  STL [R1+0x128], R14 ;  /* 0x0001280e01007387 */ /* 0x0001e20000100800 */
[----:B------:R-:W-:Y:S01]  /*2020*/  ISETP.GT.U32.AND P5, PT, R3, R6, PT ;  /* 0x000000060300720c */ /* 0x000fe20003fa4070 */
[C---:B------:R-:W-:Y:S01]  /*2030*/  VIADD R11, R5.reuse, 0x1dd ;  /* 0x000001dd050b7836 */ /* 0x040fe20000000000 */
[----:B------:R-:W-:Y:S01]  /*2040*/  IABS R21, R12 ;  /* 0x0000000c00157213 */ /* 0x000fe20000000000 */
[----:B------:R2:W-:Y:S01]  /*2050*/  STL [R1+0x12c], R16 ;  /* 0x00012c1001007387 */ /* 0x0005e20000100800 */
[----:B-1----:R-:W-:-:S02]  /*2060*/  VIADD R17, R5, 0x1da ;  /* 0x000001da05117836 */ /* 0x002fc40000000000 */
[----:B------:R-:W-:Y:S01]  /*2070*/  IABS R0, R11 ;  /* 0x0000000b00007213 */ /* 0x000fe20000000000 */
[--C-:B------:R-:W-:Y:S01]  /*2080*/  @!P1 IMAD.IADD R7, R7, 0x1, -R3.reuse ;  /* 0x0000000107079824 */ /* 0x100fe200078e0a03 */
[----:B------:R-:W-:Y:S01]  /*2090*/  STL [R1+0x130], R15 ;  /* 0x0001300f01007387 */ /* 0x000fe20000100800 */
[--C-:B------:R-:W-:Y:S02]  /*20a0*/  @!P4 IMAD.IADD R8, R8, 0x1, -R3.reuse ;  /* 0x000000010808c824 */ /* 0x100fe400078e0a03 */
[--C-:B------:R-:W-:Y:S01]  /*20b0*/  @!P6 IMAD.IADD R10, R10, 0x1, -R3.reuse ;  /* 0x000000010a0ae824 */ /* 0x100fe200078e0a03 */
[----:B------:R-:W-:Y:S01]  /*20c0*/  ISETP.GE.AND P6, PT, R9, RZ, PT ;  /* 0x000000ff0900720c */ /* 0x000fe20003fc6270 */
[----:B------:R-:W-:Y:S01]  /*20d0*/  @!P5 IMAD.IADD R6, R6, 0x1, -R3 ;  /* 0x000000010606d824 */ /* 0x000fe200078e0a03 */
[C---:B------:R-:W-:Y:S01]  /*20e0*/  ISETP.GT.U32.AND P1, PT, R3.reuse, R7, PT ;  /* 0x000000070300720c */ /* 0x040fe20003f24070 */
[----:B0-----:R-:W-:Y:S01]  /*20f0*/  IMAD.MOV.U32 R14, RZ, RZ, R10 ;  /* 0x000000ffff0e7224 */ /* 0x001fe200078e000a */
[----:B------:R-:W-:Y:S01]  /*2100*/  ISETP.GT.U32.AND P4, PT, R3, R8, PT ;  /* 0x000000080300720c */ /* 0x000fe20003f84070 */
[----:B------:R-:W-:Y:S01]  /*2110*/  VIADD R9, R5, 0x1df ;  /* 0x000001df05097836 */ /* 0x000fe20000000000 */
[----:B------:R-:W-:Y:S01]  /*2120*/  ISETP.GT.U32.AND P5, PT, R3, R6, PT ;  /* 0x000000060300720c */ /* 0x000fe20003fa4070 */
[----:B------:R-:W-:-:S03]  /*2130*/  IMAD.HI.U32 R10, R2, R21, RZ ;  /* 0x00000015020a7227 */ /* 0x000fc600078e00ff */
[----:B------:R-:W-:Y:S01]  /*2140*/  IABS R20, R9 ;  /* 0x0000000900147213 */ /* 0x000fe20000000000 */
[----:B------:R-:W-:Y:S02]  /*2150*/  IMAD.MOV R10, RZ, RZ, -R10 ;  /* 0x000000ffff0a7224 */ /* 0x000fe400078e0a0a */
[----:B------:R-:W-:Y:S01]  /*2160*/  @!P2 IMAD.MOV R14, RZ, RZ, -R14 ;  /* 0x000000ffff0ea224 */ /* 0x000fe200078e0a0e */
[----:B------:R-:W-:Y:S01]  /*2170*/  ISETP.GE.AND P2, PT, R9, RZ, PT ;  /* 0x000000ff0900720c */ /* 0x000fe20003f46270 */
[----:B------:R-:W-:Y:S02]  /*2180*/  IMAD R21, R3, R10, R21 ;  /* 0x0000000a03157224 */ /* 0x000fe400078e0215 */
[----:B------:R-:W-:Y:S01]  /*2190*/  IMAD.HI.U32 R13, R2, R20, RZ ;  /* 0x00000014020d7227 */ /* 0x000fe200078e00ff */
[----:B------:R0:W-:Y:S03]  /*21a0*/  STL [R1+0x134], R14 ;  /* 0x0001340e01007387 */ /* 0x0001e60000100800 */
[--C-:B------:R-:W-:Y:S01]  /*21b0*/  @!P1 IMAD.IADD R7, R7, 0x1, -R3.reuse ;  /* 0x0000000107079824 */ /* 0x100fe200078e0a03 */
[----:B------:R-:W-:Y:S01]  /*21c0*/  ISETP.GE.AND P1, PT, R12, RZ, PT ;  /* 0x000000ff0c00720c */ /* 0x000fe20003f26270 */
[----:B------:R-:W-:Y:S01]  /*21d0*/  @!P4 IMAD.IADD R8, R8, 0x1, -R3 ;  /* 0x000000010808c824 */ /* 0x000fe200078e0a03 */
[----:B------:R-:W-:Y:S01]  /*21e0*/  ISETP.GT.U32.AND P4, PT, R3, R21, PT ;  /* 0x000000150300720c */ /* 0x000fe20003f84070 */
[----:B------:R-:W-:-:S02]  /*21f0*/  IMAD.MOV R12, RZ, RZ, -R13 ;  /* 0x000000ffff0c7224 */ /* 0x000fc400078e0a0d */
[----:B------:R-:W-:Y:S01]  /*2200*/  @!P5 IMAD.IADD R6, R6, 0x1, -R3 ;  /* 0x000000010606d824 */ /* 0x000fe200078e0a03 */
[----:B------:R-:W-:Y:S01]  /*2210*/  ISETP.GE.AND P5, PT, R11, RZ, PT ;  /* 0x000000ff0b00720c */ /* 0x000fe20003fa6270 */
[----:B------:R-:W-:Y:S02]  /*2220*/  IMAD R20, R3, R12, R20 ;  /* 0x0000000c03147224 */ /* 0x000fe400078e0214 */
[----:B--2---:R-:W-:Y:S01]  /*2230*/  IMAD.MOV.U32 R16, RZ, RZ, R7 ;  /* 0x000000ffff107224 */ /* 0x004fe200078e0007 */
[----:B------:R-:W-:Y:S01]  /*2240*/  IABS R7, R17 ;  /* 0x0000001100077213 */ /* 0x000fe20000000000 */
[----:B0-----:R-:W-:Y:S02]  /*2250*/  IMAD.MOV.U32 R14, RZ, RZ, R6 ;  /* 0x000000ffff0e7224 */ /* 0x001fe400078e0006 */
[----:B------:R-:W-:-:S04]  /*2260*/  IMAD.HI.U32 R9, R2, R0, RZ ;  /* 0x0000000002097227 */ /* 0x000fc800078e00ff */
[----:B------:R-:W-:Y:S02]  /*2270*/  VIADD R15, R5, 0x1dc ;  /* 0x000001dc050f7836 */ /* 0x000fe40000000000 */
[----:B------:R-:W-:Y:S01]  /*2280*/  @!P0 IMAD.MOV R16, RZ, RZ, -R16 ;  /* 0x000000ffff108224 */ /* 0x000fe200078e0a10 */
[----:B------:R-:W-:Y:S01]  /*2290*/  ISETP.GT.U32.AND P0, PT, R3, R20, PT ;  /* 0x000000140300720c */ /* 0x000fe20003f04070 */
[----:B------:R-:W-:Y:S01]  /*22a0*/  @!P3 IMAD.MOV R14, RZ, RZ, -R14 ;  /* 0x000000ffff0eb224 */ /* 0x000fe200078e0a0e */
[----:B------:R-:W-:Y:S01]  /*22b0*/  ISETP.GE.AND P3, PT, R15, RZ, PT ;  /* 0x000000ff0f00720c */ /* 0x000fe20003f66270 */
[----:B------:R-:W-:Y:S01]  /*22c0*/  IMAD.MOV R9, RZ, RZ, -R9 ;  /* 0x000000ffff097224 */ /* 0x000fe200078e0a09 */
[----:B------:R-:W-:Y:S01]  /*22d0*/  IABS R15, R15 ;  /* 0x0000000f000f7213 */ /* 0x000fe20000000000 */
[----:B------:R-:W-:Y:S01]  /*22e0*/  VIADD R10, R5, 0x1db ;  /* 0x000001db050a7836 */ /* 0x000fe20000000000 */
[----:B------:R-:W-:Y:S01]  /*22f0*/  STL [R1+0x138], R16 ;  /* 0x0001381001007387 */ /* 0x000fe20000100800 */
[----:B------:R-:W-:-:S02]  /*2300*/  @!P4 IMAD.IADD R21, R21, 0x1, -R3 ;  /* 0x000000011515c824 */ /* 0x000fc400078e0a03 */
[C---:B------:R-:W-:Y:S01]  /*2310*/  IMAD R0, R3.reuse, R9, R0 ;  /* 0x0000000903007224 */ /* 0x040fe200078e0200 */
[----:B------:R0:W-:Y:S01]  /*2320*/  STL [R1+0x13c], R14 ;  /* 0x00013c0e01007387 */ /* 0x0001e20000100800 */
[----:B------:R-:W-:Y:S01]  /*2330*/  IMAD.MOV.U32 R18, RZ, RZ, R8 ;  /* 0x000000ffff127224 */ /* 0x000fe200078e0008 */
[----:B------:R-:W-:Y:S01]  /*2340*/  ISETP.GT.U32.AND P4, PT, R3, R21, PT ;  /* 0x000000150300720c */ /* 0x000fe20003f84070 */
[----:B------:R-:W-:-:S04]  /*2350*/  IMAD.HI.U32 R11, R2, R15, RZ ;  /* 0x0000000f020b7227 */ /* 0x000fc800078e00ff */
[----:B------:R-:W-:Y:S01]  /*2360*/  @!P6 IMAD.MOV R18, RZ, RZ, -R18 ;  /* 0x000000ffff12e224 */ /* 0x000fe200078e0a12 */
[----:B------:R-:W-:Y:S01]  /*2370*/  ISETP.GT.U32.AND P6, PT, R3, R0, PT ;  /* 0x000000000300720c */ /* 0x000fe20003fc4070 */
[----:B------:R-:W-:Y:S01]  /*2380*/  VIADD R13, R5, 0x1d9 ;  /* 0x000001d9050d7836 */ /* 0x000fe20000000000 */
[----:B0-----:R-:W-:Y:S01]  /*2390*/  IABS R14, R10 ;  /* 0x0000000a000e7213 */ /* 0x001fe20000000000 */
[----:B------:R-:W-:Y:S01]  /*23a0*/  @!P0 IMAD.IADD R20, R20, 0x1, -R3 ;  /* 0x0000000114148824 */ /* 0x000fe200078e0a03 */
[----:B------:R0:W-:Y:S01]  /*23b0*/  STL [R1+0x140], R18 ;  /* 0x0001401201007387 */ /* 0x0001e20000100800 */
[----:B------:R-:W-:Y:S01]  /*23c0*/  IMAD.MOV R11, RZ, RZ, -R11 ;  /* 0x000000ffff0b7224 */ /* 0x000fe200078e0a0b */
[----:B------:R-:W-:Y:S01]  /*23d0*/  IABS R16, R13 ;  /* 0x0000000d00107213 */ /* 0x000fe20000000000 */
[----:B------:R-:W-:Y:S01]  /*23e0*/  IMAD.HI.U32 R9, R2, R14, RZ ;  /* 0x0000000e02097227 */ /* 0x000fe200078e00ff */
[----:B------:R-:W-:-:S03]  /*23f0*/  ISETP.GT.U32.AND P0, PT, R3, R20, PT ;  /* 0x000000140300720c */ /* 0x000fc60003f04070 */
[----:B------:R-:W-:Y:S02]  /*2400*/  IMAD.MOV R9, RZ, RZ, -R9 ;  /* 0x000000ffff097224 */ /* 0x000fe400078e0a09 */
[C---:B------:R-:W-:Y:S02]  /*2410*/  IMAD R15, R3.reuse, R11, R15 ;  /* 0x0000000b030f7224 */ /* 0x040fe400078e020f */
[----:B------:R-:W-:Y:S02]  /*2420*/  IMAD R14, R3, R9, R14 ;  /* 0x00000009030e7224 */ /* 0x000fe400078e020e */
[----:B------:R-:W-:Y:S01]  /*2430*/  @!P4 IMAD.IADD R21, R21, 0x1, -R3 ;  /* 0x000000011515c824 */ /* 0x000fe200078e0a03 */
[----:B------:R-:W-:Y:S01]  /*2440*/  ISETP.GT.U32.AND P4, PT, R3, R15, PT ;  /* 0x0000000f0300720c */ /* 0x000fe20003f84070 */
[----:B------:R-:W-:-:S04]  /*2450*/  IMAD.HI.U32 R6, R2, R16, RZ ;  /* 0x0000001002067227 */ /* 0x000fc800078e00ff */
[----:B------:R-:W-:Y:S01]  /*2460*/  @!P6 IMAD.IADD R0, R0, 0x1, -R3 ;  /* 0x000000010000e824 */ /* 0x000fe200078e0a03 */
[----:B------:R-:W-:Y:S01]  /*2470*/  ISETP.GT.U32.AND P6, PT, R3, R14, PT ;  /* 0x0000000e0300720c */ /* 0x000fe20003fc4070 */
        /* <DEDUP_REMOVED lines=8> */
[----:B------:R-:W-:Y:S01]  /*2500*/  VIADD R8, R5, 0x1d7 ;  /* 0x000001d705087836 */ /* 0x000fe20000000000 */
[----:B------:R-:W-:Y:S01]  /*2510*/  IABS R9, R6 ;  /* 0x0000000600097213 */ /* 0x000fe20000000000 */
[--C-:B------:R-:W-:Y:S01]  /*2520*/  @!P4 IMAD.IADD R15, R15, 0x1, -R3.reuse ;  /* 0x000000010f0fc824 */ /* 0x100fe200078e0a03 */
[C---:B------:R-:W-:Y:S01]  /*2530*/  ISETP.GT.U32.AND P4, PT, R3.reuse, R0, PT ;  /* 0x000000000300720c */ /* 0x040fe20003f84070 */
[----:B------:R-:W-:Y:S01]  /*2540*/  IMAD.MOV.U32 R23, RZ, RZ, R20 ;  /* 0x000000ffff177224 */ /* 0x000fe200078e0014 */
[----:B0-----:R-:W-:Y:S01]  /*2550*/  IABS R18, R8 ;  /* 0x0000000800127213 */ /* 0x001fe20000000000 */
[----:B------:R-:W-:Y:S02]  /*2560*/  @!P6 IMAD.IADD R14, R14, 0x1, -R3 ;  /* 0x000000010e0ee824 */ /* 0x000fe400078e0a03 */
[----:B------:R-:W-:Y:S01]  /*2570*/  @!P2 IMAD.MOV R23, RZ, RZ, -R23 ;  /* 0x000000ffff17a224 */ /* 0x000fe200078e0a17 */
[C---:B------:R-:W-:Y:S01]  /*2580*/  ISETP.GT.U32.AND P2, PT, R3.reuse, R15, PT ;  /* 0x0000000f0300720c */ /* 0x040fe20003f44070 */
[----:B------:R-:W-:Y:S01]  /*2590*/  IMAD.HI.U32 R22, R2, R9, RZ ;  /* 0x0000000902167227 */ /* 0x000fe200078e00ff */
[----:B------:R-:W-:-:S02]  /*25a0*/  ISETP.GT.U32.AND P6, PT, R3, R14, PT ;  /* 0x0000000e0300720c */ /* 0x000fc40003fc4070 */
[----:B------:R-:W-:Y:S01]  /*25b0*/  STL [R1+0x144], R23 ;  /* 0x0001441701007387 */ /* 0x000fe20000100800 */
[----:B------:R-:W-:-:S04]  /*25c0*/  IMAD.HI.U32 R20, R2, R18, RZ ;  /* 0x0000001202147227 */ /* 0x000fc800078e00ff */
[----:B------:R-:W-:Y:S02]  /*25d0*/  IMAD.MOV R22, RZ, RZ, -R22 ;  /* 0x000000ffff167224 */ /* 0x000fe400078e0a16 */
[----:B------:R-:W-:Y:S02]  /*25e0*/  IMAD.MOV R20, RZ, RZ, -R20 ;  /* 0x000000ffff147224 */ /* 0x000fe400078e0a14 */
[C---:B------:R-:W-:Y:S02]  /*25f0*/  IMAD R9, R3.reuse, R22, R9 ;  /* 0x0000001603097224 */ /* 0x040fe400078e0209 */
[----:B------:R-:W-:Y:S01]  /*2600*/  @!P4 IMAD.IADD R0, R0, 0x1, -R3 ;  /* 0x000000010000c824 */ /* 0x000fe200078e0a03 */
[C---:B------:R-:W-:Y:S01]  /*2610*/  ISETP.GT.U32.AND P4, PT, R3.reuse, R16, PT ;  /* 0x000000100300720c */ /* 0x040fe20003f84070 */
[C---:B------:R-:W-:Y:S02]  /*2620*/  IMAD R18, R3.reuse, R20, R18 ;  /* 0x0000001403127224 */ /* 0x040fe400078e0212 */
[----:B------:R-:W-:Y:S01]  /*2630*/  @!P1 IMAD.MOV R21, RZ, RZ, -R21 ;  /* 0x000000ffff159224 */ /* 0x000fe200078e0a15 */
[----:B------:R-:W-:Y:S01]  /*2640*/  ISETP.GT.U32.AND P1, PT, R3, R7, PT ;  /* 0x000000070300720c */ /* 0x000fe20003f24070 */
[--C-:B------:R-:W-:Y:S01]  /*2650*/  @!P2 IMAD.IADD R15, R15, 0x1, -R3.reuse ;  /* 0x000000010f0fa824 */ /* 0x100fe200078e0a03 */
[C---:B------:R-:W-:Y:S01]  /*2660*/  ISETP.GT.U32.AND P2, PT, R3.reuse, R9, PT ;  /* 0x000000090300720c */ /* 0x040fe20003f44070 */
[----:B------:R-:W-:Y:S01]  /*2670*/  @!P6 IMAD.IADD R14, R14, 0x1, -R3 ;  /* 0x000000010e0ee824 */ /* 0x000fe200078e0a03 */
[----:B------:R-:W-:Y:S01]  /*2680*/  ISETP.GT.U32.AND P6, PT, R3, R18, PT ;  /* 0x000000120300720c */ /* 0x000fe20003fc4070 */
[C---:B------:R-:W-:Y:S01]  /*2690*/  VIADD R11, R5.reuse, 0x1d6 ;  /* 0x000001d6050b7836 */ /* 0x040fe20000000000 */
[----:B------:R0:W-:Y:S01]  /*26a0*/  STL [R1+0x14c], R21 ;  /* 0x00014c1501007387 */ /* 0x0001e20000100800 */
[----:B------:R-:W-:-:S02]  /*26b0*/  VIADD R10, R5, 0x1d5 ;  /* 0x000001d5050a7836 */ /* 0x000fc40000000000 */
[--C-:B------:R-:W-:Y:S01]  /*26c0*/  @!P4 IMAD.IADD R16, R16, 0x1, -R3.reuse ;  /* 0x000000011010c824 */ /* 0x100fe200078e0a03 */
[----:B------:R-:W-:Y:S01]  /*26d0*/  IABS R19, R11 ;  /* 0x0000000b00137213 */ /* 0x000fe20000000000 */
[----:B------:R-:W-:Y:S01]  /*26e0*/  IMAD.MOV.U32 R24, RZ, RZ, R0 ;  /* 0x000000ffff187224 */ /* 0x000fe200078e0000 */
[----:B------:R-:W-:Y:S01]  /*26f0*/  IABS R12, R10 ;  /* 0x0000000a000c7213 */ /* 0x000fe20000000000 */
[--C-:B------:R-:W-:Y:S01]  /*2700*/  @!P1 IMAD.IADD R7, R7, 0x1, -R3.reuse ;  /* 0x0000000107079824 */ /* 0x100fe200078e0a03 */
[----:B------:R-:W-:Y:S01]  /*2710*/  ISETP.GE.AND P1, PT, R17, RZ, PT ;  /* 0x000000ff1100720c */ /* 0x000fe20003f26270 */
[--C-:B------:R-:W-:Y:S01]  /*2720*/  @!P2 IMAD.IADD R9, R9, 0x1, -R3.reuse ;  /* 0x000000010909a824 */ /* 0x100fe200078e0a03 */
[----:B------:R-:W-:Y:S01]  /*2730*/  ISETP.GE.AND P4, PT, R13, RZ, PT ;  /* 0x000000ff0d00720c */ /* 0x000fe20003f86270 */
[----:B------:R-:W-:Y:S01]  /*2740*/  @!P6 IMAD.IADD R18, R18, 0x1, -R3 ;  /* 0x000000011212e824 */ /* 0x000fe200078e0a03 */
[C---:B------:R-:W-:Y:S01]  /*2750*/  ISETP.GT.U32.AND P6, PT, R3.reuse, R16, PT ;  /* 0x000000100300720c */ /* 0x040fe20003fc4070 */
[----:B0-----:R-:W-:Y:S01]  /*2760*/  IMAD.HI.U32 R21, R2, R19, RZ ;  /* 0x0000001302157227 */ /* 0x001fe200078e00ff */
[----:B------:R-:W-:-:S03]  /*2770*/  ISETP.GT.U32.AND P2, PT, R3, R7, PT ;  /* 0x000000070300720c */ /* 0x000fc60003f44070 */
[----:B------:R-:W-:Y:S02]  /*2780*/  IMAD.MOV.U32 R23, RZ, RZ, R15 ;  /* 0x000000ffff177224 */ /* 0x000fe400078e000f */
[----:B------:R-:W-:Y:S01]  /*2790*/  @!P5 IMAD.MOV R24, RZ, RZ, -R24 ;  /* 0x000000ffff18d224 */ /* 0x000fe200078e0a18 */
[----:B------:R-:W-:Y:S01]  /*27a0*/  ISETP.GT.U32.AND P5, PT, R3, R9, PT ;  /* 0x000000090300720c */ /* 0x000fe20003fa4070 */
[----:B------:R-:W-:-:S03]  /*27b0*/  IMAD.HI.U32 R22, R2, R12, RZ ;  /* 0x0000000c02167227 */ /* 0x000fc600078e00ff */
[----:B------:R-:W-:Y:S01]  /*27c0*/  STL [R1+0x150], R24 ;  /* 0x0001501801007387 */ /* 0x000fe20000100800 */
[----:B------:R-:W-:Y:S02]  /*27d0*/  IMAD.MOV R21, RZ, RZ, -R21 ;  /* 0x000000ffff157224 */ /* 0x000fe400078e0a15 */
[----:B------:R-:W-:Y:S01]  /*27e0*/  @!P3 IMAD.MOV R23, RZ, RZ, -R23 ;  /* 0x000000ffff17b224 */ /* 0x000fe200078e0a17 */
[----:B------:R-:W-:Y:S01]  /*27f0*/  ISETP.GT.U32.AND P3, PT, R3, R18, PT ;  /* 0x000000120300720c */ /* 0x000fe20003f64070 */
[----:B------:R-:W-:Y:S02]  /*2800*/  IMAD.MOV R22, RZ, RZ, -R22 ;  /* 0x000000ffff167224 */ /* 0x000fe400078e0a16 */
[C---:B------:R-:W-:Y:S01]  /*2810*/  VIADD R17, R5.reuse, 0x1d4 ;  /* 0x000001d405117836 */ /* 0x040fe20000000000 */
[----:B------:R-:W-:Y:S01]  /*2820*/  STL [R1+0x1a8], R23 ;  /* 0x0001a81701007387 */ /* 0x000fe20000100800 */
[----:B------:R-:W-:Y:S02]  /*2830*/  VIADD R13, R5, 0x1d3 ;  /* 0x000001d3050d7836 */ /* 0x000fe40000000000 */
[C---:B------:R-:W-:Y:S01]  /*2840*/  IMAD R19, R3.reuse, R21, R19 ;  /* 0x0000001503137224 */ /* 0x040fe200078e0213 */
[----:B------:R-:W-:Y:S01]  /*2850*/  IABS R0, R17 ;  /* 0x0000001100007213 */ /* 0x000fe20000000000 */
[----:B------:R-:W-:Y:S01]  /*2860*/  IMAD.MOV.U32 R15, RZ, RZ, R14 ;  /* 0x000000ffff0f7224 */ /* 0x000fe200078e000e */
[----:B------:R-:W-:Y:S01]  /*2870*/  IABS R14, R13 ;  /* 0x0000000d000e7213 */ /* 0x000fe20000000000 */
[----:B------:R-:W-:-:S02]  /*2880*/  IMAD R12, R3, R22, R12 ;  /* 0x00000016030c7224 */ /* 0x000fc400078e020c */
[----:B------:R-:W-:Y:S01]  /*2890*/  @!P0 IMAD.MOV R15, RZ, RZ, -R15 ;  /* 0x000000ffff0f8224 */ /* 0x000fe200078e0a0f */
[C---:B------:R-:W-:Y:S01]  /*28a0*/  ISETP.GT.U32.AND P0, PT, R3.reuse, R19, PT ;  /* 0x000000130300720c */ /* 0x040fe20003f04070 */
[--C-:B------:R-:W-:Y:S01]  /*28b0*/  @!P6 IMAD.IADD R16, R16, 0x1, -R3.reuse ;  /* 0x000000011010e824 */ /* 0x100fe200078e0a03 */
[----:B------:R-:W-:Y:S01]  /*28c0*/  ISETP.GT.U32.AND P6, PT, R3, R12, PT ;  /* 0x0000000c0300720c */ /* 0x000fe20003fc4070 */
[--C-:B------:R-:W-:Y:S01]  /*28d0*/  @!P2 IMAD.IADD R7, R7, 0x1, -R3.reuse ;  /* 0x000000010707a824 */ /* 0x100fe200078e0a03 */
[----:B------:R-:W-:Y:S01]  /*28e0*/  ISETP.GE.AND P2, PT, R6, RZ, PT ;  /* 0x000000ff0600720c */ /* 0x000fe20003f46270 */
[----:B------:R-:W-:Y:S01]  /*28f0*/  @!P5 IMAD.IADD R9, R9, 0x1, -R3 ;  /* 0x000000010909d824 */ /* 0x000fe200078e0a03 */
[----:B------:R-:W-:Y:S01]  /*2900*/  ISETP.GE.AND P5, PT, R8, RZ, PT ;  /* 0x000000ff0800720c */ /* 0x000fe20003fa6270 */
[----:B------:R-:W-:Y:S01]  /*2910*/  IMAD.MOV.U32 R6, RZ, RZ, R14 ;  /* 0x000000ffff067224 */ /* 0x000fe200078e000e */
[----:B------:R0:W-:Y:S01]  /*2920*/  STL [R1+0x1ac], R15 ;  /* 0x0001ac0f01007387 */ /* 0x0001e20000100800 */
[----:B------:R-:W-:-:S04]  /*2930*/  IMAD.HI.U32 R8, R2, R0, RZ ;  /* 0x0000000002087227 */ /* 0x000fc800078e00ff */
[----:B------:R-:W-:Y:S01]  /*2940*/  @!P3 IMAD.IADD R18, R18, 0x1, -R3 ;  /* 0x000000011212b824 */ /* 0x000fe200078e0a03 */
[----:B------:R-:W-:Y:S01]  /*2950*/  ISETP.GE.AND P3, PT, R11, RZ, PT ;  /* 0x000000ff0b00720c */ /* 0x000fe20003f66270 */
[----:B------:R-:W-:-:S04]  /*2960*/  IMAD.HI.U32 R11, R2, R6, RZ ;  /* 0x00000006020b7227 */ /* 0x000fc800078e00ff */
[----:B------:R-:W-:Y:S02]  /*2970*/  IMAD.MOV R8, RZ, RZ, -R8 ;  /* 0x000000ffff087224 */ /* 0x000fe400078e0a08 */
[----:B------:R-:W-:Y:S02]  /*2980*/  IMAD.MOV.U32 R20, RZ, RZ, R7 ;  /* 0x000000ffff147224 */ /* 0x000fe400078e0007 */
[----:B------:R-:W-:Y:S02]  /*2990*/  IMAD.MOV R7, RZ, RZ, -R11 ;  /* 0x000000ffff077224 */ /* 0x000fe400078e0a0b */
[----:B------:R-:W-:Y:S02]  /*29a0*/  IMAD R8, R3, R8, R0 ;  /* 0x0000000803087224 */ /* 0x000fe400078e0200 */
[----:B------:R-:W-:Y:S01]  /*29b0*/  @!P0 IMAD.IADD R19, R19, 0x1, -R3 ;  /* 0x0000000113138824 */ /* 0x000fe200078e0a03 */
[----:B------:R-:W-:Y:S01]  /*29c0*/  ISETP.GE.AND P0, PT, R10, RZ, PT ;  /* 0x000000ff0a00720c */ /* 0x000fe20003f06270 */
[----:B0-----:R-:W-:-:S02]  /*29d0*/  IMAD.MOV.U32 R15, RZ, RZ, R16 ;  /* 0x000000ffff0f7224 */ /* 0x001fc400078e0010 */
[----:B------:R-:W-:Y:S01]  /*29e0*/  @!P6 IMAD.IADD R12, R12, 0x1, -R3 ;  /* 0x000000010c0ce824 */ /* 0x000fe200078e0a03 */
[----:B------:R-:W-:Y:S01]  /*29f0*/  ISETP.GE.AND P6, PT, R17, RZ, PT ;  /* 0x000000ff1100720c */ /* 0x000fe20003fc6270 */
[C---:B------:R-:W-:Y:S02]  /*2a00*/  IMAD R6, R3.reuse, R7, R6 ;  /* 0x0000000703067224 */ /* 0x040fe400078e0206 */
[----:B------:R-:W-:Y:S02]  /*2a10*/  IMAD.MOV.U32 R10, RZ, RZ, R18 ;  /* 0x000000ffff0a7224 */ /* 0x000fe400078e0012 */
[----:B------:R-:W-:Y:S01]  /*2a20*/  @!P2 IMAD.MOV R9, RZ, RZ, -R9 ;  /* 0x000000ffff09a224 */ /* 0x000fe200078e0a09 */
[C---:B------:R-:W-:Y:S01]  /*2a30*/  ISETP.GT.U32.AND P2, PT, R3.reuse, R8, PT ;  /* 0x000000080300720c */ /* 0x040fe20003f44070 */
[----:B------:R-:W-:Y:S01]  /*2a40*/  @!P4 IMAD.MOV R15, RZ, RZ, -R15 ;  /* 0x000000ffff0fc224 */ /* 0x000fe200078e0a0f */
[C---:B------:R-:W-:Y:S01]  /*2a50*/  ISETP.GT.U32.AND P4, PT, R3.reuse, R12, PT ;  /* 0x0000000c0300720c */ /* 0x040fe20003f84070 */
[----:B------:R-:W-:Y:S01]  /*2a60*/  @!P5 IMAD.MOV R10, RZ, RZ, -R10 ;  /* 0x000000ffff0ad224 */ /* 0x000fe200078e0a0a */
[C---:B------:R-:W-:Y:S01]  /*2a70*/  ISETP.GT.U32.AND P5, PT, R3.reuse, R6, PT ;  /* 0x000000060300720c */ /* 0x040fe20003fa4070 */
[----:B------:R-:W-:Y:S01]  /*2a80*/  @!P1 IMAD.MOV R20, RZ, RZ, -R20 ;  /* 0x000000ffff149224 */ /* 0x000fe200078e0a14 */
[----:B------:R-:W-:Y:S01]  /*2a90*/  ISETP.GT.U32.AND P1, PT, R3, R19, PT ;  /* 0x000000130300720c */ /* 0x000fe20003f24070 */
[----:B------:R-:W-:-:S02]  /*2aa0*/  VIADD R0, R5, 0x1d1 ;  /* 0x000001d105007836 */ /* 0x000fc40000000000 */
[C---:B------:R-:W-:Y:S01]  /*2ab0*/  VIADD R7, R5.reuse, 0x1d2 ;  /* 0x000001d205077836 */ /* 0x040fe20000000000 */
[----:B------:R-:W-:Y:S01]  /*2ac0*/  STL [R1+0x1b0], R20 ;  /* 0x0001b01401007387 */ /* 0x000fe20000100800 */
[----:B------:R-:W-:Y:S02]  /*2ad0*/  VIADD R16, R5, 0x1cb ;  /* 0x000001cb05107836 */ /* 0x000fe40000000000 */
[--C-:B------:R-:W-:Y:S01]  /*2ae0*/  @!P2 IMAD.IADD R8, R8, 0x1, -R3.reuse ;  /* 0x000000010808a824 */ /* 0x100fe200078e0a03 */
[----:B------:R-:W-:Y:S01]  /*2af0*/  STL [R1+0x1b4], R15 ;  /* 0x0001b40f01007387 */ /* 0x000fe20000100800 */
[----:B------:R-:W-:Y:S01]  /*2b00*/  IABS R14, R7 ;  /* 0x00000007000e7213 */ /* 0x000fe20000000000 */
[--C-:B------:R-:W-:Y:S01]  /*2b10*/  @!P4 IMAD.IADD R12, R12, 0x1, -R3.reuse ;  /* 0x000000010c0cc824 */ /* 0x100fe200078e0a03 */
[----:B------:R-:W-:Y:S01]  /*2b20*/  ISETP.GE.AND P4, PT, R7, RZ, PT ;  /* 0x000000ff0700720c */ /* 0x000fe20003f86270 */
[----:B------:R0:W-:Y:S01]  /*2b30*/  STL [R1+0x1b8], R9 ;  /* 0x0001b80901007387 */ /* 0x0001e20000100800 */
[--C-:B------:R-:W-:Y:S01]  /*2b40*/  @!P5 IMAD.IADD R6, R6, 0x1, -R3.reuse ;  /* 0x000000010606d824 */ /* 0x100fe200078e0a03 */
[----:B------:R-:W-:Y:S01]  /*2b50*/  ISETP.GT.U32.AND P5, PT, R3, R8, PT ;  /* 0x000000080300720c */ /* 0x000fe20003fa4070 */
[----:B------:R-:W-:Y:S01]  /*2b60*/  @!P1 IMAD.IADD R19, R19, 0x1, -R3 ;  /* 0x0000000113139824 */ /* 0x000fe200078e0a03 */
[----:B------:R1:W-:Y:S01]  /*2b70*/  STL [R1+0x1bc], R10 ;  /* 0x0001bc0a01007387 */ /* 0x0003e20000100800 */
[----:B------:R-:W-:-:S02]  /*2b80*/  ISETP.GE.AND P2, PT, R0, RZ, PT ;  /* 0x000000ff0000720c */ /* 0x000fc40003f46270 */
[----:B------:R-:W-:Y:S01]  /*2b90*/  ISETP.GE.AND P1, PT, R13, RZ, PT ;  /* 0x000000ff0d00720c */ /* 0x000fe20003f26270 */
[----:B------:R-:W-:Y:S01]  /*2ba0*/  VIADD R13, R5, 0x1d0 ;  /* 0x000001d0050d7836 */ /* 0x000fe20000000000 */
[----:B0-----:R-:W-:Y:S01]  /*2bb0*/  IABS R9, R0 ;  /* 0x0000000000097213 */ /* 0x001fe20000000000 */
[----:B-1----:R-:W-:-:S04]  /*2bc0*/  IMAD.MOV.U32 R10, RZ, RZ, R19 ;  /* 0x000000ffff0a7224 */ /* 0x002fc800078e0013 */
[----:B------:R-:W-:Y:S02]  /*2bd0*/  IMAD.MOV.U32 R7, RZ, RZ, R9 ;  /* 0x000000ffff077224 */ /* 0x000fe400078e0009 */
[----:B------:R-:W-:-:S04]  /*2be0*/  IMAD.HI.U32 R9, R2, R14, RZ ;  /* 0x0000000e02097227 */ /* 0x000fc800078e00ff */
[----:B------:R-:W-:Y:S02]  /*2bf0*/  IMAD.MOV R9, RZ, RZ, -R9 ;  /* 0x000000ffff097224 */ /* 0x000fe400078e0a09 */
[----:B------:R-:W-:-:S04]  /*2c00*/  IMAD.HI.U32 R0, R2, R7, RZ ;  /* 0x0000000702007227 */ /* 0x000fc800078e00ff */
[C---:B------:R-:W-:Y:S02]  /*2c10*/  IMAD R14, R3.reuse, R9, R14 ;  /* 0x00000009030e7224 */ /* 0x040fe400078e020e */
[----:B------:R-:W-:Y:S02]  /*2c20*/  @!P5 IMAD.IADD R8, R8, 0x1, -R3 ;  /* 0x000000010808d824 */ /* 0x000fe400078e0a03 */
[----:B------:R-:W-:Y:S01]  /*2c30*/  @!P3 IMAD.MOV R10, RZ, RZ, -R10 ;  /* 0x000000ffff0ab224 */ /* 0x000fe200078e0a0a */
[C---:B------:R-:W-:Y:S01]  /*2c40*/  ISETP.GT.U32.AND P5, PT, R3.reuse, R14, PT ;  /* 0x0000000e0300720c */ /* 0x040fe20003fa4070 */
[----:B------:R-:W-:Y:S01]  /*2c50*/  IMAD.MOV R0, RZ, RZ, -R0 ;  /* 0x000000ffff007224 */ /* 0x000fe200078e0a00 */
[C---:B------:R-:W-:Y:S01]  /*2c60*/  ISETP.GT.U32.AND P3, PT, R3.reuse, R6, PT ;  /* 0x000000060300720c */ /* 0x040fe20003f64070 */
[----:B------:R-:W-:Y:S01]  /*2c70*/  IMAD.MOV.U32 R15, RZ, RZ, R8 ;  /* 0x000000ffff0f7224 */ /* 0x000fe200078e0008 */
[----:B------:R0:W-:Y:S01]  /*2c80*/  STL [R1+0x1c0], R10 ;  /* 0x0001c00a01007387 */ /* 0x0001e20000100800 */
[----:B------:R-:W-:-:S02]  /*2c90*/  IMAD R7, R3, R0, R7 ;  /* 0x0000000003077224 */ /* 0x000fc400078e0207 */
[----:B------:R-:W-:Y:S02]  /*2ca0*/  @!P6 IMAD.MOV R15, RZ, RZ, -R15 ;  /* 0x000000ffff0fe224 */ /* 0x000fe400078e0a0f */
[----:B------:R-:W-:Y:S01]  /*2cb0*/  VIADD R0, R5, 0x1cd ;  /* 0x000001cd05007836 */ /* 0x000fe20000000000 */
[----:B------:R-:W-:Y:S01]  /*2cc0*/  ISETP.GT.U32.AND P6, PT, R3, R7, PT ;  /* 0x000000070300720c */ /* 0x000fe20003fc4070 */
[----:B------:R-:W-:Y:S02]  /*2cd0*/  VIADD R19, R5, 0x1cc ;  /* 0x000001cc05137836 */ /* 0x000fe40000000000 */
[--C-:B------:R-:W-:Y:S02]  /*2ce0*/  @!P5 IMAD.IADD R14, R14, 0x1, -R3.reuse ;  /* 0x000000010e0ed824 */ /* 0x100fe400078e0a03 */
[----:B0-----:R-:W-:Y:S02]  /*2cf0*/  IMAD.MOV.U32 R10, RZ, RZ, R12 ;  /* 0x000000ffff0a7224 */ /* 0x001fe400078e000c */
[--C-:B------:R-:W-:Y:S01]  /*2d00*/  @!P3 IMAD.IADD R6, R6, 0x1, -R3.reuse ;  /* 0x000000010606b824 */ /* 0x100fe200078e0a03 */
[----:B------:R-:W-:Y:S01]  /*2d10*/  ISETP.GT.U32.AND P5, PT, R3, R14, PT ;  /* 0x0000000e0300720c */ /* 0x000fe20003fa4070 */
[----:B------:R-:W-:Y:S01]  /*2d20*/  @!P0 IMAD.MOV R10, RZ, RZ, -R10 ;  /* 0x000000ffff0a8224 */ /* 0x000fe200078e0a0a */
[----:B------:R-:W-:Y:S01]  /*2d30*/  ISETP.GE.AND P0, PT, R13, RZ, PT ;  /* 0x000000ff0d00720c */ /* 0x000fe20003f06270 */
[----:B------:R-:W-:Y:S01]  /*2d40*/  VIADD R12, R5, 0x1ce ;  /* 0x000001ce050c7836 */ /* 0x000fe20000000000 */
[----:B------:R-:W-:Y:S01]  /*2d50*/  IABS R13, R13 ;  /* 0x0000000d000d7213 */ /* 0x000fe20000000000 */
[----:B------:R-:W-:Y:S01]  /*2d60*/  IMAD.MOV.U32 R11, RZ, RZ, R6 ;  /* 0x000000ffff0b7224 */ /* 0x000fe200078e0006 */
[----:B------:R0:W-:Y:S01]  /*2d70*/  STL [R1+0x1c4], R10 ;  /* 0x0001c40a01007387 */ /* 0x0001e20000100800 */
[----:B------:R-:W-:-:S02]  /*2d80*/  @!P6 IMAD.IADD R7, R7, 0x1, -R3 ;  /* 0x000000010707e824 */ /* 0x000fc400078e0a03 */
[----:B------:R-:W-:Y:S01]  /*2d90*/  IMAD.HI.U32 R9, R2, R13, RZ ;  /* 0x0000000d02097227 */ /* 0x000fe200078e00ff */
[----:B------:R-:W-:Y:S02]  /*2da0*/  STL [R1+0x1dc], R15 ;  /* 0x0001dc0f01007387 */ /* 0x000fe40000100800 */
[----:B------:R-:W-:Y:S01]  /*2db0*/  ISETP.GT.U32.AND P6, PT, R3, R7, PT ;  /* 0x000000070300720c */ /* 0x000fe20003fc4070 */
[----:B------:R-:W-:Y:S01]  /*2dc0*/  @!P1 IMAD.MOV R11, RZ, RZ, -R11 ;  /* 0x000000ffff0b9224 */ /* 0x000fe200078e0a0b */
[----:B------:R-:W-:Y:S01]  /*2dd0*/  ISETP.GE.AND P1, PT, R12, RZ, PT ;  /* 0x000000ff0c00720c */ /* 0x000fe20003f26270 */
[----:B------:R-:W-:Y:S01]  /*2de0*/  IMAD.MOV R8, RZ, RZ, -R9 ;  /* 0x000000ffff087224 */ /* 0x000fe200078e0a09 */
[----:B------:R-:W-:Y:S01]  /*2df0*/  IABS R12, R12 ;  /* 0x0000000c000c7213 */ /* 0x000fe20000000000 */
[----:B0-----:R-:W-:Y:S01]  /*2e00*/  VIADD R10, R5, 0x1cf ;  /* 0x000001cf050a7836 */ /* 0x001fe20000000000 */
[----:B------:R0:W-:Y:S01]  /*2e10*/  STL [R1+0x1e0], R11 ;  /* 0x0001e00b01007387 */ /* 0x0001e20000100800 */
[----:B------:R-:W-:-:S02]  /*2e20*/  IMAD R13, R3, R8, R13 ;  /* 0x00000008030d7224 */ /* 0x000fc400078e020d */
[----:B------:R-:W-:Y:S01]  /*2e30*/  IMAD.HI.U32 R8, R2, R12, RZ ;  /* 0x0000000c02087227 */ /* 0x000fe200078e00ff */
[----:B------:R-:W-:Y:S02]  /*2e40*/  ISETP.GE.AND P3, PT, R10, RZ, PT ;  /* 0x000000ff0a00720c */ /* 0x000fe40003f66270 */
[----:B------:R-:W-:Y:S01]  /*2e50*/  IABS R10, R10 ;  /* 0x0000000a000a7213 */ /* 0x000fe20000000000 */
[----:B------:R-:W-:Y:S01]  /*2e60*/  @!P5 IMAD.IADD R14, R14, 0x1, -R3 ;  /* 0x000000010e0ed824 */ /* 0x000fe200078e0a03 */
[----:B------:R-:W-:Y:S01]  /*2e70*/  ISETP.GT.U32.AND P5, PT, R3, R13, PT ;  /* 0x0000000d0300720c */ /* 0x000fe20003fa4070 */
[----:B------:R-:W-:Y:S01]  /*2e80*/  IMAD.MOV R8, RZ, RZ, -R8 ;  /* 0x000000ffff087224 */ /* 0x000fe200078e0a08 */
[----:B0-----:R-:W-:Y:S01]  /*2e90*/  IABS R11, R0 ;  /* 0x00000000000b7213 */ /* 0x001fe20000000000 */
[----:B------:R-:W-:-:S04]  /*2ea0*/  IMAD.HI.U32 R6, R2, R10, RZ ;  /* 0x0000000a02067227 */ /* 0x000fc800078e00ff */
[----:B------:R-:W-:-:S04]  /*2eb0*/  IMAD.HI.U32 R9, R2, R11, RZ ;  /* 0x0000000b02097227 */ /* 0x000fc800078e00ff */
[----:B------:R-:W-:Y:S02]  /*2ec0*/  IMAD.MOV R6, RZ, RZ, -R6 ;  /* 0x000000ffff067224 */ /* 0x000fe400078e0a06 */
[----:B------:R-:W-:Y:S02]  /*2ed0*/  IMAD.MOV R9, RZ, RZ, -R9 ;  /* 0x000000ffff097224 */ /* 0x000fe400078e0a09 */
[C---:B------:R-:W-:Y:S02]  /*2ee0*/  IMAD R12, R3.reuse, R8, R12 ;  /* 0x00000008030c7224 */ /* 0x040fe400078e020c */
[C---:B------:R-:W-:Y:S01]  /*2ef0*/  IMAD R10, R3.reuse, R6, R10 ;  /* 0x00000006030a7224 */ /* 0x040fe200078e020a */
[----:B------:R-:W-:Y:S01]  /*2f00*/  IABS R6, R19 ;  /* 0x0000001300067213 */ /* 0x000fe20000000000 */
[----:B------:R-:W-:Y:S02]  /*2f10*/  IMAD.MOV.U32 R15, RZ, RZ, R14 ;  /* 0x000000ffff0f7224 */ /* 0x000fe400078e000e */
[----:B------:R-:W-:-:S02]  /*2f20*/  IMAD R11, R3, R9, R11 ;  /* 0x00000009030b7224 */ /* 0x000fc400078e020b */
[----:B------:R-:W-:Y:S01]  /*2f30*/  @!P6 IMAD.IADD R7, R7, 0x1, -R3 ;  /* 0x000000010707e824 */ /* 0x000fe200078e0a03 */
[C---:B------:R-:W-:Y:S01]  /*2f40*/  ISETP.GT.U32.AND P6, PT, R3.reuse, R12, PT ;  /* 0x0000000c0300720c */ /* 0x040fe20003fc4070 */
[----:B------:R-:W-:Y:S01]  /*2f50*/  @!P4 IMAD.MOV R15, RZ, RZ, -R15 ;  /* 0x000000ffff0fc224 */ /* 0x000fe200078e0a0f */
[----:B------:R-:W-:Y:S01]  /*2f60*/  ISETP.GT.U32.AND P4, PT, R3, R10, PT ;  /* 0x0000000a0300720c */ /* 0x000fe20003f84070 */
[----:B------:R-:W-:Y:S01]  /*2f70*/  @!P5 IMAD.IADD R13, R13, 0x1, -R3 ;  /* 0x000000010d0dd824 */ /* 0x000fe200078e0a03 */
[----:B------:R-:W-:Y:S01]  /*2f80*/  ISETP.GT.U32.AND P5, PT, R3, R11, PT ;  /* 0x0000000b0300720c */ /* 0x000fe20003fa4070 */
[----:B------:R-:W-:Y:S01]  /*2f90*/  IMAD.MOV.U32 R14, RZ, RZ, R7 ;  /* 0x000000ffff0e7224 */ /* 0x000fe200078e0007 */
[----:B------:R0:W-:Y:S01]  /*2fa0*/  STL [R1+0x1e4], R15 ;  /* 0x0001e40f01007387 */ /* 0x0001e20000100800 */
[----:B------:R-:W-:-:S04]  /*2fb0*/  IMAD.HI.U32 R8, R2, R6, RZ ;  /* 0x0000000602087227 */ /* 0x000fc800078e00ff */
[----:B------:R-:W-:Y:S02]  /*2fc0*/  IMAD.MOV R8, RZ, RZ, -R8 ;  /* 0x000000ffff087224 */ /* 0x000fe400078e0a08 */
[--C-:B------:R-:W-:Y:S02]  /*2fd0*/  @!P6 IMAD.IADD R12, R12, 0x1, -R3.reuse ;  /* 0x000000010c0ce824 */ /* 0x100fe400078e0a03 */
[--C-:B------:R-:W-:Y:S01]  /*2fe0*/  @!P4 IMAD.IADD R10, R10, 0x1, -R3.reuse ;  /* 0x000000010a0ac824 */ /* 0x100fe200078e0a03 */
[----:B0-----:R-:W-:Y:S01]  /*2ff0*/  IABS R15, R16 ;  /* 0x00000010000f7213 */ /* 0x001fe20000000000 */
[----:B------:R-:W-:Y:S01]  /*3000*/  @!P5 IMAD.IADD R11, R11, 0x1, -R3 ;  /* 0x000000010b0bd824 */ /* 0x000fe200078e0a03 */
[C---:B------:R-:W-:Y:S01]  /*3010*/  ISETP.GT.U32.AND P4, PT, R3.reuse, R13, PT ;  /* 0x0000000d0300720c */ /* 0x040fe20003f84070 */
[----:B------:R-:W-:Y:S01]  /*3020*/  @!P2 IMAD.MOV R14, RZ, RZ, -R14 ;  /* 0x000000ffff0ea224 */ /* 0x000fe200078e0a0e */
[C---:B------:R-:W-:Y:S01]  /*3030*/  ISETP.GT.U32.AND P5, PT, R3.reuse, R12, PT ;  /* 0x0000000c0300720c */ /* 0x040fe20003fa4070 */
[----:B------:R-:W-:Y:S01]  /*3040*/  IMAD.HI.U32 R7, R2, R15, RZ ;  /* 0x0000000f02077227 */ /* 0x000fe200078e00ff */
[----:B------:R-:W-:-:S02]  /*3050*/  ISETP.GT.U32.AND P2, PT, R3, R11, PT ;  /* 0x0000000b0300720c */ /* 0x000fc40003f44070 */
[C---:B------:R-:W-:Y:S01]  /*3060*/  ISETP.GT.U32.AND P6, PT, R3.reuse, R10, PT ;  /* 0x0000000a0300720c */ /* 0x040fe20003fc4070 */
[----:B------:R-:W-:Y:S01]  /*3070*/  IMAD.MOV R7, RZ, RZ, -R7 ;  /* 0x000000ffff077224 */ /* 0x000fe200078e0a07 */
[----:B------:R0:W-:Y:S01]  /*3080*/  STL [R1+0x1e8], R14 ;  /* 0x0001e80e01007387 */ /* 0x0001e20000100800 */
[C---:B------:R-:W-:Y:S02]  /*3090*/  IMAD R6, R3.reuse, R8, R6 ;  /* 0x0000000803067224 */ /* 0x040fe400078e0206 */
[----:B------:R-:W-:Y:S02]  /*30a0*/  IMAD R15, R3, R7, R15 ;  /* 0x00000007030f7224 */ /* 0x000fe400078e020f */
[--C-:B------:R-:W-:Y:S01]  /*30b0*/  @!P4 IMAD.IADD R13, R13, 0x1, -R3.reuse ;  /* 0x000000010d0dc824 */ /* 0x100fe200078e0a03 */
[C---:B------:R-:W-:Y:S01]  /*30c0*/  ISETP.GT.U32.AND P4, PT, R3.reuse, R6, PT ;  /* 0x000000060300720c */ /* 0x040fe20003f84070 */
[----:B------:R-:W-:Y:S01]  /*30d0*/  @!P5 IMAD.IADD R12, R12, 0x1, -R3 ;  /* 0x000000010c0cd824 */ /* 0x000fe200078e0a03 */
[----:B------:R-:W-:Y:S01]  /*30e0*/  ISETP.GT.U32.AND P5, PT, R3, R15, PT ;  /* 0x0000000f0300720c */ /* 0x000fe20003fa4070 */
[----:B------:R-:W-:-:S02]  /*30f0*/  VIADD R7, R5, 0x1c8 ;  /* 0x000001c805077836 */ /* 0x000fc40000000000 */
[----:B------:R-:W-:Y:S02]  /*3100*/  VIADD R9, R5, 0x1ca ;  /* 0x000001ca05097836 */ /* 0x000fe40000000000 */
[--C-:B------:R-:W-:Y:S01]  /*3110*/  @!P2 IMAD.IADD R11, R11, 0x1, -R3.reuse ;  /* 0x000000010b0ba824 */ /* 0x100fe200078e0a03 */
[----:B------:R-:W-:Y:S01]  /*3120*/  ISETP.GE.AND P2, PT, R19, RZ, PT ;  /* 0x000000ff1300720c */ /* 0x000fe20003f46270 */
[----:B------:R-:W-:Y:S01]  /*3130*/  VIADD R8, R5, 0x1c9 ;  /* 0x000001c905087836 */ /* 0x000fe20000000000 */
[----:B------:R-:W-:Y:S01]  /*3140*/  IABS R19, R7 ;  /* 0x0000000700137213 */ /* 0x000fe20000000000 */
[--C-:B------:R-:W-:Y:S01]  /*3150*/  @!P6 IMAD.IADD R10, R10, 0x1, -R3.reuse ;  /* 0x000000010a0ae824 */ /* 0x100fe200078e0a03 */
[----:B------:R-:W-:Y:S01]  /*3160*/  IABS R18, R9 ;  /* 0x0000000900127213 */ /* 0x000fe20000000000 */
[--C-:B------:R-:W-:Y:S01]  /*3170*/  @!P4 IMAD.IADD R6, R6, 0x1, -R3.reuse ;  /* 0x000000010606c824 */ /* 0x100fe200078e0a03 */
[----:B------:R-:W-:Y:S01]  /*3180*/  ISETP.GE.AND P4, PT, R16, RZ, PT ;  /* 0x000000ff1000720c */ /* 0x000fe20003f86270 */
[----:B------:R-:W-:Y:S01]  /*3190*/  @!P5 IMAD.IADD R15, R15, 0x1, -R3 ;  /* 0x000000010f0fd824 */ /* 0x000fe200078e0a03 */
[----:B------:R-:W-:Y:S01]  /*31a0*/  IABS R17, R8 ;  /* 0x0000000800117213 */ /* 0x000fe20000000000 */
[----:B------:R-:W-:Y:S01]  /*31b0*/  IMAD.MOV.U32 R16, RZ, RZ, R19 ;  /* 0x000000ffff107224 */ /* 0x000fe200078e0013 */
[----:B------:R-:W-:Y:S01]  /*31c0*/  ISETP.GE.AND P6, PT, R0, RZ, PT ;  /* 0x000000ff0000720c */ /* 0x000fe20003fc6270 */
[----:B0-----:R-:W-:Y:S01]  /*31d0*/  IMAD.HI.U32 R14, R2, R18, RZ ;  /* 0x00000012020e7227 */ /* 0x001fe200078e00ff */
[----:B------:R-:W-:-:S03]  /*31e0*/  ISETP.GT.U32.AND P5, PT, R3, R15, PT ;  /* 0x0000000f0300720c */ /* 0x000fc60003fa4070 */
[----:B------:R-:W-:Y:S02]  /*31f0*/  IMAD.MOV.U32 R21, RZ, RZ, R13 ;  /* 0x000000ffff157224 */ /* 0x000fe400078e000d */
[----:B------:R-:W-:-:S04]  /*3200*/  IMAD.HI.U32 R13, R2, R16, RZ ;  /* 0x00000010020d7227 */ /* 0x000fc800078e00ff */
[----:B------:R-:W-:Y:S02]  /*3210*/  IMAD.MOV R14, RZ, RZ, -R14 ;  /* 0x000000ffff0e7224 */ /* 0x000fe400078e0a0e */
[----:B------:R-:W-:Y:S02]  /*3220*/  IMAD.MOV.U32 R20, RZ, RZ, R10 ;  /* 0x000000ffff147224 */ /* 0x000fe400078e000a */
[----:B------:R-:W-:Y:S01]  /*3230*/  @!P0 IMAD.MOV R21, RZ, RZ, -R21 ;  /* 0x000000ffff158224 */ /* 0x000fe200078e0a15 */
[C---:B------:R-:W-:Y:S01]  /*3240*/  ISETP.GT.U32.AND P0, PT, R3.reuse, R6, PT ;  /* 0x000000060300720c */ /* 0x040fe20003f04070 */
[----:B------:R-:W-:Y:S02]  /*3250*/  IMAD.MOV R10, RZ, RZ, -R13 ;  /* 0x000000ffff0a7224 */ /* 0x000fe400078e0a0d */
[C---:B------:R-:W-:Y:S01]  /*3260*/  IMAD R18, R3.reuse, R14, R18 ;  /* 0x0000000e03127224 */ /* 0x040fe200078e0212 */
[----:B------:R0:W-:Y:S01]  /*3270*/  STL [R1+0x1ec], R21 ;  /* 0x0001ec1501007387 */ /* 0x0001e20000100800 */
[----:B------:R-:W-:-:S02]  /*3280*/  IMAD R16, R3, R10, R16 ;  /* 0x0000000a03107224 */ /* 0x000fc400078e0210 */
[----:B------:R-:W-:-:S04]  /*3290*/  IMAD.HI.U32 R0, R2, R17, RZ ;  /* 0x0000001102007227 */ /* 0x000fc800078e00ff */
[----:B------:R-:W-:Y:S01]  /*32a0*/  @!P3 IMAD.MOV R20, RZ, RZ, -R20 ;  /* 0x000000ffff14b224 */ /* 0x000fe200078e0a14 */
[----:B------:R-:W-:Y:S01]  /*32b0*/  ISETP.GT.U32.AND P3, PT, R3, R18, PT ;  /* 0x000000120300720c */ /* 0x000fe20003f64070 */
[--C-:B------:R-:W-:Y:S01]  /*32c0*/  @!P5 IMAD.IADD R15, R15, 0x1, -R3.reuse ;  /* 0x000000010f0fd824 */ /* 0x100fe200078e0a03 */
[C---:B------:R-:W-:Y:S01]  /*32d0*/  ISETP.GT.U32.AND P5, PT, R3.reuse, R16, PT ;  /* 0x000000100300720c */ /* 0x040fe20003fa4070 */
[----:B------:R-:W-:Y:S01]  /*32e0*/  IMAD.MOV R0, RZ, RZ, -R0 ;  /* 0x000000ffff007224 */ /* 0x000fe200078e0a00 */
[----:B------:R-:W-:Y:S01]  /*32f0*/  STL [R1+0x1f4], R20 ;  /* 0x0001f41401007387 */ /* 0x000fe20000100800 */
[----:B------:R-:W-:Y:S01]  /*3300*/  @!P0 IMAD.IADD R6, R6, 0x1, -R3 ;  /* 0x0000000106068824 */ /* 0x000fe200078e0a03 */
[----:B------:R-:W-:Y:S01]  /*3310*/  ISETP.GE.AND P0, PT, R8, RZ, PT ;  /* 0x000000ff0800720c */ /* 0x000fe20003f06270 */
[----:B------:R-:W-:Y:S02]  /*3320*/  IMAD R17, R3, R0, R17 ;  /* 0x0000000003117224 */ /* 0x000fe400078e0211 */
[----:B------:R-:W-:Y:S01]  /*3330*/  @!P1 IMAD.MOV R12, RZ, RZ, -R12 ;  /* 0x000000ffff0c9224 */ /* 0x000fe200078e0a0c */
[----:B------:R-:W-:Y:S01]  /*3340*/  ISETP.GE.AND P1, PT, R9, RZ, PT ;  /* 0x000000ff0900720c */ /* 0x000fe20003f26270 */
[----:B------:R-:W-:Y:S01]  /*3350*/  @!P6 IMAD.MOV R11, RZ, RZ, -R11 ;  /* 0x000000ffff0be224 */ /* 0x000fe200078e0a0b */
[----:B------:R-:W-:Y:S01]  /*3360*/  ISETP.GT.U32.AND P6, PT, R3, R17, PT ;  /* 0x000000110300720c */ /* 0x000fe20003fc4070 */
[----:B------:R-:W-:Y:S01]  /*3370*/  VIADD R8, R5, 0x1c6 ;  /* 0x000001c605087836 */ /* 0x000fe20000000000 */
[----:B------:R-:W-:Y:S01]  /*3380*/  STL [R1+0x1f8], R12 ;  /* 0x0001f80c01007387 */ /* 0x000fe20000100800 */
[----:B------:R-:W-:-:S02]  /*3390*/  IMAD.MOV.U32 R9, RZ, RZ, R6 ;  /* 0x000000ffff097224 */ /* 0x000fc400078e0006 */
[----:B------:R-:W-:Y:S01]  /*33a0*/  @!P3 IMAD.IADD R18, R18, 0x1, -R3 ;  /* 0x000000011212b824 */ /* 0x000fe200078e0a03 */
[----:B------:R-:W-:Y:S01]  /*33b0*/  ISETP.GE.AND P3, PT, R7, RZ, PT ;  /* 0x000000ff0700720c */ /* 0x000fe20003f66270 */
[----:B------:R-:W-:Y:S01]  /*33c0*/  @!P2 IMAD.MOV R9, RZ, RZ, -R9 ;  /* 0x000000ffff09a224 */ /* 0x000fe200078e0a09 */
[----:B------:R-:W-:Y:S01]  /*33d0*/  IABS R7, R8 ;  /* 0x0000000800077213 */ /* 0x000fe20000000000 */
[--C-:B------:R-:W-:Y:S01]  /*33e0*/  @!P5 IMAD.IADD R16, R16, 0x1, -R3.reuse ;  /* 0x000000011010d824 */ /* 0x100fe200078e0a03 */
[----:B------:R1:W-:Y:S01]  /*33f0*/  STL [R1+0x1fc], R11 ;  /* 0x0001fc0b01007387 */ /* 0x0003e20000100800 */
[----:B------:R-:W-:Y:S02]  /*3400*/  VIADD R0, R5, 0x1c7 ;  /* 0x000001c705007836 */ /* 0x000fe40000000000 */
[----:B------:R-:W-:Y:S01]  /*3410*/  @!P6 IMAD.IADD R17, R17, 0x1, -R3 ;  /* 0x000000011111e824 */ /* 0x000fe200078e0a03 */
[----:B------:R2:W-:Y:S01]  /*3420*/  STL [R1+0x200], R9 ;  /* 0x0002000901007387 */ /* 0x0005e20000100800 */
[----:B------:R-:W-:Y:S01]  /*3430*/  ISETP.GT.U32.AND P5, PT, R3, R16, PT ;  /* 0x000000100300720c */ /* 0x000fe20003fa4070 */
[----:B------:R-:W-:Y:S01]  /*3440*/  VIADD R6, R5, 0x1c4 ;  /* 0x000001c405067836 */ /* 0x000fe20000000000 */
[----:B------:R-:W-:Y:S01]  /*3450*/  IABS R13, R0 ;  /* 0x00000000000d7213 */ /* 0x000fe20000000000 */
[----:B0-----:R-:W-:Y:S01]  /*3460*/  IMAD.MOV.U32 R21, RZ, RZ, R15 ;  /* 0x000000ffff157224 */ /* 0x001fe200078e000f */
[----:B------:R-:W-:Y:S01]  /*3470*/  ISETP.GT.U32.AND P6, PT, R3, R18, PT ;  /* 0x000000120300720c */ /* 0x000fe20003fc4070 */
[----:B-1----:R-:W-:Y:S01]  /*3480*/  VIADD R11, R5, 0x1c5 ;  /* 0x000001c5050b7836 */ /* 0x002fe20000000000 */
[----:B------:R-:W-:Y:S01]  /*3490*/  ISETP.GT.U32.AND P2, PT, R3, R17, PT ;  /* 0x000000110300720c */ /* 0x000fe20003f44070 */
[----:B------:R-:W-:-:S03]  /*34a0*/  IMAD.HI.U32 R10, R2, R13, RZ ;  /* 0x0000000d020a7227 */ /* 0x000fc600078e00ff */
[----:B------:R-:W-:Y:S01]  /*34b0*/  IABS R14, R11 ;  /* 0x0000000b000e7213 */ /* 0x000fe20000000000 */
[----:B--2---:R-:W-:-:S04]  /*34c0*/  IMAD.HI.U32 R9, R2, R7, RZ ;  /* 0x0000000702097227 */ /* 0x004fc800078e00ff */
[----:B------:R-:W-:Y:S02]  /*34d0*/  IMAD.MOV R9, RZ, RZ, -R9 ;  /* 0x000000ffff097224 */ /* 0x000fe400078e0a09 */
[----:B------:R-:W-:Y:S02]  /*34e0*/  IMAD.MOV R10, RZ, RZ, -R10 ;  /* 0x000000ffff0a7224 */ /* 0x000fe400078e0a0a */
[C---:B------:R-:W-:Y:S02]  /*34f0*/  IMAD R7, R3.reuse, R9, R7 ;  /* 0x0000000903077224 */ /* 0x040fe400078e0207 */
[----:B------:R-:W-:Y:S02]  /*3500*/  @!P5 IMAD.IADD R16, R16, 0x1, -R3 ;  /* 0x000000011010d824 */ /* 0x000fe400078e0a03 */
[C---:B------:R-:W-:Y:S01]  /*3510*/  IMAD R13, R3.reuse, R10, R13 ;  /* 0x0000000a030d7224 */ /* 0x040fe200078e020d */
[----:B------:R-:W-:Y:S01]  /*3520*/  ISETP.GT.U32.AND P5, PT, R3, R7, PT ;  /* 0x000000070300720c */ /* 0x000fe20003fa4070 */
[--C-:B------:R-:W-:Y:S01]  /*3530*/  @!P6 IMAD.IADD R18, R18, 0x1, -R3.reuse ;  /* 0x000000011212e824 */ /* 0x100fe200078e0a03 */
[----:B------:R-:W-:Y:S01]  /*3540*/  IABS R10, R6 ;  /* 0x00000006000a7213 */ /* 0x000fe20000000000 */
[----:B------:R-:W-:Y:S01]  /*3550*/  VIADD R9, R5, 0x1c3 ;  /* 0x000001c305097836 */ /* 0x000fe20000000000 */
[----:B------:R-:W-:Y:S01]  /*3560*/  ISETP.GT.U32.AND P6, PT, R3, R13, PT ;  /* 0x0000000d0300720c */ /* 0x000fe20003fc4070 */
[----:B------:R-:W-:Y:S01]  /*3570*/  @!P2 IMAD.IADD R17, R17, 0x1, -R3 ;  /* 0x000000011111a824 */ /* 0x000fe200078e0a03 */
[----:B------:R-:W-:Y:S01]  /*3580*/  ISETP.GE.AND P2, PT, R0, RZ, PT ;  /* 0x000000ff0000720c */ /* 0x000fe20003f46270 */
[----:B------:R-:W-:Y:S01]  /*3590*/  IMAD.HI.U32 R19, R2, R14, RZ ;  /* 0x0000000e02137227 */ /* 0x000fe200078e00ff */
[----:B------:R-:W-:-:S03]  /*35a0*/  IABS R12, R9 ;  /* 0x00000009000c7213 */ /* 0x000fc60000000000 */
[----:B------:R-:W-:Y:S02]  /*35b0*/  @!P4 IMAD.MOV R21, RZ, RZ, -R21 ;  /* 0x000000ffff15c224 */ /* 0x000fe400078e0a15 */
[--C-:B------:R-:W-:Y:S02]  /*35c0*/  @!P5 IMAD.IADD R7, R7, 0x1, -R3.reuse ;  /* 0x000000010707d824 */ /* 0x100fe400078e0a03 */
[----:B------:R-:W-:Y:S01]  /*35d0*/  IMAD.HI.U32 R15, R2, R12, RZ ;  /* 0x0000000c020f7227 */ /* 0x000fe200078e00ff */
[----:B------:R-:W-:Y:S02]  /*35e0*/  STL [R1+0x204], R21 ;  /* 0x0002041501007387 */ /* 0x000fe40000100800 */
[----:B------:R-:W-:Y:S01]  /*35f0*/  ISETP.GT.U32.AND P5, PT, R3, R7, PT ;  /* 0x000000070300720c */ /* 0x000fe20003fa4070 */
[----:B------:R-:W-:Y:S01]  /*3600*/  @!P6 IMAD.IADD R13, R13, 0x1, -R3 ;  /* 0x000000010d0de824 */ /* 0x000fe200078e0a03 */
[----:B------:R-:W-:Y:S01]  /*3610*/  ISETP.GE.AND P6, PT, R8, RZ, PT ;  /* 0x000000ff0800720c */ /* 0x000fe20003fc6270 */
[----:B------:R-:W-:-:S02]  /*3620*/  IMAD.MOV R15, RZ, RZ, -R15 ;  /* 0x000000ffff0f7224 */ /* 0x000fc400078e0a0f */
[----:B------:R-:W-:Y:S01]  /*3630*/  IMAD.HI.U32 R0, R2, R10, RZ ;  /* 0x0000000a02007227 */ /* 0x000fe200078e00ff */
[----:B------:R-:W-:-:S03]  /*3640*/  ISETP.GT.U32.AND P4, PT, R3, R13, PT ;  /* 0x0000000d0300720c */ /* 0x000fc60003f84070 */
[----:B------:R-:W-:Y:S02]  /*3650*/  IMAD.MOV R19, RZ, RZ, -R19 ;  /* 0x000000ffff137224 */ /* 0x000fe400078e0a13 */
[----:B------:R-:W-:Y:S01]  /*3660*/  @!P0 IMAD.MOV R17, RZ, RZ, -R17 ;  /* 0x000000ffff118224 */ /* 0x000fe200078e0a11 */
[----:B------:R-:W-:Y:S01]  /*3670*/  ISETP.GE.AND P0, PT, R11, RZ, PT ;  /* 0x000000ff0b00720c */ /* 0x000fe20003f06270 */
[C---:B------:R-:W-:Y:S02]  /*3680*/  IMAD R11, R3.reuse, R15, R12 ;  /* 0x0000000f030b7224 */ /* 0x040fe400078e020c */
[----:B------:R-:W-:Y:S02]  /*3690*/  IMAD.MOV R0, RZ, RZ, -R0 ;  /* 0x000000ffff007224 */ /* 0x000fe400078e0a00 */
[----:B------:R-:W-:Y:S02]  /*36a0*/  IMAD R14, R3, R19, R14 ;  /* 0x00000013030e7224 */ /* 0x000fe400078e020e */
[----:B------:R-:W-:-:S02]  /*36b0*/  IMAD.MOV.U32 R20, RZ, RZ, R18 ;  /* 0x000000ffff147224 */ /* 0x000fc400078e0012 */
[--C-:B------:R-:W-:Y:S01]  /*36c0*/  @!P5 IMAD.IADD R7, R7, 0x1, -R3.reuse ;  /* 0x000000010707d824 */ /* 0x100fe200078e0a03 */
[C---:B------:R-:W-:Y:S01]  /*36d0*/  ISETP.GT.U32.AND P5, PT, R3.reuse, R11, PT ;  /* 0x0000000b0300720c */ /* 0x040fe20003fa4070 */
[C---:B------:R-:W-:Y:S02]  /*36e0*/  IMAD R10, R3.reuse, R0, R10 ;  /* 0x00000000030a7224 */ /* 0x040fe400078e020a */
[----:B------:R-:W-:Y:S01]  /*36f0*/  @!P1 IMAD.MOV R20, RZ, RZ, -R20 ;  /* 0x000000ffff149224 */ /* 0x000fe200078e0a14 */
[----:B------:R-:W-:Y:S01]  /*3700*/  ISETP.GT.U32.AND P1, PT, R3, R14, PT ;  /* 0x0000000e0300720c */ /* 0x000fe20003f24070 */
[----:B------:R-:W-:Y:S01]  /*3710*/  @!P4 IMAD.IADD R13, R13, 0x1, -R3 ;  /* 0x000000010d0dc824 */ /* 0x000fe200078e0a03 */
[----:B------:R-:W-:Y:S01]  /*3720*/  ISETP.GE.AND P4, PT, R6, RZ, PT ;  /* 0x000000ff0600720c */ /* 0x000fe20003f86270 */
[----:B------:R-:W-:Y:S01]  /*3730*/  @!P3 IMAD.MOV R16, RZ, RZ, -R16 ;  /* 0x000000ffff10b224 */ /* 0x000fe200078e0a10 */
[----:B------:R-:W-:Y:S01]  /*3740*/  ISETP.GT.U32.AND P3, PT, R3, R10, PT ;  /* 0x0000000a0300720c */ /* 0x000fe20003f64070 */
[----:B------:R-:W-:Y:S01]  /*3750*/  IMAD.MOV.U32 R15, RZ, RZ, R13 ;  /* 0x000000ffff0f7224 */ /* 0x000fe200078e000d */
[----:B------:R-:W-:Y:S01]  /*3760*/  STL [R1+0x208], R20 ;  /* 0x0002081401007387 */ /* 0x000fe20000100800 */
[----:B------:R-:W-:-:S02]  /*3770*/  VIADD R6, R5, 0x1c1 ;  /* 0x000001c105067836 */ /* 0x000fc40000000000 */
[----:B------:R-:W-:Y:S01]  /*3780*/  VIADD R8, R5, 0x1c2 ;  /* 0x000001c205087836 */ /* 0x000fe20000000000 */
[----:B------:R-:W-:Y:S01]  /*3790*/  STL [R1+0x20c], R17 ;  /* 0x00020c1101007387 */ /* 0x000fe20000100800 */
[----:B------:R-:W-:Y:S01]  /*37a0*/  @!P2 IMAD.MOV R15, RZ, RZ, -R15 ;  /* 0x000000ffff0fa224 */ /* 0x000fe200078e0a0f */
[----:B------:R-:W-:Y:S01]  /*37b0*/  IABS R13, R6 ;  /* 0x00000006000d7213 */ /* 0x000fe20000000000 */
[--C-:B------:R-:W-:Y:S01]  /*37c0*/  @!P5 IMAD.IADD R11, R11, 0x1, -R3.reuse ;  /* 0x000000010b0bd824 */ /* 0x100fe200078e0a03 */
[----:B------:R-:W-:Y:S01]  /*37d0*/  IABS R0, R8 ;  /* 0x0000000800007213 */ /* 0x000fe20000000000 */
[--C-:B------:R-:W-:Y:S01]  /*37e0*/  @!P1 IMAD.IADD R14, R14, 0x1, -R3.reuse ;  /* 0x000000010e0e9824 */ /* 0x100fe200078e0a03 */
[----:B------:R-:W-:Y:S01]  /*37f0*/  STL [R1+0x210], R16 ;  /* 0x0002101001007387 */ /* 0x000fe20000100800 */
[----:B------:R-:W-:Y:S01]  /*3800*/  @!P3 IMAD.IADD R10, R10, 0x1, -R3 ;  /* 0x000000010a0ab824 */ /* 0x000fe200078e0a03 */
[C---:B------:R-:W-:Y:S01]  /*3810*/  ISETP.GT.U32.AND P5, PT, R3.reuse, R11, PT ;  /* 0x0000000b0300720c */ /* 0x040fe20003fa4070 */
[----:B------:R-:W-:Y:S01]  /*3820*/  IMAD.HI.U32 R12, R2, R0, RZ ;  /* 0x00000000020c7227 */ /* 0x000fe200078e00ff */
[----:B------:R0:W-:Y:S01]  /*3830*/  STL [R1+0x214], R15 ;  /* 0x0002140f01007387 */ /* 0x0001e20000100800 */
[----:B------:R-:W-:-:S02]  /*3840*/  ISETP.GT.U32.AND P3, PT, R3, R14, PT ;  /* 0x0000000e0300720c */ /* 0x000fc40003f64070 */
[----:B------:R-:W-:Y:S01]  /*3850*/  IMAD.MOV R12, RZ, RZ, -R12 ;  /* 0x000000ffff0c7224 */ /* 0x000fe200078e0a0c */
[----:B------:R-:W-:Y:S02]  /*3860*/  ISETP.GT.U32.AND P2, PT, R3, R10, PT ;  /* 0x0000000a0300720c */ /* 0x000fe40003f44070 */
[----:B------:R-:W-:Y:S01]  /*3870*/  ISETP.GE.AND P1, PT, R9, RZ, PT ;  /* 0x000000ff0900720c */ /* 0x000fe20003f26270 */
[----:B------:R-:W-:Y:S02]  /*3880*/  IMAD R0, R3, R12, R0 ;  /* 0x0000000c03007224 */ /* 0x000fe400078e0200 */
[----:B------:R-:W-:Y:S02]  /*3890*/  VIADD R9, R5, 0x1c0 ;  /* 0x000001c005097836 */ /* 0x000fe40000000000 */
[----:B0-----:R-:W-:Y:S02]  /*38a0*/  IMAD.MOV.U32 R15, RZ, RZ, R7 ;  /* 0x000000ffff0f7224 */ /* 0x001fe400078e0007 */
[----:B------:R-:W-:Y:S01]  /*38b0*/  IMAD.HI.U32 R7, R2, R13, RZ ;  /* 0x0000000d02077227 */ /* 0x000fe200078e00ff */
[----:B------:R-:W-:-:S03]  /*38c0*/  IABS R12, R9 ;  /* 0x00000009000c7213 */ /* 0x000fc60000000000 */
[----:B------:R-:W-:Y:S02]  /*38d0*/  IMAD.MOV R7, RZ, RZ, -R7 ;  /* 0x000000ffff077224 */ /* 0x000fe400078e0a07 */
[----:B------:R-:W-:Y:S02]  /*38e0*/  @!P5 IMAD.IADD R11, R11, 0x1, -R3 ;  /* 0x000000010b0bd824 */ /* 0x000fe400078e0a03 */
[C---:B------:R-:W-:Y:S02]  /*38f0*/  IMAD R13, R3.reuse, R7, R13 ;  /* 0x00000007030d7224 */ /* 0x040fe400078e020d */
[--C-:B------:R-:W-:Y:S01]  /*3900*/  @!P3 IMAD.IADD R14, R14, 0x1, -R3.reuse ;  /* 0x000000010e0eb824 */ /* 0x100fe200078e0a03 */
[C---:B------:R-:W-:Y:S01]  /*3910*/  ISETP.GT.U32.AND P3, PT, R3.reuse, R0, PT ;  /* 0x000000000300720c */ /* 0x040fe20003f64070 */
[----:B------:R-:W-:Y:S01]  /*3920*/  @!P2 IMAD.IADD R10, R10, 0x1, -R3 ;  /* 0x000000010a0aa824 */ /* 0x000fe200078e0a03 */
[----:B------:R-:W-:Y:S01]  /*3930*/  ISETP.GT.U32.AND P5, PT, R3, R13, PT ;  /* 0x0000000d0300720c */ /* 0x000fe20003fa4070 */
[----:B------:R-:W-:Y:S01]  /*3940*/  @!P6 IMAD.MOV R15, RZ, RZ, -R15 ;  /* 0x000000ffff0fe224 */ /* 0x000fe200078e0a0f */
[----:B------:R-:W-:Y:S01]  /*3950*/  ISETP.GE.AND P2, PT, R6, RZ, PT ;  /* 0x000000ff0600720c */ /* 0x000fe20003f46270 */
[----:B------:R-:W-:Y:S01]  /*3960*/  VIADD R6, R5, 0x1bf ;  /* 0x000001bf05067836 */ /* 0x000fe20000000000 */
[----:B------:R-:W-:Y:S01]  /*3970*/  ISETP.GE.AND P6, PT, R8, RZ, PT ;  /* 0x000000ff0800720c */ /* 0x000fe20003fc6270 */
[----:B------:R-:W-:Y:S01]  /*3980*/  IMAD.HI.U32 R16, R2, R12, RZ ;  /* 0x0000000c02107227 */ /* 0x000fe200078e00ff */
[----:B------:R0:W-:Y:S02]  /*3990*/  STL [R1+0x218], R15 ;  /* 0x0002180f01007387 */ /* 0x0001e40000100800 */
[----:B------:R-:W-:Y:S01]  /*39a0*/  IABS R8, R6 ;  /* 0x0000000600087213 */ /* 0x000fe20000000000 */
[----:B------:R-:W-:-:S02]  /*39b0*/  IMAD.MOV.U32 R17, RZ, RZ, R14 ;  /* 0x000000ffff117224 */ /* 0x000fc400078e000e */
[--C-:B------:R-:W-:Y:S01]  /*39c0*/  @!P3 IMAD.IADD R0, R0, 0x1, -R3.reuse ;  /* 0x000000010000b824 */ /* 0x100fe200078e0a03 */
[----:B------:R-:W-:Y:S01]  /*39d0*/  ISETP.GE.AND P3, PT, R9, RZ, PT ;  /* 0x000000ff0900720c */ /* 0x000fe20003f66270 */
[----:B------:R-:W-:Y:S02]  /*39e0*/  @!P5 IMAD.IADD R13, R13, 0x1, -R3 ;  /* 0x000000010d0dd824 */ /* 0x000fe400078e0a03 */
[----:B------:R-:W-:Y:S02]  /*39f0*/  IMAD.MOV R16, RZ, RZ, -R16 ;  /* 0x000000ffff107224 */ /* 0x000fe400078e0a10 */
[----:B------:R-:W-:Y:S01]  /*3a00*/  VIADD R7, R5, 0x1be ;  /* 0x000001be05077836 */ /* 0x000fe20000000000 */
[C---:B------:R-:W-:Y:S01]  /*3a10*/  ISETP.GT.U32.AND P5, PT, R3.reuse, R13, PT ;  /* 0x0000000d0300720c */ /* 0x040fe20003fa4070 */
[----:B------:R-:W-:Y:S01]  /*3a20*/  @!P0 IMAD.MOV R17, RZ, RZ, -R17 ;  /* 0x000000ffff118224 */ /* 0x000fe200078e0a11 */
[----:B------:R-:W-:Y:S01]  /*3a30*/  ISETP.GT.U32.AND P0, PT, R3, R0, PT ;  /* 0x000000000300720c */ /* 0x000fe20003f04070 */
[----:B------:R-:W-:Y:S01]  /*3a40*/  IMAD.HI.U32 R9, R2, R8, RZ ;  /* 0x0000000802097227 */ /* 0x000fe200078e00ff */
[----:B0-----:R-:W-:-:S02]  /*3a50*/  IABS R15, R7 ;  /* 0x00000007000f7213 */ /* 0x001fc40000000000 */
[----:B------:R-:W-:Y:S01]  /*3a60*/  STL [R1+0x21c], R17 ;  /* 0x00021c1101007387 */ /* 0x000fe20000100800 */
[C---:B------:R-:W-:Y:S02]  /*3a70*/  IMAD R12, R3.reuse, R16, R12 ;  /* 0x00000010030c7224 */ /* 0x040fe400078e020c */
[----:B------:R-:W-:Y:S02]  /*3a80*/  IMAD.MOV.U32 R14, RZ, RZ, R10 ;  /* 0x000000ffff0e7224 */ /* 0x000fe400078e000a */
[----:B------:R-:W-:Y:S02]  /*3a90*/  IMAD.MOV R9, RZ, RZ, -R9 ;  /* 0x000000ffff097224 */ /* 0x000fe400078e0a09 */
[----:B------:R-:W-:Y:S01]  /*3aa0*/  @!P4 IMAD.MOV R14, RZ, RZ, -R14 ;  /* 0x000000ffff0ec224 */ /* 0x000fe200078e0a0e */
[C---:B------:R-:W-:Y:S01]  /*3ab0*/  ISETP.GT.U32.AND P4, PT, R3.reuse, R12, PT ;  /* 0x0000000c0300720c */ /* 0x040fe20003f84070 */
[----:B------:R-:W-:Y:S02]  /*3ac0*/  IMAD R8, R3, R9, R8 ;  /* 0x0000000903087224 */ /* 0x000fe400078e0208 */
[----:B------:R-:W-:Y:S01]  /*3ad0*/  IMAD.HI.U32 R10, R2, R15, RZ ;  /* 0x0000000f020a7227 */ /* 0x000fe200078e00ff */
[----:B------:R0:W-:Y:S03]  /*3ae0*/  STL [R1+0x220], R14 ;  /* 0x0002200e01007387 */ /* 0x0001e60000100800 */
[----:B------:R-:W-:Y:S01]  /*3af0*/  @!P5 IMAD.IADD R13, R13, 0x1, -R3 ;  /* 0x000000010d0dd824 */ /* 0x000fe200078e0a03 */
[----:B------:R-:W-:Y:S01]  /*3b00*/  ISETP.GT.U32.AND P5, PT, R3, R8, PT ;  /* 0x000000080300720c */ /* 0x000fe20003fa4070 */
[----:B------:R-:W-:-:S02]  /*3b10*/  IMAD.MOV R10, RZ, RZ, -R10 ;  /* 0x000000ffff0a7224 */ /* 0x000fc400078e0a0a */
[----:B------:R-:W-:Y:S01]  /*3b20*/  @!P0 IMAD.IADD R0, R0, 0x1, -R3 ;  /* 0x0000000100008824 */ /* 0x000fe200078e0a03 */
[----:B------:R-:W-:Y:S01]  /*3b30*/  ISETP.GE.AND P0, PT, R7, RZ, PT ;  /* 0x000000ff0700720c */ /* 0x000fe20003f06270 */
[C---:B------:R-:W-:Y:S02]  /*3b40*/  IMAD R15, R3.reuse, R10, R15 ;  /* 0x0000000a030f7224 */ /* 0x040fe400078e020f */
[----:B------:R-:W-:Y:S02]  /*3b50*/  IMAD.MOV.U32 R16, RZ, RZ, R0 ;  /* 0x000000ffff107224 */ /* 0x000fe400078e0000 */
[----:B------:R-:W-:Y:S02]  /*3b60*/  @!P4 IMAD.IADD R12, R12, 0x1, -R3 ;  /* 0x000000010c0cc824 */ /* 0x000fe400078e0a03 */
[----:B------:R-:W-:Y:S01]  /*3b70*/  @!P6 IMAD.MOV R16, RZ, RZ, -R16 ;  /* 0x000000ffff10e224 */ /* 0x000fe200078e0a10 */
[C---:B------:R-:W-:Y:S01]  /*3b80*/  ISETP.GT.U32.AND P6, PT, R3.reuse, R15, PT ;  /* 0x0000000f0300720c */ /* 0x040fe20003fc4070 */
[----:B------:R-:W-:Y:S01]  /*3b90*/  @!P1 IMAD.MOV R11, RZ, RZ, -R11 ;  /* 0x000000ffff0b9224 */ /* 0x000fe200078e0a0b */
[----:B------:R-:W-:Y:S01]  /*3ba0*/  ISETP.GT.U32.AND P4, PT, R3, R12, PT ;  /* 0x0000000c0300720c */ /* 0x000fe20003f84070 */
[----:B------:R-:W-:Y:S01]  /*3bb0*/  @!P5 IMAD.IADD R8, R8, 0x1, -R3 ;  /* 0x000000010808d824 */ /* 0x000fe200078e0a03 */
[----:B------:R-:W-:Y:S01]  /*3bc0*/  ISETP.GE.AND P1, PT, R6, RZ, PT ;  /* 0x000000ff0600720c */ /* 0x000fe20003f26270 */
[----:B------:R-:W-:Y:S01]  /*3bd0*/  VIADD R10, R5, 0x1bc ;  /* 0x000001bc050a7836 */ /* 0x000fe20000000000 */
[----:B------:R1:W-:Y:S01]  /*3be0*/  STL [R1+0x224], R11 ;  /* 0x0002240b01007387 */ /* 0x0003e20000100800 */
[----:B0-----:R-:W-:Y:S01]  /*3bf0*/  IMAD.MOV.U32 R14, RZ, RZ, R13 ;  /* 0x000000ffff0e7224 */ /* 0x001fe200078e000d */
[----:B------:R-:W-:Y:S01]  /*3c00*/  ISETP.GT.U32.AND P5, PT, R3, R8, PT ;  /* 0x000000080300720c */ /* 0x000fe20003fa4070 */
[----:B------:R-:W-:Y:S01]  /*3c10*/  VIADD R6, R5, 0x1bb ;  /* 0x000001bb05067836 */ /* 0x000fe20000000000 */
[----:B------:R-:W-:Y:S01]  /*3c20*/  IABS R9, R10 ;  /* 0x0000000a00097213 */ /* 0x000fe20000000000 */
[----:B------:R-:W-:Y:S01]  /*3c30*/  @!P2 IMAD.MOV R14, RZ, RZ, -R14 ;  /* 0x000000ffff0ea224 */ /* 0x000fe200078e0a0e */
[----:B------:R-:W-:Y:S01]  /*3c40*/  STL [R1+0x22c], R16 ;  /* 0x00022c1001007387 */ /* 0x000fe20000100800 */
[--C-:B------:R-:W-:Y:S01]  /*3c50*/  @!P6 IMAD.IADD R15, R15, 0x1, -R3.reuse ;  /* 0x000000010f0fe824 */ /* 0x100fe200078e0a03 */
[----:B------:R-:W-:Y:S01]  /*3c60*/  IABS R0, R6 ;  /* 0x0000000600007213 */ /* 0x000fe20000000000 */
[----:B------:R-:W-:Y:S01]  /*3c70*/  @!P4 IMAD.IADD R12, R12, 0x1, -R3 ;  /* 0x000000010c0cc824 */ /* 0x000fe200078e0a03 */
[----:B------:R-:W-:Y:S01]  /*3c80*/  ISETP.GE.AND P4, PT, R10, RZ, PT ;  /* 0x000000ff0a00720c */ /* 0x000fe20003f86270 */
[----:B-1----:R-:W-:Y:S01]  /*3c90*/  VIADD R11, R5, 0x1bd ;  /* 0x000001bd050b7836 */ /* 0x002fe20000000000 */
[----:B------:R0:W-:Y:S01]  /*3ca0*/  STL [R1+0x230], R14 ;  /* 0x0002300e01007387 */ /* 0x0001e20000100800 */
[----:B------:R-:W-:Y:S01]  /*3cb0*/  IMAD.HI.U32 R10, R2, R9, RZ ;  /* 0x00000009020a7227 */ /* 0x000fe200078e00ff */
[----:B------:R-:W-:-:S02]  /*3cc0*/  ISETP.GT.U32.AND P6, PT, R3, R15, PT ;  /* 0x0000000f0300720c */ /* 0x000fc40003fc4070 */
[----:B------:R-:W-:Y:S01]  /*3cd0*/  IABS R7, R11 ;  /* 0x0000000b00077213 */ /* 0x000fe20000000000 */
[----:B------:R-:W-:Y:S01]  /*3ce0*/  IMAD.MOV R10, RZ, RZ, -R10 ;  /* 0x000000ffff0a7224 */ /* 0x000fe200078e0a0a */
[----:B------:R-:W-:Y:S01]  /*3cf0*/  ISETP.GE.AND P2, PT, R11, RZ, PT ;  /* 0x000000ff0b00720c */ /* 0x000fe20003f46270 */
[----:B------:R-:W-:Y:S02]  /*3d00*/  @!P5 IMAD.IADD R8, R8, 0x1, -R3 ;  /* 0x000000010808d824 */ /* 0x000fe400078e0a03 */
[----:B------:R-:W-:-:S04]  /*3d10*/  IMAD.HI.U32 R13, R2, R7, RZ ;  /* 0x00000007020d7227 */ /* 0x000fc800078e00ff */
[----:B0-----:R-:W-:Y:S02]  /*3d20*/  IMAD.MOV.U32 R14, RZ, RZ, R12 ;  /* 0x000000ffff0e7224 */ /* 0x001fe400078e000c */
[----:B------:R-:W-:Y:S02]  /*3d30*/  IMAD.MOV R13, RZ, RZ, -R13 ;  /* 0x000000ffff0d7224 */ /* 0x000fe400078e0a0d */
[----:B------:R-:W-:Y:S01]  /*3d40*/  @!P3 IMAD.MOV R14, RZ, RZ, -R14 ;  /* 0x000000ffff0eb224 */ /* 0x000fe200078e0a0e */
[----:B------:R-:W-:Y:S01]  /*3d50*/  ISETP.GE.AND P3, PT, R6, RZ, PT ;  /* 0x000000ff0600720c */ /* 0x000fe20003f66270 */
[C---:B------:R-:W-:Y:S02]  /*3d60*/  IMAD R7, R3.reuse, R13, R7 ;  /* 0x0000000d03077224 */ /* 0x040fe400078e0207 */
[C---:B------:R-:W-:Y:S01]  /*3d70*/  IMAD R6, R3.reuse, R10, R9 ;  /* 0x0000000a03067224 */ /* 0x040fe200078e0209 */
[----:B------:R-:W-:Y:S01]  /*3d80*/  STL [R1+0x234], R14 ;  /* 0x0002340e01007387 */ /* 0x000fe20000100800 */
[----:B------:R-:W-:Y:S01]  /*3d90*/  IMAD.MOV.U32 R12, RZ, RZ, R8 ;  /* 0x000000ffff0c7224 */ /* 0x000fe200078e0008 */
[----:B------:R-:W-:Y:S01]  /*3da0*/  ISETP.GT.U32.AND P5, PT, R3, R7, PT ;  /* 0x000000070300720c */ /* 0x000fe20003fa4070 */
[----:B------:R-:W-:-:S04]  /*3db0*/  IMAD.HI.U32 R11, R2, R0, RZ ;  /* 0x00000000020b7227 */ /* 0x000fc800078e00ff */
[----:B------:R-:W-:Y:S01]  /*3dc0*/  @!P1 IMAD.MOV R12, RZ, RZ, -R12 ;  /* 0x000000ffff0c9224 */ /* 0x000fe200078e0a0c */
[----:B------:R-:W-:Y:S01]  /*3dd0*/  ISETP.GT.U32.AND P1, PT, R3, R6, PT ;  /* 0x000000060300720c */ /* 0x000fe20003f24070 */
[----:B------:R-:W-:Y:S02]  /*3de0*/  IMAD.MOV R11, RZ, RZ, -R11 ;  /* 0x000000ffff0b7224 */ /* 0x000fe400078e0a0b */
[----:B------:R-:W-:Y:S01]  /*3df0*/  @!P6 IMAD.IADD R15, R15, 0x1, -R3 ;  /* 0x000000010f0fe824 */ /* 0x000fe200078e0a03 */
[----:B------:R0:W-:Y:S01]  /*3e00*/  STL [R1+0x238], R12 ;  /* 0x0002380c01007387 */ /* 0x0001e20000100800 */
[----:B------:R-:W-:Y:S02]  /*3e10*/  IMAD R0, R3, R11, R0 ;  /* 0x0000000b03007224 */ /* 0x000fe400078e0200 */
[----:B------:R-:W-:Y:S02]  /*3e20*/  IMAD.MOV.U32 R17, RZ, RZ, R15 ;  /* 0x000000ffff117224 */ /* 0x000fe400078e000f */
[----:B------:R-:W-:-:S02]  /*3e30*/  VIADD R11, R5, 0x1ba ;  /* 0x000001ba050b7836 */ /* 0x000fc40000000000 */
[----:B------:R-:W-:Y:S01]  /*3e40*/  @!P0 IMAD.MOV R17, RZ, RZ, -R17 ;  /* 0x000000ffff118224 */ /* 0x000fe200078e0a11 */
[----:B------:R-:W-:Y:S01]  /*3e50*/  ISETP.GT.U32.AND P0, PT, R3, R0, PT ;  /* 0x000000000300720c */ /* 0x000fe20003f04070 */
[--C-:B------:R-:W-:Y:S01]  /*3e60*/  @!P5 IMAD.IADD R7, R7, 0x1, -R3.reuse ;  /* 0x000000010707d824 */ /* 0x100fe200078e0a03 */
[----:B------:R-:W-:Y:S01]  /*3e70*/  ISETP.GE.AND P6, PT, R11, RZ, PT ;  /* 0x000000ff0b00720c */ /* 0x000fe20003fc6270 */
[--C-:B------:R-:W-:Y:S01]  /*3e80*/  @!P1 IMAD.IADD R6, R6, 0x1, -R3.reuse ;  /* 0x0000000106069824 */ /* 0x100fe200078e0a03 */
[----:B------:R-:W-:Y:S01]  /*3e90*/  IABS R11, R11 ;  /* 0x0000000b000b7213 */ /* 0x000fe20000000000 */
[----:B------:R-:W-:Y:S01]  /*3ea0*/  VIADD R8, R5, 0x1b9 ;  /* 0x000001b905087836 */ /* 0x000fe20000000000 */
[----:B------:R-:W-:Y:S01]  /*3eb0*/  ISETP.GT.U32.AND P5, PT, R3, R7, PT ;  /* 0x000000070300720c */ /* 0x000fe20003fa4070 */
[----:B------:R-:W-:Y:S01]  /*3ec0*/  VIADD R10, R5, 0x1b7 ;  /* 0x000001b7050a7836 */ /* 0x000fe20000000000 */
[----:B------:R-:W-:Y:S01]  /*3ed0*/  ISETP.GT.U32.AND P1, PT, R3, R6, PT ;  /* 0x000000060300720c */ /* 0x000fe20003f24070 */
[----:B------:R-:W-:Y:S01]  /*3ee0*/  IMAD.HI.U32 R15, R2, R11, RZ ;  /* 0x0000000b020f7227 */ /* 0x000fe200078e00ff */
[----:B0-----:R-:W-:Y:S01]  /*3ef0*/  IABS R12, R8 ;  /* 0x00000008000c7213 */ /* 0x001fe20000000000 */
[----:B------:R-:W-:Y:S01]  /*3f00*/  STL [R1+0x274], R17 ;  /* 0x0002741101007387 */ /* 0x000fe20000100800 */
[----:B------:R-:W-:Y:S01]  /*3f10*/  IABS R14, R10 ;  /* 0x0000000a000e7213 */ /* 0x000fe20000000000 */
[----:B------:R-:W-:-:S02]  /*3f20*/  @!P0 IMAD.IADD R0, R0, 0x1, -R3 ;  /* 0x0000000100008824 */ /* 0x000fc400078e0a03 */
[----:B------:R-:W-:Y:S02]  /*3f30*/  IMAD.MOV R15, RZ, RZ, -R15 ;  /* 0x000000ffff0f7224 */ /* 0x000fe400078e0a0f */
[----:B------:R-:W-:Y:S01]  /*3f40*/  IMAD.HI.U32 R16, R2, R12, RZ ;  /* 0x0000000c02107227 */ /* 0x000fe200078e00ff */
[----:B------:R-:W-:-:S03]  /*3f50*/  ISETP.GT.U32.AND P0, PT, R3, R0, PT ;  /* 0x000000000300720c */ /* 0x000fc60003f04070 */
[----:B------:R-:W-:Y:S01]  /*3f60*/  @!P5 IMAD.IADD R7, R7, 0x1, -R3 ;  /* 0x000000010707d824 */ /* 0x000fe200078e0a03 */
[----:B------:R-:W-:Y:S01]  /*3f70*/  ISETP.GE.AND P5, PT, R8, RZ, PT ;  /* 0x000000ff0800720c */ /* 0x000fe20003fa6270 */
[C---:B------:R-:W-:Y:S02]  /*3f80*/  IMAD R11, R3.reuse, R15, R11 ;  /* 0x0000000f030b7224 */ /* 0x040fe400078e020b */
[----:B------:R-:W-:Y:S02]  /*3f90*/  @!P1 IMAD.IADD R6, R6, 0x1, -R3 ;  /* 0x0000000106069824 */ /* 0x000fe400078e0a03 */
[----:B------:R-:W-:Y:S01]  /*3fa0*/  IMAD.MOV.U32 R19, RZ, RZ, R7 ;  /* 0x000000ffff137224 */ /* 0x000fe200078e0007 */
[----:B------:R-:W-:Y:S01]  /*3fb0*/  ISETP.GT.U32.AND P1, PT, R3, R11, PT ;  /* 0x0000000b0300720c */ /* 0x000fe20003f24070 */
[----:B------:R-:W-:Y:S02]  /*3fc0*/  IMAD.MOV.U32 R18, RZ, RZ, R6 ;  /* 0x000000ffff127224 */ /* 0x000fe400078e0006 */
[----:B------:R-:W-:-:S02]  /*3fd0*/  IMAD.MOV R16, RZ, RZ, -R16 ;  /* 0x000000ffff107224 */ /* 0x000fc400078e0a10 */
[----:B------:R-:W-:-:S04]  /*3fe0*/  IMAD.HI.U32 R8, R2, R14, RZ ;  /* 0x0000000e02087227 */ /* 0x000fc800078e00ff */
[----:B------:R-:W-:Y:S02]  /*3ff0*/  @!P2 IMAD.MOV R19, RZ, RZ, -R19 ;  /* 0x000000ffff13a224 */ /* 0x000fe400078e0a13 */
[----:B------:R-:W-:Y:S02]  /*4000*/  @!P4 IMAD.MOV R18, RZ, RZ, -R18 ;  /* 0x000000ffff12c224 */ /* 0x000fe400078e0a12 */
[----:B------:R-:W-:Y:S01]  /*4010*/  IMAD R12, R3, R16, R12 ;  /* 0x00000010030c7224 */ /* 0x000fe200078e020c */
[----:B------:R-:W-:Y:S01]  /*4020*/  STL [R1+0x278], R19 ;  /* 0x0002781301007387 */ /* 0x000fe20000100800 */
[----:B------:R-:W-:Y:S02]  /*4030*/  IMAD.MOV R8, RZ, RZ, -R8 ;  /* 0x000000ffff087224 */ /* 0x000fe400078e0a08 */
[----:B------:R-:W-:Y:S01]  /*4040*/  @!P0 IMAD.IADD R0, R0, 0x1, -R3 ;  /* 0x0000000100008824 */ /* 0x000fe200078e0a03 */
[----:B------:R0:W-:Y:S01]  /*4050*/  STL [R1+0x27c], R18 ;  /* 0x00027c1201007387 */ /* 0x0001e20000100800 */
[----:B------:R-:W-:Y:S01]  /*4060*/  VIADD R9, R5, 0x1b8 ;  /* 0x000001b805097836 */ /* 0x000fe20000000000 */
[C---:B------:R-:W-:Y:S01]  /*4070*/  ISETP.GT.U32.AND P2, PT, R3.reuse, R12, PT ;  /* 0x0000000c0300720c */ /* 0x040fe20003f44070 */
[----:B------:R-:W-:-:S02]  /*4080*/  IMAD R6, R3, R8, R14 ;  /* 0x0000000803067224 */ /* 0x000fc400078e020e */
[----:B------:R-:W-:Y:S01]  /*4090*/  @!P1 IMAD.IADD R11, R11, 0x1, -R3 ;  /* 0x000000010b0b9824 */ /* 0x000fe200078e0a03 */
[----:B------:R-:W-:Y:S01]  /*40a0*/  IABS R13, R9 ;  /* 0x00000009000d7213 */ /* 0x000fe20000000000 */
[----:B------:R-:W-:Y:S01]  /*40b0*/  VIADD R7, R5, 0x1b6 ;  /* 0x000001b605077836 */ /* 0x000fe20000000000 */
[----:B------:R-:W-:Y:S01]  /*40c0*/  ISETP.GE.AND P4, PT, R9, RZ, PT ;  /* 0x000000ff0900720c */ /* 0x000fe20003f86270 */
[----:B------:R-:W-:Y:S01]  /*40d0*/  VIADD R9, R5, 0x1b4 ;  /* 0x000001b405097836 */ /* 0x000fe20000000000 */
[----:B------:R-:W-:Y:S01]  /*40e0*/  ISETP.GT.U32.AND P1, PT, R3, R11, PT ;  /* 0x0000000b0300720c */ /* 0x000fe20003f24070 */
[----:B0-----:R-:W-:Y:S01]  /*40f0*/  IMAD.MOV.U32 R18, RZ, RZ, R0 ;  /* 0x000000ffff127224 */ /* 0x001fe200078e0000 */
[----:B------:R-:W-:Y:S01]  /*4100*/  IABS R15, R7 ;  /* 0x00000007000f7213 */ /* 0x000fe20000000000 */
[----:B------:R-:W-:Y:S01]  /*4110*/  IMAD.HI.U32 R17, R2, R13, RZ ;  /* 0x0000000d02117227 */ /* 0x000fe200078e00ff */
[----:B------:R-:W-:-:S03]  /*4120*/  IABS R0, R9 ;  /* 0x0000000900007213 */ /* 0x000fc60000000000 */
[----:B------:R-:W-:Y:S01]  /*4130*/  @!P3 IMAD.MOV R18, RZ, RZ, -R18 ;  /* 0x000000ffff12b224 */ /* 0x000fe200078e0a12 */
[----:B------:R-:W-:Y:S01]  /*4140*/  ISETP.GT.U32.AND P3, PT, R3, R6, PT ;  /* 0x000000060300720c */ /* 0x000fe20003f64070 */
[----:B------:R-:W-:Y:S02]  /*4150*/  IMAD.MOV R17, RZ, RZ, -R17 ;  /* 0x000000ffff117224 */ /* 0x000fe400078e0a11 */
[----:B------:R-:W-:Y:S01]  /*4160*/  @!P2 IMAD.IADD R12, R12, 0x1, -R3 ;  /* 0x000000010c0ca824 */ /* 0x000fe200078e0a03 */
[----:B------:R0:W-:Y:S01]  /*4170*/  STL [R1+0x280], R18 ;  /* 0x0002801201007387 */ /* 0x0001e20000100800 */
[----:B------:R-:W-:Y:S02]  /*4180*/  VIADD R8, R5, 0x1b5 ;  /* 0x000001b505087836 */ /* 0x000fe40000000000 */
[C---:B------:R-:W-:Y:S01]  /*4190*/  IMAD R13, R3.reuse, R17, R13 ;  /* 0x00000011030d7224 */ /* 0x040fe200078e020d */
[----:B------:R-:W-:Y:S01]  /*41a0*/  ISETP.GT.U32.AND P2, PT, R3, R12, PT ;  /* 0x0000000c0300720c */ /* 0x000fe20003f44070 */
[----:B------:R-:W-:Y:S01]  /*41b0*/  IMAD.HI.U32 R16, R2, R15, RZ ;  /* 0x0000000f02107227 */ /* 0x000fe200078e00ff */
[----:B------:R-:W-:-:S02]  /*41c0*/  IABS R14, R8 ;  /* 0x00000008000e7213 */ /* 0x000fc40000000000 */
[----:B------:R-:W-:Y:S01]  /*41d0*/  ISETP.GT.U32.AND P0, PT, R3, R13, PT ;  /* 0x0000000d0300720c */ /* 0x000fe20003f04070 */
[--C-:B------:R-:W-:Y:S02]  /*41e0*/  @!P3 IMAD.IADD R6, R6, 0x1, -R3.reuse ;  /* 0x000000010606b824 */ /* 0x100fe400078e0a03 */
[----:B------:R-:W-:Y:S01]  /*41f0*/  @!P1 IMAD.IADD R11, R11, 0x1, -R3 ;  /* 0x000000010b0b9824 */ /* 0x000fe200078e0a03 */
[----:B------:R-:W-:Y:S01]  /*4200*/  ISETP.GE.AND P1, PT, R10, RZ, PT ;  /* 0x000000ff0a00720c */ /* 0x000fe20003f26270 */
[----:B------:R-:W-:Y:S01]  /*4210*/  IMAD.MOV R16, RZ, RZ, -R16 ;  /* 0x000000ffff107224 */ /* 0x000fe200078e0a10 */
[----:B------:R-:W-:Y:S01]  /*4220*/  ISETP.GT.U32.AND P3, PT, R3, R6, PT ;  /* 0x000000060300720c */ /* 0x000fe20003f64070 */
[----:B------:R-:W-:Y:S02]  /*4230*/  IMAD.MOV.U32 R10, RZ, RZ, R0 ;  /* 0x000000ffff0a7224 */ /* 0x000fe400078e0000 */
[----:B------:R-:W-:-:S04]  /*4240*/  IMAD.HI.U32 R0, R2, R14, RZ ;  /* 0x0000000e02007227 */ /* 0x000fc800078e00ff */
[C---:B------:R-:W-:Y:S02]  /*4250*/  IMAD R15, R3.reuse, R16, R15 ;  /* 0x00000010030f7224 */ /* 0x040fe400078e020f */
[----:B------:R-:W-:Y:S02]  /*4260*/  IMAD.MOV R0, RZ, RZ, -R0 ;  /* 0x000000ffff007224 */ /* 0x000fe400078e0a00 */
[--C-:B------:R-:W-:Y:S01]  /*4270*/  @!P2 IMAD.IADD R12, R12, 0x1, -R3.reuse ;  /* 0x000000010c0ca824 */ /* 0x100fe200078e0a03 */
[C---:B------:R-:W-:Y:S01]  /*4280*/  ISETP.GT.U32.AND P2, PT, R3.reuse, R15, PT ;  /* 0x0000000f0300720c */ /* 0x040fe20003f44070 */
[----:B------:R-:W-:Y:S02]  /*4290*/  IMAD R14, R3, R0, R14 ;  /* 0x00000000030e7224 */ /* 0x000fe400078e020e */
[--C-:B------:R-:W-:Y:S02]  /*42a0*/  @!P0 IMAD.IADD R13, R13, 0x1, -R3.reuse ;  /* 0x000000010d0d8824 */ /* 0x100fe400078e0a03 */
[----:B------:R-:W-:Y:S01]  /*42b0*/  @!P3 IMAD.IADD R6, R6, 0x1, -R3 ;  /* 0x000000010606b824 */ /* 0x000fe200078e0a03 */
[C---:B------:R-:W-:Y:S01]  /*42c0*/  ISETP.GT.U32.AND P3, PT, R3.reuse, R14, PT ;  /* 0x0000000e0300720c */ /* 0x040fe20003f64070 */
[----:B0-----:R-:W-:Y:S01]  /*42d0*/  IMAD.MOV.U32 R18, RZ, RZ, R11 ;  /* 0x000000ffff127224 */ /* 0x001fe200078e000b */
[----:B------:R-:W-:Y:S01]  /*42e0*/  ISETP.GT.U32.AND P0, PT, R3, R13, PT ;  /* 0x0000000d0300720c */ /* 0x000fe20003f04070 */
[----:B------:R-:W-:-:S02]  /*42f0*/  IMAD.MOV.U32 R17, RZ, RZ, R12 ;  /* 0x000000ffff117224 */ /* 0x000fc400078e000c */
[----:B------:R-:W-:-:S04]  /*4300*/  IMAD.HI.U32 R11, R2, R10, RZ ;  /* 0x0000000a020b7227 */ /* 0x000fc800078e00ff */
[----:B------:R-:W-:Y:S02]  /*4310*/  @!P2 IMAD.IADD R15, R15, 0x1, -R3 ;  /* 0x000000010f0fa824 */ /* 0x000fe400078e0a03 */
[----:B------:R-:W-:Y:S02]  /*4320*/  VIADD R0, R5, 0x1b3 ;  /* 0x000001b305007836 */ /* 0x000fe40000000000 */
[----:B------:R-:W-:Y:S01]  /*4330*/  @!P6 IMAD.MOV R18, RZ, RZ, -R18 ;  /* 0x000000ffff12e224 */ /* 0x000fe200078e0a12 */
[----:B------:R-:W-:Y:S01]  /*4340*/  ISETP.GE.AND P6, PT, R7, RZ, PT ;  /* 0x000000ff0700720c */ /* 0x000fe20003fc6270 */
[----:B------:R-:W-:Y:S01]  /*4350*/  @!P5 IMAD.MOV R17, RZ, RZ, -R17 ;  /* 0x000000ffff11d224 */ /* 0x000fe200078e0a11 */
[----:B------:R-:W-:Y:S01]  /*4360*/  ISETP.GE.AND P5, PT, R8, RZ, PT ;  /* 0x000000ff0800720c */ /* 0x000fe20003fa6270 */
[----:B------:R-:W-:Y:S01]  /*4370*/  IMAD.MOV R11, RZ, RZ, -R11 ;  /* 0x000000ffff0b7224 */ /* 0x000fe200078e0a0b */
[----:B------:R-:W-:Y:S01]  /*4380*/  ISETP.GT.U32.AND P2, PT, R3, R15, PT ;  /* 0x0000000f0300720c */ /* 0x000fe20003f44070 */
[----:B------:R-:W-:Y:S01]  /*4390*/  VIADD R7, R5, 0x1b2 ;  /* 0x000001b205077836 */ /* 0x000fe20000000000 */
[----:B------:R-:W-:Y:S01]  /*43a0*/  IABS R8, R0 ;  /* 0x0000000000087213 */ /* 0x000fe20000000000 */
[--C-:B------:R-:W-:Y:S01]  /*43b0*/  @!P3 IMAD.IADD R14, R14, 0x1, -R3.reuse ;  /* 0x000000010e0eb824 */ /* 0x100fe200078e0a03 */
[----:B------:R-:W-:Y:S01]  /*43c0*/  STL [R1+0x284], R18 ;  /* 0x0002841201007387 */ /* 0x000fe20000100800 */
[----:B------:R-:W-:Y:S01]  /*43d0*/  @!P0 IMAD.IADD R13, R13, 0x1, -R3 ;  /* 0x000000010d0d8824 */ /* 0x000fe200078e0a03 */
[----:B------:R-:W-:Y:S01]  /*43e0*/  ISETP.GE.AND P0, PT, R9, RZ, PT ;  /* 0x000000ff0900720c */ /* 0x000fe20003f06270 */
[C---:B------:R-:W-:Y:S01]  /*43f0*/  IMAD R10, R3.reuse, R11, R10 ;  /* 0x0000000b030a7224 */ /* 0x040fe200078e020a */
[----:B------:R-:W-:Y:S01]  /*4400*/  IABS R11, R7 ;  /* 0x00000007000b7213 */ /* 0x000fe20000000000 */
[----:B------:R-:W-:Y:S01]  /*4410*/  IMAD.MOV.U32 R12, RZ, RZ, R6 ;  /* 0x000000ffff0c7224 */ /* 0x000fe200078e0006 */
[----:B------:R-:W-:Y:S01]  /*4420*/  ISETP.GT.U32.AND P3, PT, R3, R14, PT ;  /* 0x0000000e0300720c */ /* 0x000fe20003f64070 */
[----:B------:R-:W-:Y:S01]  /*4430*/  IMAD.MOV.U32 R16, RZ, RZ, R13 ;  /* 0x000000ffff107224 */ /* 0x000fe200078e000d */
[----:B------:R0:W-:Y:S01]  /*4440*/  STL [R1+0x28c], R17 ;  /* 0x00028c1101007387 */ /* 0x0001e20000100800 */
[----:B------:R-:W-:-:S04]  /*4450*/  IMAD.HI.U32 R13, R2, R8, RZ ;  /* 0x00000008020d7227 */ /* 0x000fc800078e00ff */
[----:B------:R-:W-:Y:S01]  /*4460*/  @!P1 IMAD.MOV R12, RZ, RZ, -R12 ;  /* 0x000000ffff0c9224 */ /* 0x000fe200078e0a0c */
[----:B------:R-:W-:Y:S01]  /*4470*/  ISETP.GE.AND P1, PT, R7, RZ, PT ;  /* 0x000000ff0700720c */ /* 0x000fe20003f26270 */
[----:B------:R-:W-:-:S04]  /*4480*/  IMAD.HI.U32 R7, R2, R11, RZ ;  /* 0x0000000b02077227 */ /* 0x000fc800078e00ff */
[----:B------:R-:W-:Y:S02]  /*4490*/  IMAD.MOV R13, RZ, RZ, -R13 ;  /* 0x000000ffff0d7224 */ /* 0x000fe400078e0a0d */
[----:B------:R-:W-:Y:S01]  /*44a0*/  @!P2 IMAD.IADD R15, R15, 0x1, -R3 ;  /* 0x000000010f0fa824 */ /* 0x000fe200078e0a03 */
[C---:B------:R-:W-:Y:S01]  /*44b0*/  ISETP.GT.U32.AND P2, PT, R3.reuse, R10, PT ;  /* 0x0000000a0300720c */ /* 0x040fe20003f44070 */
[----:B------:R-:W-:Y:S02]  /*44c0*/  IMAD.MOV R7, RZ, RZ, -R7 ;  /* 0x000000ffff077224 */ /* 0x000fe400078e0a07 */
[C---:B------:R-:W-:Y:S02]  /*44d0*/  IMAD R8, R3.reuse, R13, R8 ;  /* 0x0000000d03087224 */ /* 0x040fe400078e0208 */
[C---:B------:R-:W-:Y:S02]  /*44e0*/  IMAD R11, R3.reuse, R7, R11 ;  /* 0x00000007030b7224 */ /* 0x040fe400078e020b */
[----:B------:R-:W-:Y:S01]  /*44f0*/  @!P3 IMAD.IADD R14, R14, 0x1, -R3 ;  /* 0x000000010e0eb824 */ /* 0x000fe200078e0a03 */
[----:B------:R-:W-:Y:S01]  /*4500*/  ISETP.GT.U32.AND P3, PT, R3, R8, PT ;  /* 0x000000080300720c */ /* 0x000fe20003f64070 */
[----:B0-----:R-:W-:-:S02]  /*4510*/  IMAD.MOV.U32 R17, RZ, RZ, R15 ;  /* 0x000000ffff117224 */ /* 0x001fc400078e000f */
[----:B------:R-:W-:Y:S01]  /*4520*/  @!P4 IMAD.MOV R16, RZ, RZ, -R16 ;  /* 0x000000ffff10c224 */ /* 0x000fe200078e0a10 */
[----:B------:R-:W-:Y:S01]  /*4530*/  ISETP.GE.AND P4, PT, R0, RZ, PT ;  /* 0x000000ff0000720c */ /* 0x000fe20003f86270 */
[----:B------:R-:W-:Y:S01]  /*4540*/  @!P6 IMAD.MOV R17, RZ, RZ, -R17 ;  /* 0x000000ffff11e224 */ /* 0x000fe200078e0a11 */
[----:B------:R-:W-:Y:S01]  /*4550*/  ISETP.GT.U32.AND P6, PT, R3, R11, PT ;  /* 0x0000000b0300720c */ /* 0x000fe20003fc4070 */
[--C-:B------:R-:W-:Y:S01]  /*4560*/  @!P2 IMAD.IADD R10, R10, 0x1, -R3.reuse ;  /* 0x000000010a0aa824 */ /* 0x100fe200078e0a03 */
[----:B------:R0:W-:Y:S01]  /*4570*/  STL [R1+0x290], R16 ;  /* 0x0002901001007387 */ /* 0x0001e20000100800 */
[C---:B------:R-:W-:Y:S02]  /*4580*/  VIADD R0, R5.reuse, 0x1b1 ;  /* 0x000001b105007836 */ /* 0x040fe40000000000 */
[----:B------:R-:W-:Y:S01]  /*4590*/  VIADD R19, R5, 0x1ad ;  /* 0x000001ad05137836 */ /* 0x000fe20000000000 */
[----:B------:R1:W-:Y:S01]  /*45a0*/  STL [R1+0x294], R12 ;  /* 0x0002940c01007387 */ /* 0x0003e20000100800 */
[C---:B------:R-:W-:Y:S01]  /*45b0*/  ISETP.GT.U32.AND P2, PT, R3.reuse, R10, PT ;  /* 0x0000000a0300720c */ /* 0x040fe20003f44070 */
[--C-:B------:R-:W-:Y:S01]  /*45c0*/  @!P3 IMAD.IADD R8, R8, 0x1, -R3.reuse ;  /* 0x000000010808b824 */ /* 0x100fe200078e0a03 */
[----:B------:R-:W-:Y:S01]  /*45d0*/  IABS R9, R0 ;  /* 0x0000000000097213 */ /* 0x000fe20000000000 */
[----:B------:R2:W-:Y:S01]  /*45e0*/  STL [R1+0x298], R17 ;  /* 0x0002981101007387 */ /* 0x0005e20000100800 */
[----:B------:R-:W-:Y:S01]  /*45f0*/  IABS R20, R19 ;  /* 0x0000001300147213 */ /* 0x000fe20000000000 */
[----:B0-----:R-:W-:Y:S01]  /*4600*/  IMAD.MOV.U32 R16, RZ, RZ, R14 ;  /* 0x000000ffff107224 */ /* 0x001fe200078e000e */
[----:B------:R-:W-:Y:S01]  /*4610*/  ISETP.GT.U32.AND P3, PT, R3, R8, PT ;  /* 0x000000080300720c */ /* 0x000fe20003f64070 */
[----:B------:R-:W-:-:S02]  /*4620*/  @!P6 IMAD.IADD R11, R11, 0x1, -R3 ;  /* 0x000000010b0be824 */ /* 0x000fc400078e0a03 */
[----:B-1----:R-:W-:Y:S02]  /*4630*/  VIADD R12, R5, 0x1b0 ;  /* 0x000001b0050c7836 */ /* 0x002fe40000000000 */
[C---:B------:R-:W-:Y:S01]  /*4640*/  IMAD.HI.U32 R13, R2.reuse, R9, RZ ;  /* 0x00000009020d7227 */ /* 0x040fe200078e00ff */
[----:B------:R-:W-:Y:S02]  /*4650*/  ISETP.GT.U32.AND P6, PT, R3, R11, PT ;  /* 0x0000000b0300720c */ /* 0x000fe40003fc4070 */
[----:B------:R-:W-:Y:S01]  /*4660*/  IABS R6, R12 ;  /* 0x0000000c00067213 */ /* 0x000fe20000000000 */
[----:B------:R-:W-:Y:S02]  /*4670*/  IMAD.MOV R13, RZ, RZ, -R13 ;  /* 0x000000ffff0d7224 */ /* 0x000fe400078e0a0d */
[----:B--2---:R-:W-:Y:S02]  /*4680*/  VIADD R17, R5, 0x1af ;  /* 0x000001af05117836 */ /* 0x004fe40000000000 */
[----:B------:R-:W-:-:S04]  /*4690*/  IMAD.HI.U32 R7, R2, R6, RZ ;  /* 0x0000000602077227 */ /* 0x000fc800078e00ff */
[----:B------:R-:W-:Y:S02]  /*46a0*/  IMAD.MOV R7, RZ, RZ, -R7 ;  /* 0x000000ffff077224 */ /* 0x000fe400078e0a07 */
[----:B------:R-:W-:Y:S01]  /*46b0*/  @!P5 IMAD.MOV R16, RZ, RZ, -R16 ;  /* 0x000000ffff10d224 */ /* 0x000fe200078e0a10 */
[----:B------:R-:W-:Y:S01]  /*46c0*/  ISETP.GE.AND P5, PT, R0, RZ, PT ;  /* 0x000000ff0000720c */ /* 0x000fe20003fa6270 */
[----:B------:R-:W-:Y:S01]  /*46d0*/  @!P2 IMAD.IADD R10, R10, 0x1, -R3 ;  /* 0x000000010a0aa824 */ /* 0x000fe200078e0a03 */
[----:B------:R-:W-:Y:S01]  /*46e0*/  ISETP.GE.AND P2, PT, R12, RZ, PT ;  /* 0x000000ff0c00720c */ /* 0x000fe20003f46270 */
[C---:B------:R-:W-:Y:S01]  /*46f0*/  IMAD R6, R3.reuse, R7, R6 ;  /* 0x0000000703067224 */ /* 0x040fe200078e0206 */
[----:B------:R-:W-:Y:S01]  /*4700*/  IABS R12, R17 ;  /* 0x00000011000c7213 */ /* 0x000fe20000000000 */
[----:B------:R-:W-:Y:S01]  /*4710*/  IMAD R0, R3, R13, R9 ;  /* 0x0000000d03007224 */ /* 0x000fe200078e0209 */
[----:B------:R0:W-:Y:S01]  /*4720*/  STL [R1+0x29c], R16 ;  /* 0x00029c1001007387 */ /* 0x0001e20000100800 */
[----:B------:R-:W-:-:S02]  /*4730*/  VIADD R7, R5, 0x1ae ;  /* 0x000001ae05077836 */ /* 0x000fc40000000000 */
[----:B------:R-:W-:Y:S01]  /*4740*/  @!P3 IMAD.IADD R8, R8, 0x1, -R3 ;  /* 0x000000010808b824 */ /* 0x000fe200078e0a03 */
[----:B------:R-:W-:Y:S01]  /*4750*/  ISETP.GT.U32.AND P3, PT, R3, R0, PT ;  /* 0x000000000300720c */ /* 0x000fe20003f64070 */
[----:B------:R-:W-:Y:S01]  /*4760*/  IMAD.HI.U32 R13, R2, R12, RZ ;  /* 0x0000000c020d7227 */ /* 0x000fe200078e00ff */
[----:B------:R-:W-:-:S03]  /*4770*/  IABS R22, R7 ;  /* 0x0000000700167213 */ /* 0x000fc60000000000 */
[----:B------:R-:W-:Y:S01]  /*4780*/  @!P6 IMAD.IADD R11, R11, 0x1, -R3 ;  /* 0x000000010b0be824 */ /* 0x000fe200078e0a03 */
[----:B------:R-:W-:Y:S01]  /*4790*/  ISETP.GT.U32.AND P6, PT, R3, R6, PT ;  /* 0x000000060300720c */ /* 0x000fe20003fc4070 */
[----:B------:R-:W-:Y:S02]  /*47a0*/  IMAD.MOV R13, RZ, RZ, -R13 ;  /* 0x000000ffff0d7224 */ /* 0x000fe400078e0a0d */
[----:B------:R-:W-:-:S04]  /*47b0*/  IMAD.HI.U32 R21, R2, R22, RZ ;  /* 0x0000001602157227 */ /* 0x000fc800078e00ff */
[C---:B------:R-:W-:Y:S02]  /*47c0*/  IMAD R12, R3.reuse, R13, R12 ;  /* 0x0000000d030c7224 */ /* 0x040fe400078e020c */
[----:B------:R-:W-:Y:S02]  /*47d0*/  IMAD.MOV R21, RZ, RZ, -R21 ;  /* 0x000000ffff157224 */ /* 0x000fe400078e0a15 */
[--C-:B------:R-:W-:Y:S01]  /*47e0*/  @!P3 IMAD.IADD R0, R0, 0x1, -R3.reuse ;  /* 0x000000010000b824 */ /* 0x100fe200078e0a03 */
[C---:B------:R-:W-:Y:S01]  /*47f0*/  ISETP.GT.U32.AND P3, PT, R3.reuse, R12, PT ;  /* 0x0000000c0300720c */ /* 0x040fe20003f64070 */
[C---:B------:R-:W-:Y:S02]  /*4800*/  IMAD R21, R3.reuse, R21, R22 ;  /* 0x0000001503157224 */ /* 0x040fe400078e0216 */
[----:B------:R-:W-:Y:S02]  /*4810*/  @!P6 IMAD.IADD R6, R6, 0x1, -R3 ;  /* 0x000000010606e824 */ /* 0x000fe400078e0a03 */
[----:B------:R-:W-:Y:S01]  /*4820*/  IMAD.HI.U32 R23, R2, R20, RZ ;  /* 0x0000001402177227 */ /* 0x000fe200078e00ff */
[----:B------:R-:W-:-:S03]  /*4830*/  ISETP.GT.U32.AND P6, PT, R3, R21, PT ;  /* 0x000000150300720c */ /* 0x000fc60003fc4070 */
[C---:B------:R-:W-:Y:S02]  /*4840*/  VIADD R14, R5.reuse, 0x1ac ;  /* 0x000001ac050e7836 */ /* 0x040fe40000000000 */
[----:B0-----:R-:W-:Y:S02]  /*4850*/  VIADD R16, R5, 0x1ab ;  /* 0x000001ab05107836 */ /* 0x001fe40000000000 */
[----:B------:R-:W-:Y:S01]  /*4860*/  IMAD.MOV R23, RZ, RZ, -R23 ;  /* 0x000000ffff177224 */ /* 0x000fe200078e0a17 */
[----:B------:R-:W-:Y:S01]  /*4870*/  IABS R9, R14 ;  /* 0x0000000e00097213 */ /* 0x000fe20000000000 */
[--C-:B------:R-:W-:Y:S01]  /*4880*/  @!P3 IMAD.IADD R12, R12, 0x1, -R3.reuse ;  /* 0x000000010c0cb824 */ /* 0x100fe200078e0a03 */
[----:B------:R-:W-:Y:S01]  /*4890*/  IABS R15, R16 ;  /* 0x00000010000f7213 */ /* 0x000fe20000000000 */
[C---:B------:R-:W-:Y:S01]  /*48a0*/  IMAD R20, R3.reuse, R23, R20 ;  /* 0x0000001703147224 */ /* 0x040fe200078e0214 */
[----:B------:R-:W-:Y:S01]  /*48b0*/  ISETP.GT.U32.AND P3, PT, R3, R0, PT ;  /* 0x000000000300720c */ /* 0x000fe20003f64070 */
[----:B------:R-:W-:Y:S01]  /*48c0*/  @!P6 IMAD.IADD R21, R21, 0x1, -R3 ;  /* 0x000000011515e824 */ /* 0x000fe200078e0a03 */
[----:B------:R-:W-:Y:S01]  /*48d0*/  ISETP.GT.U32.AND P6, PT, R3, R12, PT ;  /* 0x0000000c0300720c */ /* 0x000fe20003fc4070 */
[----:B------:R-:W-:-:S04]  /*48e0*/  IMAD.HI.U32 R18, R2, R9, RZ ;  /* 0x0000000902127227 */ /* 0x000fc800078e00ff */
[----:B------:R-:W-:Y:S02]  /*48f0*/  IMAD.MOV.U32 R24, RZ, RZ, R10 ;  /* 0x000000ffff187224 */ /* 0x000fe400078e000a */
[----:B------:R-:W-:Y:S01]  /*4900*/  @!P1 IMAD.MOV R11, RZ, RZ, -R11 ;  /* 0x000000ffff0b9224 */ /* 0x000fe200078e0a0b */
[----:B------:R-:W-:Y:S01]  /*4910*/  ISETP.GT.U32.AND P1, PT, R3, R20, PT ;  /* 0x000000140300720c */ /* 0x000fe20003f24070 */
[----:B------:R-:W-:-:S04]  /*4920*/  IMAD.HI.U32 R13, R2, R15, RZ ;  /* 0x0000000f020d7227 */ /* 0x000fc800078e00ff */
[----:B------:R-:W-:Y:S02]  /*4930*/  IMAD.MOV.U32 R22, RZ, RZ, R8 ;  /* 0x000000ffff167224 */ /* 0x000fe400078e0008 */
[----:B------:R-:W-:Y:S02]  /*4940*/  IMAD.MOV R18, RZ, RZ, -R18 ;  /* 0x000000ffff127224 */ /* 0x000fe400078e0a12 */
[----:B------:R-:W-:Y:S01]  /*4950*/  @!P0 IMAD.MOV R24, RZ, RZ, -R24 ;  /* 0x000000ffff188224 */ /* 0x000fe200078e0a18 */
[C---:B------:R-:W-:Y:S01]  /*4960*/  ISETP.GT.U32.AND P0, PT, R3.reuse, R6, PT ;  /* 0x000000060300720c */ /* 0x040fe20003f04070 */
[----:B------:R-:W-:Y:S02]  /*4970*/  IMAD.MOV R13, RZ, RZ, -R13 ;  /* 0x000000ffff0d7224 */ /* 0x000fe400078e0a0d */
[----:B------:R-:W-:Y:S01]  /*4980*/  @!P4 IMAD.MOV R22, RZ, RZ, -R22 ;  /* 0x000000ffff16c224 */ /* 0x000fe200078e0a16 */
[C---:B------:R-:W-:Y:S01]  /*4990*/  ISETP.GT.U32.AND P4, PT, R3.reuse, R21, PT ;  /* 0x000000150300720c */ /* 0x040fe20003f84070 */
[C---:B------:R-:W-:Y:S01]  /*49a0*/  IMAD R9, R3.reuse, R18, R9 ;  /* 0x0000001203097224 */ /* 0x040fe200078e0209 */
[----:B------:R-:W-:Y:S01]  /*49b0*/  STL [R1+0x2dc], R24 ;  /* 0x0002dc1801007387 */ /* 0x000fe20000100800 */
[----:B------:R-:W-:-:S02]  /*49c0*/  IMAD R13, R3, R13, R15 ;  /* 0x0000000d030d7224 */ /* 0x000fc400078e020f */
[----:B------:R-:W-:Y:S01]  /*49d0*/  VIADD R15, R5, 0x1a9 ;  /* 0x000001a9050f7836 */ /* 0x000fe20000000000 */
[----:B------:R-:W-:Y:S01]  /*49e0*/  STL [R1+0x2e0], R22 ;  /* 0x0002e01601007387 */ /* 0x000fe20000100800 */
[--C-:B------:R-:W-:Y:S01]  /*49f0*/  @!P3 IMAD.IADD R0, R0, 0x1, -R3.reuse ;  /* 0x000000010000b824 */ /* 0x100fe200078e0a03 */
[----:B------:R-:W-:Y:S01]  /*4a00*/  ISETP.GT.U32.AND P3, PT, R3, R9, PT ;  /* 0x000000090300720c */ /* 0x000fe20003f64070 */
[----:B------:R-:W-:Y:S01]  /*4a10*/  VIADD R18, R5, 0x1aa ;  /* 0x000001aa05127836 */ /* 0x000fe20000000000 */
[----:B------:R-:W-:Y:S01]  /*4a20*/  IABS R8, R15 ;  /* 0x0000000f00087213 */ /* 0x000fe20000000000 */
[--C-:B------:R-:W-:Y:S01]  /*4a30*/  @!P6 IMAD.IADD R12, R12, 0x1, -R3.reuse ;  /* 0x000000010c0ce824 */ /* 0x100fe200078e0a03 */
[----:B------:R-:W-:Y:S01]  /*4a40*/  ISETP.GT.U32.AND P6, PT, R3, R13, PT ;  /* 0x0000000d0300720c */ /* 0x000fe20003fc4070 */
[--C-:B------:R-:W-:Y:S01]  /*4a50*/  @!P1 IMAD.IADD R20, R20, 0x1, -R3.reuse ;  /* 0x0000000114149824 */ /* 0x100fe200078e0a03 */
[----:B------:R-:W-:Y:S01]  /*4a60*/  IABS R10, R18 ;  /* 0x00000012000a7213 */ /* 0x000fe20000000000 */
[----:B------:R-:W-:Y:S01]  /*4a70*/  IMAD.MOV.U32 R23, RZ, RZ, R0 ;  /* 0x000000ffff177224 */ /* 0x000fe200078e0000 */
[----:B------:R0:W-:Y:S01]  /*4a80*/  STL [R1+0x2e4], R11 ;  /* 0x0002e40b01007387 */ /* 0x0001e20000100800 */
[----:B------:R-:W-:Y:S01]  /*4a90*/  @!P0 IMAD.IADD R6, R6, 0x1, -R3 ;  /* 0x0000000106068824 */ /* 0x000fe200078e0a03 */
[----:B------:R-:W-:Y:S01]  /*4aa0*/  ISETP.GE.AND P0, PT, R17, RZ, PT ;  /* 0x000000ff1100720c */ /* 0x000fe20003f06270 */
[----:B------:R-:W-:Y:S01]  /*4ab0*/  @!P5 IMAD.MOV R23, RZ, RZ, -R23 ;  /* 0x000000ffff17d224 */ /* 0x000fe200078e0a17 */
[----:B------:R-:W-:Y:S01]  /*4ac0*/  ISETP.GT.U32.AND P5, PT, R3, R20, PT ;  /* 0x000000140300720c */ /* 0x000fe20003fa4070 */
[----:B------:R-:W-:Y:S01]  /*4ad0*/  IMAD.HI.U32 R17, R2, R8, RZ ;  /* 0x0000000802117227 */ /* 0x000fe200078e00ff */
[----:B------:R-:W-:-:S02]  /*4ae0*/  ISETP.GE.AND P1, PT, R19, RZ, PT ;  /* 0x000000ff1300720c */ /* 0x000fc40003f26270 */
[----:B------:R-:W-:Y:S01]  /*4af0*/  STL [R1+0x2e8], R23 ;  /* 0x0002e81701007387 */ /* 0x000fe20000100800 */
[----:B------:R-:W-:Y:S01]  /*4b00*/  @!P4 IMAD.IADD R21, R21, 0x1, -R3 ;  /* 0x000000011515c824 */ /* 0x000fe200078e0a03 */
[----:B------:R-:W-:Y:S01]  /*4b10*/  ISETP.GE.AND P4, PT, R7, RZ, PT ;  /* 0x000000ff0700720c */ /* 0x000fe20003f86270 */
[----:B0-----:R-:W-:-:S04]  /*4b20*/  IMAD.HI.U32 R11, R2, R10, RZ ;  /* 0x0000000a020b7227 */ /* 0x001fc800078e00ff */
[----:B------:R-:W-:Y:S02]  /*4b30*/  IMAD.MOV R17, RZ, RZ, -R17 ;  /* 0x000000ffff117224 */ /* 0x000fe400078e0a11 */
[----:B------:R-:W-:Y:S02]  /*4b40*/  IMAD.MOV R11, RZ, RZ, -R11 ;  /* 0x000000ffff0b7224 */ /* 0x000fe400078e0a0b */
[--C-:B------:R-:W-:Y:S01]  /*4b50*/  @!P3 IMAD.IADD R9, R9, 0x1, -R3.reuse ;  /* 0x000000010909b824 */ /* 0x100fe200078e0a03 */
[----:B------:R-:W-:Y:S01]  /*4b60*/  ISETP.GE.AND P3, PT, R14, RZ, PT ;  /* 0x000000ff0e00720c */ /* 0x000fe20003f66270 */
[----:B------:R-:W-:Y:S02]  /*4b70*/  IMAD.MOV.U32 R22, RZ, RZ, R6 ;  /* 0x000000ffff167224 */ /* 0x000fe400078e0006 */
[----:B------:R-:W-:Y:S02]  /*4b80*/  @!P6 IMAD.IADD R13, R13, 0x1, -R3 ;  /* 0x000000010d0de824 */ /* 0x000fe400078e0a03 */
[----:B------:R-:W-:-:S02]  /*4b90*/  IMAD R8, R3, R17, R8 ;  /* 0x0000001103087224 */ /* 0x000fc400078e0208 */
[C---:B------:R-:W-:Y:S01]  /*4ba0*/  IMAD R10, R3.reuse, R11, R10 ;  /* 0x0000000b030a7224 */ /* 0x040fe200078e020a */
[C---:B------:R-:W-:Y:S01]  /*4bb0*/  ISETP.GT.U32.AND P6, PT, R3.reuse, R13, PT ;  /* 0x0000000d0300720c */ /* 0x040fe20003fc4070 */
[----:B------:R-:W-:Y:S01]  /*4bc0*/  @!P2 IMAD.MOV R22, RZ, RZ, -R22 ;  /* 0x000000ffff16a224 */ /* 0x000fe200078e0a16 */
[----:B------:R-:W-:Y:S01]  /*4bd0*/  ISETP.GT.U32.AND P2, PT, R3, R9, PT ;  /* 0x000000090300720c */ /* 0x000fe20003f44070 */
[----:B------:R-:W-:Y:S02]  /*4be0*/  IMAD.MOV.U32 R11, RZ, RZ, R12 ;  /* 0x000000ffff0b7224 */ /* 0x000fe400078e000c */
[----:B------:R-:W-:Y:S01]  /*4bf0*/  VIADD R0, R5, 0x1a8 ;  /* 0x000001a805007836 */ /* 0x000fe20000000000 */
[----:B------:R-:W-:Y:S01]  /*4c00*/  STL [R1+0x2ec], R22 ;  /* 0x0002ec1601007387 */ /* 0x000fe20000100800 */
[----:B------:R-:W-:Y:S02]  /*4c10*/  IMAD.MOV.U32 R7, RZ, RZ, R21 ;  /* 0x000000ffff077224 */ /* 0x000fe400078e0015 */
[----:B------:R-:W-:Y:S01]  /*4c20*/  @!P5 IMAD.IADD R20, R20, 0x1, -R3 ;  /* 0x000000011414d824 */ /* 0x000fe200078e0a03 */
[C---:B------:R-:W-:Y:S01]  /*4c30*/  ISETP.GT.U32.AND P5, PT, R3.reuse, R8, PT ;  /* 0x000000080300720c */ /* 0x040fe20003fa4070 */
[----:B------:R-:W-:Y:S01]  /*4c40*/  @!P0 IMAD.MOV R11, RZ, RZ, -R11 ;  /* 0x000000ffff0b8224 */ /* 0x000fe200078e0a0b */
[----:B------:R-:W-:Y:S01]  /*4c50*/  ISETP.GT.U32.AND P0, PT, R3, R10, PT ;  /* 0x0000000a0300720c */ /* 0x000fe20003f04070 */
[----:B------:R-:W-:Y:S01]  /*4c60*/  @!P4 IMAD.MOV R7, RZ, RZ, -R7 ;  /* 0x000000ffff07c224 */ /* 0x000fe200078e0a07 */
[----:B------:R-:W-:Y:S01]  /*4c70*/  IABS R14, R0 ;  /* 0x00000000000e7213 */ /* 0x000fe20000000000 */
[----:B------:R-:W-:Y:S01]  /*4c80*/  VIADD R6, R5, 0x1a7 ;  /* 0x000001a705067836 */ /* 0x000fe20000000000 */
[----:B------:R0:W-:Y:S01]  /*4c90*/  STL [R1+0x2f0], R11 ;  /* 0x0002f00b01007387 */ /* 0x0001e20000100800 */
[----:B------:R-:W-:Y:S01]  /*4ca0*/  ISETP.GE.AND P4, PT, R16, RZ, PT ;  /* 0x000000ff1000720c */ /* 0x000fe20003f86270 */
[--C-:B------:R-:W-:Y:S01]  /*4cb0*/  @!P2 IMAD.IADD R9, R9, 0x1, -R3.reuse ;  /* 0x000000010909a824 */ /* 0x100fe200078e0a03 */
[----:B------:R-:W-:Y:S01]  /*4cc0*/  ISETP.GE.AND P2, PT, R18, RZ, PT ;  /* 0x000000ff1200720c */ /* 0x000fe20003f46270 */
[----:B------:R1:W-:Y:S01]  /*4cd0*/  STL [R1+0x2f4], R7 ;  /* 0x0002f40701007387 */ /* 0x0003e20000100800 */
[--C-:B------:R-:W-:Y:S01]  /*4ce0*/  @!P6 IMAD.IADD R13, R13, 0x1, -R3.reuse ;  /* 0x000000010d0de824 */ /* 0x100fe200078e0a03 */
[----:B------:R-:W-:Y:S01]  /*4cf0*/  IABS R17, R6 ;  /* 0x0000000600117213 */ /* 0x000fe20000000000 */
[--C-:B------:R-:W-:Y:S01]  /*4d00*/  @!P5 IMAD.IADD R8, R8, 0x1, -R3.reuse ;  /* 0x000000010808d824 */ /* 0x100fe200078e0a03 */
[----:B------:R-:W-:Y:S01]  /*4d10*/  ISETP.GE.AND P6, PT, R15, RZ, PT ;  /* 0x000000ff0f00720c */ /* 0x000fe20003fc6270 */
[----:B------:R-:W-:Y:S01]  /*4d20*/  @!P0 IMAD.IADD R10, R10, 0x1, -R3 ;  /* 0x000000010a0a8824 */ /* 0x000fe200078e0a03 */
[----:B------:R-:W-:Y:S01]  /*4d30*/  ISETP.GE.AND P0, PT, R0, RZ, PT ;  /* 0x000000ff0000720c */ /* 0x000fe20003f06270 */
[----:B------:R-:W-:Y:S01]  /*4d40*/  IMAD.MOV.U32 R12, RZ, RZ, R20 ;  /* 0x000000ffff0c7224 */ /* 0x000fe200078e0014 */
[----:B------:R-:W-:Y:S01]  /*4d50*/  ISETP.GT.U32.AND P5, PT, R3, R8, PT ;  /* 0x000000080300720c */ /* 0x000fe20003fa4070 */
[----:B0-----:R-:W-:-:S02]  /*4d60*/  IMAD.MOV.U32 R11, RZ, RZ, R9 ;  /* 0x000000ffff0b7224 */ /* 0x001fc400078e0009 */
[----:B-1----:R-:W-:-:S04]  /*4d70*/  IMAD.HI.U32 R7, R2, R14, RZ ;  /* 0x0000000e02077227 */ /* 0x002fc800078e00ff */
[----:B------:R-:W-:Y:S02]  /*4d80*/  IMAD.MOV R7, RZ, RZ, -R7 ;  /* 0x000000ffff077224 */ /* 0x000fe400078e0a07 */
[----:B------:R-:W-:Y:S02]  /*4d90*/  IMAD.MOV.U32 R9, RZ, RZ, R13 ;  /* 0x000000ffff097224 */ /* 0x000fe400078e000d */
[----:B------:R-:W-:Y:S02]  /*4da0*/  IMAD R14, R3, R7, R14 ;  /* 0x00000007030e7224 */ /* 0x000fe400078e020e */
[----:B------:R-:W-:-:S04]  /*4db0*/  IMAD.HI.U32 R0, R2, R17, RZ ;  /* 0x0000001102007227 */ /* 0x000fc800078e00ff */
[----:B------:R-:W-:Y:S01]  /*4dc0*/  @!P1 IMAD.MOV R12, RZ, RZ, -R12 ;  /* 0x000000ffff0c9224 */ /* 0x000fe200078e0a0c */
[C---:B------:R-:W-:Y:S01]  /*4dd0*/  ISETP.GT.U32.AND P1, PT, R3.reuse, R10, PT ;  /* 0x0000000a0300720c */ /* 0x040fe20003f24070 */
[----:B------:R-:W-:Y:S01]  /*4de0*/  @!P4 IMAD.MOV R9, RZ, RZ, -R9 ;  /* 0x000000ffff09c224 */ /* 0x000fe200078e0a09 */
[----:B------:R-:W-:Y:S01]  /*4df0*/  ISETP.GT.U32.AND P4, PT, R3, R14, PT ;  /* 0x0000000e0300720c */ /* 0x000fe20003f84070 */
[----:B------:R-:W-:Y:S01]  /*4e00*/  IMAD.MOV R0, RZ, RZ, -R0 ;  /* 0x000000ffff007224 */ /* 0x000fe200078e0a00 */
[----:B------:R0:W-:Y:S01]  /*4e10*/  STL [R1+0x2f8], R12 ;  /* 0x0002f80c01007387 */ /* 0x0001e20000100800 */
[----:B------:R-:W-:Y:S02]  /*4e20*/  VIADD R15, R5, 0x1a6 ;  /* 0x000001a6050f7836 */ /* 0x000fe40000000000 */
[----:B------:R-:W-:Y:S02]  /*4e30*/  IMAD R17, R3, R0, R17 ;  /* 0x0000000003117224 */ /* 0x000fe400078e0211 */
[----:B------:R-:W-:-:S02]  /*4e40*/  @!P5 IMAD.IADD R8, R8, 0x1, -R3 ;  /* 0x000000010808d824 */ /* 0x000fc400078e0a03 */
[----:B------:R-:W-:Y:S01]  /*4e50*/  @!P3 IMAD.MOV R11, RZ, RZ, -R11 ;  /* 0x000000ffff0bb224 */ /* 0x000fe200078e0a0b */
[----:B------:R-:W-:Y:S01]  /*4e60*/  ISETP.GT.U32.AND P5, PT, R3, R17, PT ;  /* 0x000000110300720c */ /* 0x000fe20003fa4070 */
[--C-:B------:R-:W-:Y:S01]  /*4e70*/  @!P1 IMAD.IADD R10, R10, 0x1, -R3.reuse ;  /* 0x000000010a0a9824 */ /* 0x100fe200078e0a03 */
[----:B------:R-:W-:Y:S01]  /*4e80*/  ISETP.GE.AND P1, PT, R15, RZ, PT ;  /* 0x000000ff0f00720c */ /* 0x000fe20003f26270 */
[--C-:B------:R-:W-:Y:S01]  /*4e90*/  @!P4 IMAD.IADD R14, R14, 0x1, -R3.reuse ;  /* 0x000000010e0ec824 */ /* 0x100fe200078e0a03 */
[----:B------:R-:W-:Y:S01]  /*4ea0*/  IABS R15, R15 ;  /* 0x0000000f000f7213 */ /* 0x000fe20000000000 */
[----:B------:R1:W-:Y:S01]  /*4eb0*/  STL [R1+0x2fc], R11 ;  /* 0x0002fc0b01007387 */ /* 0x0003e20000100800 */
[C---:B------:R-:W-:Y:S01]  /*4ec0*/  VIADD R0, R5.reuse, 0x1a4 ;  /* 0x000001a405007836 */ /* 0x040fe20000000000 */
[----:B------:R-:W-:Y:S01]  /*4ed0*/  ISETP.GE.AND P3, PT, R6, RZ, PT ;  /* 0x000000ff0600720c */ /* 0x000fe20003f66270 */
[----:B------:R-:W-:Y:S01]  /*4ee0*/  VIADD R6, R5, 0x1a5 ;  /* 0x000001a505067836 */ /* 0x000fe20000000000 */
[----:B------:R2:W-:Y:S01]  /*4ef0*/  STL [R1+0x300], R9 ;  /* 0x0003000901007387 */ /* 0x0005e20000100800 */
[----:B------:R-:W-:Y:S01]  /*4f00*/  ISETP.GT.U32.AND P4, PT, R3, R14, PT ;  /* 0x0000000e0300720c */ /* 0x000fe20003f84070 */
[----:B------:R-:W-:Y:S01]  /*4f10*/  IMAD.MOV.U32 R7, RZ, RZ, R10 ;  /* 0x000000ffff077224 */ /* 0x000fe200078e000a */
[----:B0-----:R-:W-:Y:S01]  /*4f20*/  IABS R12, R0 ;  /* 0x00000000000c7213 */ /* 0x001fe20000000000 */
[----:B------:R-:W-:-:S02]  /*4f30*/  @!P5 IMAD.IADD R17, R17, 0x1, -R3 ;  /* 0x000000011111d824 */ /* 0x000fc400078e0a03 */
[----:B------:R-:W-:Y:S01]  /*4f40*/  @!P2 IMAD.MOV R7, RZ, RZ, -R7 ;  /* 0x000000ffff07a224 */ /* 0x000fe200078e0a07 */
[----:B-1----:R-:W-:Y:S01]  /*4f50*/  IABS R11, R6 ;  /* 0x00000006000b7213 */ /* 0x002fe20000000000 */
[----:B------:R-:W-:Y:S01]  /*4f60*/  @!P6 IMAD.MOV R8, RZ, RZ, -R8 ;  /* 0x000000ffff08e224 */ /* 0x000fe200078e0a08 */
[----:B------:R-:W-:Y:S01]  /*4f70*/  ISETP.GE.AND P2, PT, R6, RZ, PT ;  /* 0x000000ff0600720c */ /* 0x000fe20003f46270 */
[----:B--2---:R-:W-:Y:S01]  /*4f80*/  IMAD.HI.U32 R9, R2, R15, RZ ;  /* 0x0000000f02097227 */ /* 0x004fe200078e00ff */
[----:B------:R0:W-:Y:S01]  /*4f90*/  STL [R1+0x304], R7 ;  /* 0x0003040701007387 */ /* 0x0001e20000100800 */
[C---:B------:R-:W-:Y:S02]  /*4fa0*/  ISETP.GT.U32.AND P5, PT, R3.reuse, R17, PT ;  /* 0x000000110300720c */ /* 0x040fe40003fa4070 */
[----:B------:R-:W-:Y:S01]  /*4fb0*/  IMAD.MOV R9, RZ, RZ, -R9 ;  /* 0x000000ffff097224 */ /* 0x000fe200078e0a09 */
[----:B------:R-:W-:Y:S01]  /*4fc0*/  ISETP.GE.AND P6, PT, R0, RZ, PT ;  /* 0x000000ff0000720c */ /* 0x000fe20003fc6270 */
[----:B------:R-:W-:Y:S01]  /*4fd0*/  IMAD.HI.U32 R6, R2, R12, RZ ;  /* 0x0000000c02067227 */ /* 0x000fe200078e00ff */
[----:B------:R1:W-:Y:S03]  /*4fe0*/  STL [R1+0x30c], R8 ;  /* 0x00030c0801007387 */ /* 0x0003e60000100800 */
[----:B------:R-:W-:-:S02]  /*4ff0*/  IMAD R15, R3, R9, R15 ;  /* 0x00000009030f7224 */ /* 0x000fc400078e020f */
[----:B0-----:R-:W-:-:S04]  /*5000*/  IMAD.HI.U32 R7, R2, R11, RZ ;  /* 0x0000000b02077227 */ /* 0x001fc800078e00ff */
[----:B------:R-:W-:Y:S01]  /*5010*/  @!P4 IMAD.IADD R14, R14, 0x1, -R3 ;  /* 0x000000010e0ec824 */ /* 0x000fe200078e0a03 */
[C---:B------:R-:W-:Y:S01]  /*5020*/  ISETP.GT.U32.AND P4, PT, R3.reuse, R15, PT ;  /* 0x0000000f0300720c */ /* 0x040fe20003f84070 */
[----:B------:R-:W-:Y:S02]  /*5030*/  IMAD.MOV R6, RZ, RZ, -R6 ;  /* 0x000000ffff067224 */ /* 0x000fe400078e0a06 */
[----:B------:R-:W-:Y:S02]  /*5040*/  IMAD.MOV R7, RZ, RZ, -R7 ;  /* 0x000000ffff077224 */ /* 0x000fe400078e0a07 */
[C---:B------:R-:W-:Y:S02]  /*5050*/  IMAD R12, R3.reuse, R6, R12 ;  /* 0x00000006030c7224 */ /* 0x040fe400078e020c */
[----:B------:R-:W-:Y:S02]  /*5060*/  IMAD.MOV.U32 R18, RZ, RZ, R14 ;  /* 0x000000ffff127224 */ /* 0x000fe400078e000e */
[----:B------:R-:W-:-:S02]  /*5070*/  IMAD R11, R3, R7, R11 ;  /* 0x00000007030b7224 */ /* 0x000fc400078e020b */
[----:B------:R-:W-:Y:S01]  /*5080*/  @!P0 IMAD.MOV R18, RZ, RZ, -R18 ;  /* 0x000000ffff128224 */ /* 0x000fe200078e0a12 */
[----:B------:R-:W-:Y:S01]  /*5090*/  ISETP.GT.U32.AND P0, PT, R3, R12, PT ;  /* 0x0000000c0300720c */ /* 0x000fe20003f04070 */
[----:B------:R-:W-:Y:S02]  /*50a0*/  VIADD R0, R5, 0x1a3 ;  /* 0x000001a305007836 */ /* 0x000fe40000000000 */
[--C-:B------:R-:W-:Y:S01]  /*50b0*/  @!P5 IMAD.IADD R17, R17, 0x1, -R3.reuse ;  /* 0x000000011111d824 */ /* 0x100fe200078e0a03 */
[----:B------:R-:W-:Y:S01]  /*50c0*/  ISETP.GT.U32.AND P5, PT, R3, R11, PT ;  /* 0x0000000b0300720c */ /* 0x000fe20003fa4070 */
[----:B------:R-:W-:Y:S01]  /*50d0*/  @!P4 IMAD.IADD R15, R15, 0x1, -R3 ;  /* 0x000000010f0fc824 */ /* 0x000fe200078e0a03 */
[----:B------:R-:W-:Y:S01]  /*50e0*/  IABS R7, R0 ;  /* 0x0000000000077213 */ /* 0x000fe20000000000 */
[----:B------:R-:W-:Y:S01]  /*50f0*/  VIADD R10, R5, 0x1a1 ;  /* 0x000001a1050a7836 */ /* 0x000fe20000000000 */
[----:B------:R-:W-:Y:S01]  /*5100*/  STL [R1+0x308], R18 ;  /* 0x0003081201007387 */ /* 0x000fe20000100800 */
[----:B------:R-:W-:Y:S01]  /*5110*/  @!P3 IMAD.MOV R17, RZ, RZ, -R17 ;  /* 0x000000ffff11b224 */ /* 0x000fe200078e0a11 */
[----:B------:R-:W-:Y:S01]  /*5120*/  ISETP.GT.U32.AND P4, PT, R3, R15, PT ;  /* 0x0000000f0300720c */ /* 0x000fe20003f84070 */
[----:B------:R-:W-:Y:S01]  /*5130*/  IMAD.HI.U32 R14, R2, R7, RZ ;  /* 0x00000007020e7227 */ /* 0x000fe200078e00ff */
[----:B------:R-:W-:-:S02]  /*5140*/  ISETP.GE.AND P3, PT, R0, RZ, PT ;  /* 0x000000ff0000720c */ /* 0x000fc40003f66270 */
[----:B------:R-:W-:Y:S01]  /*5150*/  IABS R13, R10 ;  /* 0x0000000a000d7213 */ /* 0x000fe20000000000 */
[--C-:B------:R-:W-:Y:S01]  /*5160*/  @!P0 IMAD.IADD R12, R12, 0x1, -R3.reuse ;  /* 0x000000010c0c8824 */ /* 0x100fe200078e0a03 */
[----:B------:R0:W-:Y:S01]  /*5170*/  STL [R1+0x310], R17 ;  /* 0x0003101101007387 */ /* 0x0001e20000100800 */
[----:B------:R-:W-:Y:S02]  /*5180*/  IMAD.MOV R14, RZ, RZ, -R14 ;  /* 0x000000ffff0e7224 */ /* 0x000fe400078e0a0e */
[----:B------:R-:W-:Y:S01]  /*5190*/  @!P5 IMAD.IADD R11, R11, 0x1, -R3 ;  /* 0x000000010b0bd824 */ /* 0x000fe200078e0a03 */
[----:B------:R-:W-:Y:S01]  /*51a0*/  ISETP.GT.U32.AND P0, PT, R3, R12, PT ;  /* 0x0000000c0300720c */ /* 0x000fe20003f04070 */
[C---:B------:R-:W-:Y:S02]  /*51b0*/  VIADD R9, R5.reuse, 0x1a2 ;  /* 0x000001a205097836 */ /* 0x040fe40000000000 */
[----:B------:R-:W-:Y:S01]  /*51c0*/  VIADD R6, R5, 0x1a0 ;  /* 0x000001a005067836 */ /* 0x000fe20000000000 */
[C---:B------:R-:W-:Y:S01]  /*51d0*/  ISETP.GT.U32.AND P5, PT, R3.reuse, R11, PT ;  /* 0x0000000b0300720c */ /* 0x040fe20003fa4070 */
[----:B------:R-:W-:Y:S01]  /*51e0*/  IMAD R0, R3, R14, R7 ;  /* 0x0000000e03007224 */ /* 0x000fe200078e0207 */
[----:B------:R-:W-:Y:S01]  /*51f0*/  IABS R16, R9 ;  /* 0x0000000900107213 */ /* 0x000fe20000000000 */
[----:B------:R-:W-:Y:S01]  /*5200*/  @!P4 IMAD.IADD R15, R15, 0x1, -R3 ;  /* 0x000000010f0fc824 */ /* 0x000fe200078e0a03 */
[----:B-1----:R-:W-:Y:S01]  /*5210*/  IABS R8, R6 ;  /* 0x0000000600087213 */ /* 0x002fe20000000000 */
[----:B------:R-:W-:Y:S01]  /*5220*/  IMAD.HI.U32 R7, R2, R13, RZ ;  /* 0x0000000d02077227 */ /* 0x000fe200078e00ff */
[----:B------:R-:W-:-:S03]  /*5230*/  ISETP.GT.U32.AND P4, PT, R3, R0, PT ;  /* 0x000000000300720c */ /* 0x000fc60003f84070 */
[----:B0-----:R-:W-:-:S04]  /*5240*/  IMAD.HI.U32 R17, R2, R16, RZ ;  /* 0x0000001002117227 */ /* 0x001fc800078e00ff */
[----:B------:R-:W-:-:S04]  /*5250*/  IMAD.HI.U32 R14, R2, R8, RZ ;  /* 0x00000008020e7227 */ /* 0x000fc800078e00ff */
[----:B------:R-:W-:Y:S02]  /*5260*/  IMAD.MOV R7, RZ, RZ, -R7 ;  /* 0x000000ffff077224 */ /* 0x000fe400078e0a07 */
[----:B------:R-:W-:Y:S02]  /*5270*/  IMAD.MOV R17, RZ, RZ, -R17 ;  /* 0x000000ffff117224 */ /* 0x000fe400078e0a11 */
[----:B------:R-:W-:Y:S02]  /*5280*/  IMAD.MOV R14, RZ, RZ, -R14 ;  /* 0x000000ffff0e7224 */ /* 0x000fe400078e0a0e */
[----:B------:R-:W-:Y:S02]  /*5290*/  IMAD R13, R3, R7, R13 ;  /* 0x00000007030d7224 */ /* 0x000fe400078e020d */
[--C-:B------:R-:W-:Y:S02]  /*52a0*/  @!P0 IMAD.IADD R12, R12, 0x1, -R3.reuse ;  /* 0x000000010c0c8824 */ /* 0x100fe400078e0a03 */
[----:B------:R-:W-:Y:S01]  /*52b0*/  VIADD R7, R5, 0x19f ;  /* 0x0000019f05077836 */ /* 0x000fe20000000000 */
[----:B------:R-:W-:Y:S01]  /*52c0*/  ISETP.GT.U32.AND P0, PT, R3, R13, PT ;  /* 0x0000000d0300720c */ /* 0x000fe20003f04070 */
[----:B------:R-:W-:Y:S01]  /*52d0*/  @!P5 IMAD.IADD R11, R11, 0x1, -R3 ;  /* 0x000000010b0bd824 */ /* 0x000fe200078e0a03 */
[----:B------:R-:W-:Y:S01]  /*52e0*/  ISETP.GE.AND P5, PT, R9, RZ, PT ;  /* 0x000000ff0900720c */ /* 0x000fe20003fa6270 */
[----:B------:R-:W-:-:S02]  /*52f0*/  IMAD.MOV.U32 R18, RZ, RZ, R15 ;  /* 0x000000ffff127224 */ /* 0x000fc400078e000f */
[C---:B------:R-:W-:Y:S02]  /*5300*/  IMAD R9, R3.reuse, R17, R16 ;  /* 0x0000001103097224 */ /* 0x040fe400078e0210 */
[C---:B------:R-:W-:Y:S01]  /*5310*/  IMAD R8, R3.reuse, R14, R8 ;  /* 0x0000000e03087224 */ /* 0x040fe200078e0208 */
[----:B------:R-:W-:Y:S01]  /*5320*/  IABS R14, R7 ;  /* 0x00000007000e7213 */ /* 0x000fe20000000000 */
[----:B------:R-:W-:Y:S02]  /*5330*/  IMAD.MOV.U32 R15, RZ, RZ, R12 ;  /* 0x000000ffff0f7224 */ /* 0x000fe400078e000c */
[----:B------:R-:W-:Y:S02]  /*5340*/  @!P4 IMAD.IADD R0, R0, 0x1, -R3 ;  /* 0x000000010000c824 */ /* 0x000fe400078e0a03 */
[----:B------:R-:W-:Y:S01]  /*5350*/  @!P1 IMAD.MOV R18, RZ, RZ, -R18 ;  /* 0x000000ffff129224 */ /* 0x000fe200078e0a12 */
[C---:B------:R-:W-:Y:S01]  /*5360*/  ISETP.GT.U32.AND P1, PT, R3.reuse, R9, PT ;  /* 0x000000090300720c */ /* 0x040fe20003f24070 */
[----:B------:R-:W-:Y:S01]  /*5370*/  @!P6 IMAD.MOV R15, RZ, RZ, -R15 ;  /* 0x000000ffff0fe224 */ /* 0x000fe200078e0a0f */
[C---:B------:R-:W-:Y:S01]  /*5380*/  ISETP.GT.U32.AND P6, PT, R3.reuse, R8, PT ;  /* 0x000000080300720c */ /* 0x040fe20003fc4070 */
[----:B------:R-:W-:Y:S01]  /*5390*/  IMAD.MOV.U32 R16, RZ, RZ, R11 ;  /* 0x000000ffff107224 */ /* 0x000fe200078e000b */
[----:B------:R-:W-:Y:S01]  /*53a0*/  ISETP.GT.U32.AND P4, PT, R3, R0, PT ;  /* 0x000000000300720c */ /* 0x000fe20003f84070 */
[----:B------:R-:W-:Y:S01]  /*53b0*/  IMAD.MOV.U32 R11, RZ, RZ, R14 ;  /* 0x000000ffff0b7224 */ /* 0x000fe200078e000e */
[----:B------:R-:W-:Y:S01]  /*53c0*/  STL [R1+0x324], R18 ;  /* 0x0003241201007387 */ /* 0x000fe20000100800 */
[----:B------:R-:W-:Y:S01]  /*53d0*/  @!P2 IMAD.MOV R16, RZ, RZ, -R16 ;  /* 0x000000ffff10a224 */ /* 0x000fe200078e0a10 */
[----:B------:R-:W-:Y:S01]  /*53e0*/  ISETP.GE.AND P2, PT, R10, RZ, PT ;  /* 0x000000ff0a00720c */ /* 0x000fe20003f46270 */
[----:B------:R-:W-:-:S02]  /*53f0*/  VIADD R12, R5, 0x19e ;  /* 0x0000019e050c7836 */ /* 0x000fc40000000000 */
[----:B------:R-:W-:Y:S01]  /*5400*/  IMAD.HI.U32 R10, R2, R11, RZ ;  /* 0x0000000b020a7227 */ /* 0x000fe200078e00ff */
[----:B------:R-:W-:Y:S02]  /*5410*/  STL [R1+0x32c], R16 ;  /* 0x00032c1001007387 */ /* 0x000fe40000100800 */
[----:B------:R-:W-:Y:S01]  /*5420*/  IABS R14, R12 ;  /* 0x0000000c000e7213 */ /* 0x000fe20000000000 */
[--C-:B------:R-:W-:Y:S01]  /*5430*/  @!P0 IMAD.IADD R13, R13, 0x1, -R3.reuse ;  /* 0x000000010d0d8824 */ /* 0x100fe200078e0a03 */
[----:B------:R0:W-:Y:S01]  /*5440*/  STL [R1+0x330], R15 ;  /* 0x0003300f01007387 */ /* 0x0001e20000100800 */
[----:B------:R-:W-:Y:S02]  /*5450*/  IMAD.MOV R10, RZ, RZ, -R10 ;  /* 0x000000ffff0a7224 */ /* 0x000fe400078e0a0a */
[--C-:B------:R-:W-:Y:S01]  /*5460*/  @!P1 IMAD.IADD R9, R9, 0x1, -R3.reuse ;  /* 0x0000000109099824 */ /* 0x100fe200078e0a03 */
[----:B------:R-:W-:Y:S01]  /*5470*/  ISETP.GE.AND P1, PT, R7, RZ, PT ;  /* 0x000000ff0700720c */ /* 0x000fe20003f26270 */
[--C-:B------:R-:W-:Y:S01]  /*5480*/  @!P6 IMAD.IADD R8, R8, 0x1, -R3.reuse ;  /* 0x000000010808e824 */ /* 0x100fe200078e0a03 */
[C---:B------:R-:W-:Y:S01]  /*5490*/  ISETP.GT.U32.AND P6, PT, R3.reuse, R13, PT ;  /* 0x0000000d0300720c */ /* 0x040fe20003fc4070 */
[----:B------:R-:W-:Y:S01]  /*54a0*/  @!P4 IMAD.IADD R0, R0, 0x1, -R3 ;  /* 0x000000010000c824 */ /* 0x000fe200078e0a03 */
[C---:B------:R-:W-:Y:S01]  /*54b0*/  ISETP.GT.U32.AND P0, PT, R3.reuse, R9, PT ;  /* 0x000000090300720c */ /* 0x040fe20003f04070 */
[----:B------:R-:W-:Y:S01]  /*54c0*/  IMAD R11, R3, R10, R11 ;  /* 0x0000000a030b7224 */ /* 0x000fe200078e020b */
[----:B------:R-:W-:Y:S01]  /*54d0*/  ISETP.GE.AND P4, PT, R6, RZ, PT ;  /* 0x000000ff0600720c */ /* 0x000fe20003f86270 */
[----:B------:R-:W-:-:S04]  /*54e0*/  IMAD.HI.U32 R10, R2, R14, RZ ;  /* 0x0000000e020a7227 */ /* 0x000fc800078e00ff */
[----:B0-----:R-:W-:Y:S02]  /*54f0*/  IMAD.MOV.U32 R15, RZ, RZ, R0 ;  /* 0x000000ffff0f7224 */ /* 0x001fe400078e0000 */
[----:B------:R-:W-:Y:S02]  /*5500*/  IMAD.MOV R10, RZ, RZ, -R10 ;  /* 0x000000ffff0a7224 */ /* 0x000fe400078e0a0a */
[----:B------:R-:W-:Y:S01]  /*5510*/  @!P3 IMAD.MOV R15, RZ, RZ, -R15 ;  /* 0x000000ffff0fb224 */ /* 0x000fe200078e0a0f */
[C---:B------:R-:W-:Y:S01]  /*5520*/  ISETP.GT.U32.AND P3, PT, R3.reuse, R8, PT ;  /* 0x000000080300720c */ /* 0x040fe20003f64070 */
[----:B------:R-:W-:Y:S02]  /*5530*/  IMAD R14, R3, R10, R14 ;  /* 0x0000000a030e7224 */ /* 0x000fe400078e020e */
[----:B------:R-:W-:Y:S01]  /*5540*/  @!P6 IMAD.IADD R13, R13, 0x1, -R3 ;  /* 0x000000010d0de824 */ /* 0x000fe200078e0a03 */
[----:B------:R0:W-:Y:S01]  /*5550*/  STL [R1+0x364], R15 ;  /* 0x0003640f01007387 */ /* 0x0001e20000100800 */
[----:B------:R-:W-:Y:S01]  /*5560*/  VIADD R6, R5, 0x19b ;  /* 0x0000019b05067836 */ /* 0x000fe20000000000 */
[----:B------:R-:W-:Y:S01]  /*5570*/  ISETP.GT.U32.AND P6, PT, R3, R14, PT ;  /* 0x0000000e0300720c */ /* 0x000fe20003fc4070 */
[----:B------:R-:W-:-:S02]  /*5580*/  VIADD R7, R5, 0x19d ;  /* 0x0000019d05077836 */ /* 0x000fc40000000000 */
[--C-:B------:R-:W-:Y:S01]  /*5590*/  @!P0 IMAD.IADD R9, R9, 0x1, -R3.reuse ;  /* 0x0000000109098824 */ /* 0x100fe200078e0a03 */
[----:B------:R-:W-:Y:S01]  /*55a0*/  ISETP.GT.U32.AND P0, PT, R3, R11, PT ;  /* 0x0000000b0300720c */ /* 0x000fe20003f04070 */
[----:B------:R-:W-:Y:S01]  /*55b0*/  VIADD R0, R5, 0x19c ;  /* 0x0000019c05007836 */ /* 0x000fe20000000000 */
[----:B------:R-:W-:Y:S01]  /*55c0*/  IABS R16, R6 ;  /* 0x0000000600107213 */ /* 0x000fe20000000000 */
[----:B------:R-:W-:Y:S01]  /*55d0*/  @!P3 IMAD.IADD R8, R8, 0x1, -R3 ;  /* 0x000000010808b824 */ /* 0x000fe200078e0a03 */
[----:B0-----:R-:W-:Y:S01]  /*55e0*/  IABS R15, R7 ;  /* 0x00000007000f7213 */ /* 0x001fe20000000000 */
[----:B------:R-:W-:Y:S01]  /*55f0*/  IMAD.MOV.U32 R18, RZ, RZ, R9 ;  /* 0x000000ffff127224 */ /* 0x000fe200078e0009 */
[----:B------:R-:W-:Y:S01]  /*5600*/  ISETP.GE.AND P3, PT, R12, RZ, PT ;  /* 0x000000ff0c00720c */ /* 0x000fe20003f66270 */
[----:B------:R-:W-:Y:S01]  /*5610*/  IMAD.MOV.U32 R12, RZ, RZ, R16 ;  /* 0x000000ffff0c7224 */ /* 0x000fe200078e0010 */
[----:B------:R-:W-:Y:S01]  /*5620*/  IABS R10, R0 ;  /* 0x00000000000a7213 */ /* 0x000fe20000000000 */
[----:B------:R-:W-:-:S04]  /*5630*/  IMAD.HI.U32 R16, R2, R15, RZ ;  /* 0x0000000f02107227 */ /* 0x000fc800078e00ff */
[----:B------:R-:W-:Y:S02]  /*5640*/  @!P6 IMAD.IADD R14, R14, 0x1, -R3 ;  /* 0x000000010e0ee824 */ /* 0x000fe400078e0a03 */
[----:B------:R-:W-:-:S03]  /*5650*/  IMAD.HI.U32 R17, R2, R10, RZ ;  /* 0x0000000a02117227 */ /* 0x000fc600078e00ff */
[----:B------:R-:W-:Y:S01]  /*5660*/  ISETP.GT.U32.AND P6, PT, R3, R14, PT ;  /* 0x0000000e0300720c */ /* 0x000fe20003fc4070 */
[----:B------:R-:W-:Y:S02]  /*5670*/  IMAD.MOV R16, RZ, RZ, -R16 ;  /* 0x000000ffff107224 */ /* 0x000fe400078e0a10 */
[----:B------:R-:W-:Y:S01]  /*5680*/  @!P0 IMAD.IADD R11, R11, 0x1, -R3 ;  /* 0x000000010b0b8824 */ /* 0x000fe200078e0a03 */
[----:B------:R-:W-:Y:S01]  /*5690*/  ISETP.GE.AND P0, PT, R7, RZ, PT ;  /* 0x000000ff0700720c */ /* 0x000fe20003f06270 */
[----:B------:R-:W-:-:S04]  /*56a0*/  IMAD.HI.U32 R7, R2, R12, RZ ;  /* 0x0000000c02077227 */ /* 0x000fc800078e00ff */
[----:B------:R-:W-:Y:S02]  /*56b0*/  IMAD.MOV R9, RZ, RZ, -R17 ;  /* 0x000000ffff097224 */ /* 0x000fe400078e0a11 */
[C---:B------:R-:W-:Y:S02]  /*56c0*/  IMAD R15, R3.reuse, R16, R15 ;  /* 0x00000010030f7224 */ /* 0x040fe400078e020f */
[----:B------:R-:W-:Y:S01]  /*56d0*/  @!P5 IMAD.MOV R18, RZ, RZ, -R18 ;  /* 0x000000ffff12d224 */ /* 0x000fe200078e0a12 */
[C---:B------:R-:W-:Y:S01]  /*56e0*/  ISETP.GT.U32.AND P5, PT, R3.reuse, R11, PT ;  /* 0x0000000b0300720c */ /* 0x040fe20003fa4070 */
[----:B------:R-:W-:Y:S02]  /*56f0*/  IMAD.MOV R7, RZ, RZ, -R7 ;  /* 0x000000ffff077224 */ /* 0x000fe400078e0a07 */
[C---:B------:R-:W-:Y:S01]  /*5700*/  IMAD R10, R3.reuse, R9, R10 ;  /* 0x00000009030a7224 */ /* 0x040fe200078e020a */
[----:B------:R0:W-:Y:S01]  /*5710*/  STL [R1+0x378], R18 ;  /* 0x0003781201007387 */ /* 0x0001e20000100800 */
[----:B------:R-:W-:Y:S01]  /*5720*/  @!P2 IMAD.MOV R13, RZ, RZ, -R13 ;  /* 0x000000ffff0da224 */ /* 0x000fe200078e0a0d */
[C---:B------:R-:W-:Y:S01]  /*5730*/  ISETP.GT.U32.AND P2, PT, R3.reuse, R15, PT ;  /* 0x0000000f0300720c */ /* 0x040fe20003f44070 */
[----:B------:R-:W-:-:S02]  /*5740*/  IMAD R12, R3, R7, R12 ;  /* 0x00000007030c7224 */ /* 0x000fc400078e020c */
[----:B------:R-:W-:Y:S01]  /*5750*/  @!P4 IMAD.MOV R8, RZ, RZ, -R8 ;  /* 0x000000ffff08c224 */ /* 0x000fe200078e0a08 */
[C---:B------:R-:W-:Y:S01]  /*5760*/  ISETP.GT.U32.AND P4, PT, R3.reuse, R10, PT ;  /* 0x0000000a0300720c */ /* 0x040fe20003f84070 */
[--C-:B------:R-:W-:Y:S01]  /*5770*/  @!P6 IMAD.IADD R14, R14, 0x1, -R3.reuse ;  /* 0x000000010e0ee824 */ /* 0x100fe200078e0a03 */
[----:B------:R-:W-:Y:S01]  /*5780*/  ISETP.GT.U32.AND P6, PT, R3, R12, PT ;  /* 0x0000000c0300720c */ /* 0x000fe20003fc4070 */
[----:B------:R-:W-:Y:S01]  /*5790*/  VIADD R16, R5, 0x19a ;  /* 0x0000019a05107836 */ /* 0x000fe20000000000 */
[----:B------:R-:W-:Y:S01]  /*57a0*/  STL [R1+0x374], R13 ;  /* 0x0003740d01007387 */ /* 0x000fe20000100800 */
[--C-:B------:R-:W-:Y:S01]  /*57b0*/  @!P5 IMAD.IADD R11, R11, 0x1, -R3.reuse ;  /* 0x000000010b0bd824 */ /* 0x100fe200078e0a03 */
[----:B------:R-:W-:Y:S01]  /*57c0*/  ISETP.GE.AND P5, PT, R0, RZ, PT ;  /* 0x000000ff0000720c */ /* 0x000fe20003fa6270 */
[----:B------:R-:W-:Y:S01]  /*57d0*/  VIADD R0, R5, 0x199 ;  /* 0x0000019905007836 */ /* 0x000fe20000000000 */
[----:B------:R-:W-:Y:S01]  /*57e0*/  IABS R7, R16 ;  /* 0x0000001000077213 */ /* 0x000fe20000000000 */
[----:B------:R-:W-:Y:S01]  /*57f0*/  @!P2 IMAD.IADD R15, R15, 0x1, -R3 ;  /* 0x000000010f0fa824 */ /* 0x000fe200078e0a03 */
[----:B------:R1:W-:Y:S01]  /*5800*/  STL [R1+0x394], R8 ;  /* 0x0003940801007387 */ /* 0x0003e20000100800 */
[----:B------:R-:W-:Y:S01]  /*5810*/  ISETP.GE.AND P2, PT, R6, RZ, PT ;  /* 0x000000ff0600720c */ /* 0x000fe20003f46270 */
[----:B------:R-:W-:-:S02]  /*5820*/  VIADD R6, R5, 0x198 ;  /* 0x0000019805067836 */ /* 0x000fc40000000000 */
[--C-:B------:R-:W-:Y:S01]  /*5830*/  @!P4 IMAD.IADD R10, R10, 0x1, -R3.reuse ;  /* 0x000000010a0ac824 */ /* 0x100fe200078e0a03 */
[C---:B------:R-:W-:Y:S01]  /*5840*/  ISETP.GT.U32.AND P4, PT, R3.reuse, R15, PT ;  /* 0x0000000f0300720c */ /* 0x040fe20003f84070 */
[----:B------:R-:W-:Y:S01]  /*5850*/  IMAD.HI.U32 R9, R2, R7, RZ ;  /* 0x0000000702097227 */ /* 0x000fe200078e00ff */
[----:B0-----:R-:W-:Y:S02]  /*5860*/  IABS R18, R6 ;  /* 0x0000000600127213 */ /* 0x001fe40000000000 */
[----:B-1----:R-:W-:Y:S01]  /*5870*/  IABS R8, R0 ;  /* 0x0000000000087213 */ /* 0x002fe20000000000 */
[----:B------:R-:W-:Y:S01]  /*5880*/  @!P6 IMAD.IADD R12, R12, 0x1, -R3 ;  /* 0x000000010c0ce824 */ /* 0x000fe200078e0a03 */
[----:B------:R-:W-:Y:S01]  /*5890*/  ISETP.GT.U32.AND P6, PT, R3, R10, PT ;  /* 0x0000000a0300720c */ /* 0x000fe20003fc4070 */
[----:B------:R-:W-:Y:S02]  /*58a0*/  IMAD.MOV.U32 R13, RZ, RZ, R11 ;  /* 0x000000ffff0d7224 */ /* 0x000fe400078e000b */
[----:B------:R-:W-:-:S02]  /*58b0*/  IMAD.MOV R9, RZ, RZ, -R9 ;  /* 0x000000ffff097224 */ /* 0x000fc400078e0a09 */
[----:B------:R-:W-:-:S04]  /*58c0*/  IMAD.HI.U32 R11, R2, R8, RZ ;  /* 0x00000008020b7227 */ /* 0x000fc800078e00ff */
[----:B------:R-:W-:Y:S02]  /*58d0*/  IMAD R7, R3, R9, R7 ;  /* 0x0000000903077224 */ /* 0x000fe400078e0207 */
[----:B------:R-:W-:Y:S02]  /*58e0*/  IMAD.MOV R11, RZ, RZ, -R11 ;  /* 0x000000ffff0b7224 */ /* 0x000fe400078e0a0b */
[--C-:B------:R-:W-:Y:S01]  /*58f0*/  @!P4 IMAD.IADD R15, R15, 0x1, -R3.reuse ;  /* 0x000000010f0fc824 */ /* 0x100fe200078e0a03 */
[C---:B------:R-:W-:Y:S01]  /*5900*/  ISETP.GT.U32.AND P4, PT, R3.reuse, R7, PT ;  /* 0x000000070300720c */ /* 0x040fe20003f84070 */
[----:B------:R-:W-:Y:S02]  /*5910*/  IMAD R8, R3, R11, R8 ;  /* 0x0000000b03087224 */ /* 0x000fe400078e0208 */
[----:B------:R-:W-:Y:S02]  /*5920*/  @!P6 IMAD.IADD R10, R10, 0x1, -R3 ;  /* 0x000000010a0ae824 */ /* 0x000fe400078e0a03 */
[----:B------:R-:W-:Y:S01]  /*5930*/  VIADD R9, R5, 0x197 ;  /* 0x0000019705097836 */ /* 0x000fe20000000000 */
[----:B------:R-:W-:Y:S01]  /*5940*/  ISETP.GT.U32.AND P6, PT, R3, R8, PT ;  /* 0x000000080300720c */ /* 0x000fe20003fc4070 */
[----:B------:R-:W-:-:S03]  /*5950*/  IMAD.HI.U32 R19, R2, R18, RZ ;  /* 0x0000001202137227 */ /* 0x000fc600078e00ff */
[----:B------:R-:W-:Y:S01]  /*5960*/  IABS R11, R9 ;  /* 0x00000009000b7213 */ /* 0x000fe20000000000 */
[----:B------:R-:W-:Y:S01]  /*5970*/  @!P1 IMAD.MOV R13, RZ, RZ, -R13 ;  /* 0x000000ffff0d9224 */ /* 0x000fe200078e0a0d */
[----:B------:R-:W-:Y:S01]  /*5980*/  ISETP.GT.U32.AND P1, PT, R3, R12, PT ;  /* 0x0000000c0300720c */ /* 0x000fe20003f24070 */
[----:B------:R-:W-:Y:S01]  /*5990*/  @!P4 IMAD.IADD R7, R7, 0x1, -R3 ;  /* 0x000000010707c824 */ /* 0x000fe200078e0a03 */
[----:B------:R-:W-:Y:S01]  /*59a0*/  ISETP.GE.AND P4, PT, R0, RZ, PT ;  /* 0x000000ff0000720c */ /* 0x000fe20003f86270 */
[----:B------:R-:W-:Y:S01]  /*59b0*/  IMAD.MOV R19, RZ, RZ, -R19 ;  /* 0x000000ffff137224 */ /* 0x000fe200078e0a13 */
[----:B------:R0:W-:Y:S01]  /*59c0*/  STL [R1+0x3ec], R13 ;  /* 0x0003ec0d01007387 */ /* 0x0001e20000100800 */
[----:B------:R-:W-:-:S04]  /*59d0*/  IMAD.HI.U32 R17, R2, R11, RZ ;  /* 0x0000000b02117227 */ /* 0x000fc800078e00ff */
[----:B------:R-:W-:Y:S01]  /*59e0*/  @!P6 IMAD.IADD R8, R8, 0x1, -R3 ;  /* 0x000000010808e824 */ /* 0x000fe200078e0a03 */
[C---:B------:R-:W-:Y:S01]  /*59f0*/  ISETP.GT.U32.AND P6, PT, R3.reuse, R7, PT ;  /* 0x000000070300720c */ /* 0x040fe20003fc4070 */
[C---:B------:R-:W-:Y:S02]  /*5a00*/  IMAD R0, R3.reuse, R19, R18 ;  /* 0x0000001303007224 */ /* 0x040fe400078e0212 */
[----:B------:R-:W-:Y:S02]  /*5a10*/  IMAD.MOV R17, RZ, RZ, -R17 ;  /* 0x000000ffff117224 */ /* 0x000fe400078e0a11 */
[----:B------:R-:W-:Y:S01]  /*5a20*/  @!P3 IMAD.MOV R14, RZ, RZ, -R14 ;  /* 0x000000ffff0eb224 */ /* 0x000fe200078e0a0e */
[----:B------:R-:W-:Y:S01]  /*5a30*/  ISETP.GT.U32.AND P3, PT, R3, R0, PT ;  /* 0x000000000300720c */ /* 0x000fe20003f64070 */
[----:B0-----:R-:W-:Y:S02]  /*5a40*/  VIADD R13, R5, 0x196 ;  /* 0x00000196050d7836 */ /* 0x001fe40000000000 */
[----:B------:R-:W-:Y:S01]  /*5a50*/  IMAD.MOV.U32 R20, RZ, RZ, R15 ;  /* 0x000000ffff147224 */ /* 0x000fe200078e000f */
[----:B------:R0:W-:Y:S01]  /*5a60*/  STL [R1+0x390], R14 ;  /* 0x0003900e01007387 */ /* 0x0001e20000100800 */
[----:B------:R-:W-:-:S02]  /*5a70*/  IMAD R11, R3, R17, R11 ;  /* 0x00000011030b7224 */ /* 0x000fc400078e020b */
[--C-:B------:R-:W-:Y:S01]  /*5a80*/  @!P1 IMAD.IADD R12, R12, 0x1, -R3.reuse ;  /* 0x000000010c0c9824 */ /* 0x100fe200078e0a03 */
[----:B------:R-:W-:Y:S01]  /*5a90*/  ISETP.GE.AND P1, PT, R16, RZ, PT ;  /* 0x000000ff1000720c */ /* 0x000fe20003f26270 */
[----:B------:R-:W-:Y:S01]  /*5aa0*/  @!P0 IMAD.MOV R20, RZ, RZ, -R20 ;  /* 0x000000ffff148224 */ /* 0x000fe200078e0a14 */
[----:B------:R-:W-:Y:S01]  /*5ab0*/  IABS R16, R13 ;  /* 0x0000000d00107213 */ /* 0x000fe20000000000 */
[--C-:B------:R-:W-:Y:S01]  /*5ac0*/  @!P6 IMAD.IADD R7, R7, 0x1, -R3.reuse ;  /* 0x000000010707e824 */ /* 0x100fe200078e0a03 */
[C---:B------:R-:W-:Y:S01]  /*5ad0*/  ISETP.GT.U32.AND P0, PT, R3.reuse, R8, PT ;  /* 0x000000080300720c */ /* 0x040fe20003f04070 */
[----:B------:R-:W-:Y:S01]  /*5ae0*/  @!P3 IMAD.IADD R0, R0, 0x1, -R3 ;  /* 0x000000010000b824 */ /* 0x000fe200078e0a03 */
[----:B------:R-:W-:Y:S01]  /*5af0*/  ISETP.GT.U32.AND P6, PT, R3, R11, PT ;  /* 0x0000000b0300720c */ /* 0x000fe20003fc4070 */
[----:B0-----:R-:W-:Y:S01]  /*5b00*/  IMAD.MOV.U32 R14, RZ, RZ, R10 ;  /* 0x000000ffff0e7224 */ /* 0x001fe200078e000a */
[----:B------:R-:W-:Y:S01]  /*5b10*/  STL [R1+0x39c], R20 ;  /* 0x00039c1401007387 */ /* 0x000fe20000100800 */
[----:B------:R-:W-:-:S02]  /*5b20*/  IMAD.MOV.U32 R10, RZ, RZ, R12 ;  /* 0x000000ffff0a7224 */ /* 0x000fc400078e000c */
[----:B------:R-:W-:Y:S01]  /*5b30*/  @!P5 IMAD.MOV R14, RZ, RZ, -R14 ;  /* 0x000000ffff0ed224 */ /* 0x000fe200078e0a0e */
[----:B------:R-:W-:Y:S01]  /*5b40*/  ISETP.GE.AND P5, PT, R6, RZ, PT ;  /* 0x000000ff0600720c */ /* 0x000fe20003fa6270 */
[----:B------:R-:W-:-:S03]  /*5b50*/  IMAD.HI.U32 R6, R2, R16, RZ ;  /* 0x0000001002067227 */ /* 0x000fc600078e00ff */
[----:B------:R-:W-:Y:S01]  /*5b60*/  STL [R1+0x3a0], R14 ;  /* 0x0003a00e01007387 */ /* 0x000fe20000100800 */
[----:B------:R-:W-:Y:S01]  /*5b70*/  @!P2 IMAD.MOV R10, RZ, RZ, -R10 ;  /* 0x000000ffff0aa224 */ /* 0x000fe200078e0a0a */
[----:B------:R-:W-:Y:S01]  /*5b80*/  ISETP.GE.AND P2, PT, R9, RZ, PT ;  /* 0x000000ff0900720c */ /* 0x000fe20003f46270 */
[----:B------:R-:W-:Y:S02]  /*5b90*/  VIADD R9, R5, 0x195 ;  /* 0x0000019505097836 */ /* 0x000fe40000000000 */
[----:B------:R-:W-:Y:S01]  /*5ba0*/  IMAD.MOV R6, RZ, RZ, -R6 ;  /* 0x000000ffff067224 */ /* 0x000fe200078e0a06 */
[----:B------:R0:W-:Y:S01]  /*5bb0*/  STL [R1+0x3b8], R10 ;  /* 0x0003b80a01007387 */ /* 0x0001e20000100800 */
[--C-:B------:R-:W-:Y:S01]  /*5bc0*/  @!P0 IMAD.IADD R8, R8, 0x1, -R3.reuse ;  /* 0x0000000108088824 */ /* 0x100fe200078e0a03 */
[----:B------:R-:W-:Y:S01]  /*5bd0*/  IABS R18, R9 ;  /* 0x0000000900127213 */ /* 0x000fe20000000000 */
[----:B------:R-:W-:Y:S01]  /*5be0*/  IMAD R19, R3, R6, R16 ;  /* 0x0000000603137224 */ /* 0x000fe200078e0210 */
[----:B------:R-:W-:Y:S01]  /*5bf0*/  ISETP.GE.AND P3, PT, R9, RZ, PT ;  /* 0x000000ff0900720c */ /* 0x000fe20003f66270 */
[----:B------:R-:W-:Y:S01]  /*5c00*/  @!P6 IMAD.IADD R11, R11, 0x1, -R3 ;  /* 0x000000010b0be824 */ /* 0x000fe200078e0a03 */
[----:B------:R-:W-:Y:S01]  /*5c10*/  ISETP.GT.U32.AND P6, PT, R3, R0, PT ;  /* 0x000000000300720c */ /* 0x000fe20003fc4070 */
[----:B------:R-:W-:Y:S01]  /*5c20*/  IMAD.MOV.U32 R12, RZ, RZ, R7 ;  /* 0x000000ffff0c7224 */ /* 0x000fe200078e0007 */
[----:B------:R-:W-:Y:S01]  /*5c30*/  ISETP.GE.AND P0, PT, R13, RZ, PT ;  /* 0x000000ff0d00720c */ /* 0x000fe20003f06270 */
[----:B------:R-:W-:Y:S01]  /*5c40*/  @!P4 IMAD.MOV R8, RZ, RZ, -R8 ;  /* 0x000000ffff08c224 */ /* 0x000fe200078e0a08 */
[----:B------:R-:W-:Y:S01]  /*5c50*/  ISETP.GT.U32.AND P4, PT, R3, R19, PT ;  /* 0x000000130300720c */ /* 0x000fe20003f84070 */
[----:B------:R-:W-:-:S04]  /*5c60*/  IMAD.HI.U32 R7, R2, R18, RZ ;  /* 0x0000001202077227 */ /* 0x000fc800078e00ff */
[----:B------:R-:W-:Y:S01]  /*5c70*/  @!P1 IMAD.MOV R12, RZ, RZ, -R12 ;  /* 0x000000ffff0c9224 */ /* 0x000fe200078e0a0c */
[----:B------:R-:W-:Y:S01]  /*5c80*/  ISETP.GT.U32.AND P1, PT, R3, R11, PT ;  /* 0x0000000b0300720c */ /* 0x000fe20003f24070 */
[C---:B------:R-:W-:Y:S02]  /*5c90*/  VIADD R9, R5.reuse, 0x193 ;  /* 0x0000019305097836 */ /* 0x040fe40000000000 */
[----:B0-----:R-:W-:Y:S01]  /*5ca0*/  VIADD R10, R5, 0x194 ;  /* 0x00000194050a7836 */ /* 0x001fe20000000000 */
[----:B------:R0:W-:Y:S01]  /*5cb0*/  STL [R1+0x3b4], R12 ;  /* 0x0003b40c01007387 */ /* 0x0001e20000100800 */
[----:B------:R-:W-:Y:S01]  /*5cc0*/  IMAD.MOV R7, RZ, RZ, -R7 ;  /* 0x000000ffff077224 */ /* 0x000fe200078e0a07 */
[----:B------:R-:W-:Y:S01]  /*5cd0*/  IABS R17, R9 ;  /* 0x0000000900117213 */ /* 0x000fe20000000000 */
[--C-:B------:R-:W-:Y:S01]  /*5ce0*/  @!P6 IMAD.IADD R0, R0, 0x1, -R3.reuse ;  /* 0x000000010000e824 */ /* 0x100fe200078e0a03 */
[----:B------:R-:W-:Y:S01]  /*5cf0*/  IABS R14, R10 ;  /* 0x0000000a000e7213 */ /* 0x000fe20000000000 */
[----:B------:R-:W-:Y:S01]  /*5d00*/  IMAD R18, R3, R7, R18 ;  /* 0x0000000703127224 */ /* 0x000fe200078e0212 */
[----:B------:R1:W-:Y:S01]  /*5d10*/  STL [R1+0x3b0], R8 ;  /* 0x0003b00801007387 */ /* 0x0003e20000100800 */
[----:B------:R-:W-:Y:S01]  /*5d20*/  @!P4 IMAD.IADD R19, R19, 0x1, -R3 ;  /* 0x000000011313c824 */ /* 0x000fe200078e0a03 */
[----:B------:R-:W-:Y:S01]  /*5d30*/  ISETP.GE.AND P4, PT, R9, RZ, PT ;  /* 0x000000ff0900720c */ /* 0x000fe20003f86270 */
[----:B------:R-:W-:Y:S01]  /*5d40*/  IMAD.HI.U32 R7, R2, R14, RZ ;  /* 0x0000000e02077227 */ /* 0x000fe200078e00ff */
[----:B------:R-:W-:-:S03]  /*5d50*/  ISETP.GT.U32.AND P6, PT, R3, R18, PT ;  /* 0x000000120300720c */ /* 0x000fc60003fc4070 */
[----:B0-----:R-:W-:Y:S02]  /*5d60*/  IMAD.MOV.U32 R12, RZ, RZ, R0 ;  /* 0x000000ffff0c7224 */ /* 0x001fe400078e0000 */
[----:B------:R-:W-:Y:S01]  /*5d70*/  @!P1 IMAD.IADD R11, R11, 0x1, -R3 ;  /* 0x000000010b0b9824 */ /* 0x000fe200078e0a03 */
[----:B------:R-:W-:Y:S01]  /*5d80*/  ISETP.GE.AND P1, PT, R10, RZ, PT ;  /* 0x000000ff0a00720c */ /* 0x000fe20003f26270 */
[----:B-1----:R-:W-:-:S04]  /*5d90*/  IMAD.HI.U32 R8, R2, R17, RZ ;  /* 0x0000001102087227 */ /* 0x002fc800078e00ff */
[----:B------:R-:W-:Y:S01]  /*5da0*/  @!P5 IMAD.MOV R12, RZ, RZ, -R12 ;  /* 0x000000ffff0cd224 */ /* 0x000fe200078e0a0c */
[C---:B------:R-:W-:Y:S01]  /*5db0*/  ISETP.GT.U32.AND P5, PT, R3.reuse, R19, PT ;  /* 0x000000130300720c */ /* 0x040fe20003fa4070 */
[----:B------:R-:W-:Y:S02]  /*5dc0*/  IMAD.MOV R8, RZ, RZ, -R8 ;  /* 0x000000ffff087224 */ /* 0x000fe400078e0a08 */
[----:B------:R-:W-:Y:S01]  /*5dd0*/  IMAD.MOV R10, RZ, RZ, -R7 ;  /* 0x000000ffff0a7224 */ /* 0x000fe200078e0a07 */
[----:B------:R0:W-:Y:S01]  /*5de0*/  STL [R1+0x3d4], R12 ;  /* 0x0003d40c01007387 */ /* 0x0001e20000100800 */
[----:B------:R-:W-:Y:S02]  /*5df0*/  IMAD R17, R3, R8, R17 ;  /* 0x0000000803117224 */ /* 0x000fe400078e0211 */
[----:B------:R-:W-:Y:S02]  /*5e00*/  VIADD R6, R5, 0x192 ;  /* 0x0000019205067836 */ /* 0x000fe40000000000 */
[----:B------:R-:W-:-:S02]  /*5e10*/  IMAD R14, R3, R10, R14 ;  /* 0x0000000a030e7224 */ /* 0x000fc400078e020e */
[----:B------:R-:W-:Y:S01]  /*5e20*/  IMAD.MOV.U32 R8, RZ, RZ, R11 ;  /* 0x000000ffff087224 */ /* 0x000fe200078e000b */
[----:B------:R-:W-:Y:S01]  /*5e30*/  IABS R16, R6 ;  /* 0x0000000600107213 */ /* 0x000fe20000000000 */
[--C-:B------:R-:W-:Y:S02]  /*5e40*/  @!P6 IMAD.IADD R18, R18, 0x1, -R3.reuse ;  /* 0x000000011212e824 */ /* 0x100fe400078e0a03 */
[----:B------:R-:W-:Y:S01]  /*5e50*/  @!P2 IMAD.MOV R8, RZ, RZ, -R8 ;  /* 0x000000ffff08a224 */ /* 0x000fe200078e0a08 */
[----:B------:R-:W-:Y:S01]  /*5e60*/  ISETP.GT.U32.AND P2, PT, R3, R14, PT ;  /* 0x0000000e0300720c */ /* 0x000fe20003f44070 */
[----:B------:R-:W-:Y:S01]  /*5e70*/  @!P5 IMAD.IADD R19, R19, 0x1, -R3 ;  /* 0x000000011313d824 */ /* 0x000fe200078e0a03 */
[C---:B------:R-:W-:Y:S01]  /*5e80*/  ISETP.GT.U32.AND P6, PT, R3.reuse, R18, PT ;  /* 0x000000120300720c */ /* 0x040fe20003fc4070 */
[----:B------:R-:W-:Y:S01]  /*5e90*/  IMAD.HI.U32 R7, R2, R16, RZ ;  /* 0x0000001002077227 */ /* 0x000fe200078e00ff */
[----:B------:R-:W-:Y:S01]  /*5ea0*/  ISETP.GT.U32.AND P5, PT, R3, R17, PT ;  /* 0x000000110300720c */ /* 0x000fe20003fa4070 */
[----:B------:R1:W-:Y:S02]  /*5eb0*/  STL [R1+0x3dc], R8 ;  /* 0x0003dc0801007387 */ /* 0x0003e40000100800 */
[----:B------:R-:W-:-:S02]  /*5ec0*/  IMAD.MOV R7, RZ, RZ, -R7 ;  /* 0x000000ffff077224 */ /* 0x000fc400078e0a07 */
[----:B------:R-:W-:Y:S02]  /*5ed0*/  VIADD R10, R5, 0x191 ;  /* 0x00000191050a7836 */ /* 0x000fe40000000000 */
[C---:B------:R-:W-:Y:S02]  /*5ee0*/  IMAD R16, R3.reuse, R7, R16 ;  /* 0x0000000703107224 */ /* 0x040fe400078e0210 */
[--C-:B------:R-:W-:Y:S01]  /*5ef0*/  @!P2 IMAD.IADD R14, R14, 0x1, -R3.reuse ;  /* 0x000000010e0ea824 */ /* 0x100fe200078e0a03 */
[----:B0-----:R-:W-:Y:S01]  /*5f00*/  IABS R12, R10 ;  /* 0x0000000a000c7213 */ /* 0x001fe20000000000 */
[--C-:B------:R-:W-:Y:S01]  /*5f10*/  @!P6 IMAD.IADD R18, R18, 0x1, -R3.reuse ;  /* 0x000000011212e824 */ /* 0x100fe200078e0a03 */
[----:B------:R-:W-:Y:S01]  /*5f20*/  ISETP.GT.U32.AND P6, PT, R3, R16, PT ;  /* 0x000000100300720c */ /* 0x000fe20003fc4070 */
[----:B------:R-:W-:Y:S01]  /*5f30*/  @!P5 IMAD.IADD R17, R17, 0x1, -R3 ;  /* 0x000000011111d824 */ /* 0x000fe200078e0a03 */
[----:B------:R-:W-:Y:S01]  /*5f40*/  ISETP.GT.U32.AND P5, PT, R3, R14, PT ;  /* 0x0000000e0300720c */ /* 0x000fe20003fa4070 */
[----:B------:R-:W-:Y:S01]  /*5f50*/  IMAD.HI.U32 R15, R2, R12, RZ ;  /* 0x0000000c020f7227 */ /* 0x000fe200078e00ff */
[----:B------:R-:W-:-:S03]  /*5f60*/  ISETP.GE.AND P2, PT, R6, RZ, PT ;  /* 0x000000ff0600720c */ /* 0x000fc60003f46270 */
[C---:B------:R-:W-:Y:S02]  /*5f70*/  VIADD R0, R5.reuse, 0x190 ;  /* 0x0000019005007836 */ /* 0x040fe40000000000 */
[----:B------:R-:W-:Y:S02]  /*5f80*/  IMAD.MOV R15, RZ, RZ, -R15 ;  /* 0x000000ffff0f7224 */ /* 0x000fe400078e0a0f */
[----:B------:R-:W-:Y:S01]  /*5f90*/  VIADD R13, R5, 0x18e ;  /* 0x0000018e050d7836 */ /* 0x000fe20000000000 */
[----:B------:R-:W-:Y:S01]  /*5fa0*/  IABS R9, R0 ;  /* 0x0000000000097213 */ /* 0x000fe20000000000 */
[C---:B------:R-:W-:Y:S02]  /*5fb0*/  IMAD R12, R3.reuse, R15, R12 ;  /* 0x0000000f030c7224 */ /* 0x040fe400078e020c */
[--C-:B------:R-:W-:Y:S01]  /*5fc0*/  @!P6 IMAD.IADD R16, R16, 0x1, -R3.reuse ;  /* 0x000000011010e824 */ /* 0x100fe200078e0a03 */
[C---:B------:R-:W-:Y:S01]  /*5fd0*/  ISETP.GT.U32.AND P6, PT, R3.reuse, R17, PT ;  /* 0x000000110300720c */ /* 0x040fe20003fc4070 */
[----:B------:R-:W-:Y:S01]  /*5fe0*/  @!P5 IMAD.IADD R14, R14, 0x1, -R3 ;  /* 0x000000010e0ed824 */ /* 0x000fe200078e0a03 */
[----:B------:R-:W-:Y:S01]  /*5ff0*/  ISETP.GT.U32.AND P5, PT, R3, R12, PT ;  /* 0x0000000c0300720c */ /* 0x000fe20003fa4070 */
[----:B------:R-:W-:Y:S01]  /*6000*/  IMAD.HI.U32 R6, R2, R9, RZ ;  /* 0x0000000902067227 */ /* 0x000fe200078e00ff */
[----:B------:R-:W-:-:S03]  /*6010*/  IABS R7, R13 ;  /* 0x0000000d00077213 */ /* 0x000fc60000000000 */
[----:B------:R-:W-:Y:S02]  /*6020*/  IMAD.MOV.U32 R20, RZ, RZ, R18 ;  /* 0x000000ffff147224 */ /* 0x000fe400078e0012 */
[----:B------:R-:W-:Y:S02]  /*6030*/  IMAD.MOV R6, RZ, RZ, -R6 ;  /* 0x000000ffff067224 */ /* 0x000fe400078e0a06 */
[----:B------:R-:W-:Y:S02]  /*6040*/  IMAD.MOV.U32 R21, RZ, RZ, R19 ;  /* 0x000000ffff157224 */ /* 0x000fe400078e0013 */
[----:B------:R-:W-:Y:S01]  /*6050*/  @!P3 IMAD.MOV R20, RZ, RZ, -R20 ;  /* 0x000000ffff14b224 */ /* 0x000fe200078e0a14 */
[----:B------:R-:W-:Y:S01]  /*6060*/  ISETP.GE.AND P3, PT, R10, RZ, PT ;  /* 0x000000ff0a00720c */ /* 0x000fe20003f66270 */
[----:B------:R-:W-:Y:S02]  /*6070*/  VIADD R11, R5, 0x18f ;  /* 0x0000018f050b7836 */ /* 0x000fe40000000000 */
[----:B------:R-:W-:-:S02]  /*6080*/  IMAD R9, R3, R6, R9 ;  /* 0x0000000603097224 */ /* 0x000fc400078e0209 */
[----:B------:R-:W-:Y:S01]  /*6090*/  IMAD.HI.U32 R10, R2, R7, RZ ;  /* 0x00000007020a7227 */ /* 0x000fe200078e00ff */
[----:B-1----:R-:W-:-:S03]  /*60a0*/  IABS R8, R11 ;  /* 0x0000000b00087213 */ /* 0x002fc60000000000 */
[----:B------:R-:W-:Y:S01]  /*60b0*/  @!P0 IMAD.MOV R21, RZ, RZ, -R21 ;  /* 0x000000ffff158224 */ /* 0x000fe200078e0a15 */
[----:B------:R-:W-:Y:S01]  /*60c0*/  ISETP.GT.U32.AND P0, PT, R3, R16, PT ;  /* 0x000000100300720c */ /* 0x000fe20003f04070 */
[----:B------:R-:W-:Y:S02]  /*60d0*/  IMAD.MOV R10, RZ, RZ, -R10 ;  /* 0x000000ffff0a7224 */ /* 0x000fe400078e0a0a */
[--C-:B------:R-:W-:Y:S01]  /*60e0*/  @!P6 IMAD.IADD R17, R17, 0x1, -R3.reuse ;  /* 0x000000011111e824 */ /* 0x100fe200078e0a03 */
[C---:B------:R-:W-:Y:S01]  /*60f0*/  ISETP.GT.U32.AND P6, PT, R3.reuse, R9, PT ;  /* 0x000000090300720c */ /* 0x040fe20003fc4070 */
[----:B------:R-:W-:Y:S01]  /*6100*/  @!P5 IMAD.IADD R12, R12, 0x1, -R3 ;  /* 0x000000010c0cd824 */ /* 0x000fe200078e0a03 */
[----:B------:R-:W-:Y:S01]  /*6110*/  STL [R1+0x3d8], R21 ;  /* 0x0003d81501007387 */ /* 0x000fe20000100800 */
[----:B------:R-:W-:Y:S02]  /*6120*/  IMAD.MOV.U32 R18, RZ, RZ, R14 ;  /* 0x000000ffff127224 */ /* 0x000fe400078e000e */
[C---:B------:R-:W-:Y:S01]  /*6130*/  IMAD R7, R3.reuse, R10, R7 ;  /* 0x0000000a03077224 */ /* 0x040fe200078e0207 */
[----:B------:R-:W-:Y:S01]  /*6140*/  STL [R1+0x3e0], R20 ;  /* 0x0003e01401007387 */ /* 0x000fe20000100800 */
[----:B------:R-:W-:Y:S01]  /*6150*/  @!P1 IMAD.MOV R18, RZ, RZ, -R18 ;  /* 0x000000ffff129224 */ /* 0x000fe200078e0a12 */
[----:B------:R-:W-:Y:S01]  /*6160*/  ISETP.GT.U32.AND P1, PT, R3, R12, PT ;  /* 0x0000000c0300720c */ /* 0x000fe20003f24070 */
[----:B------:R-:W-:-:S03]  /*6170*/  IMAD.HI.U32 R15, R2, R8, RZ ;  /* 0x00000008020f7227 */ /* 0x000fc600078e00ff */
[----:B------:R-:W-:Y:S01]  /*6180*/  STL [R1+0x3e8], R18 ;  /* 0x0003e81201007387 */ /* 0x000fe20000100800 */
[----:B------:R-:W-:Y:S01]  /*6190*/  @!P4 IMAD.MOV R17, RZ, RZ, -R17 ;  /* 0x000000ffff11c224 */ /* 0x000fe200078e0a11 */
[----:B------:R-:W-:Y:S01]  /*61a0*/  ISETP.GT.U32.AND P4, PT, R3, R7, PT ;  /* 0x000000070300720c */ /* 0x000fe20003f84070 */
[----:B------:R-:W-:Y:S02]  /*61b0*/  IMAD.MOV R15, RZ, RZ, -R15 ;  /* 0x000000ffff0f7224 */ /* 0x000fe400078e0a0f */
[----:B------:R-:W-:Y:S01]  /*61c0*/  VIADD R6, R5, 0x18d ;  /* 0x0000018d05067836 */ /* 0x000fe20000000000 */
[----:B------:R-:W-:Y:S01]  /*61d0*/  STL [R1+0x3e4], R17 ;  /* 0x0003e41101007387 */ /* 0x000fe20000100800 */
[----:B------:R-:W-:Y:S01]  /*61e0*/  @!P0 IMAD.IADD R16, R16, 0x1, -R3 ;  /* 0x0000000110108824 */ /* 0x000fe200078e0a03 */
[----:B------:R-:W-:Y:S01]  /*61f0*/  ISETP.GE.AND P0, PT, R0, RZ, PT ;  /* 0x000000ff0000720c */ /* 0x000fe20003f06270 */
[----:B------:R-:W-:Y:S01]  /*6200*/  IMAD R8, R3, R15, R8 ;  /* 0x0000000f03087224 */ /* 0x000fe200078e0208 */
[----:B------:R-:W-:Y:S01]  /*6210*/  IABS R0, R6 ;  /* 0x0000000600007213 */ /* 0x000fe20000000000 */
[----:B------:R-:W-:-:S02]  /*6220*/  VIADD R10, R5, 0x18c ;  /* 0x0000018c050a7836 */ /* 0x000fc40000000000 */
[--C-:B------:R-:W-:Y:S01]  /*6230*/  @!P6 IMAD.IADD R9, R9, 0x1, -R3.reuse ;  /* 0x000000010909e824 */ /* 0x100fe200078e0a03 */
[C---:B------:R-:W-:Y:S01]  /*6240*/  ISETP.GT.U32.AND P5, PT, R3.reuse, R8, PT ;  /* 0x000000080300720c */ /* 0x040fe20003fa4070 */
[----:B------:R-:W-:Y:S01]  /*6250*/  @!P2 IMAD.MOV R16, RZ, RZ, -R16 ;  /* 0x000000ffff10a224 */ /* 0x000fe200078e0a10 */
[----:B------:R-:W-:Y:S01]  /*6260*/  IABS R15, R10 ;  /* 0x0000000a000f7213 */ /* 0x000fe20000000000 */
[--C-:B------:R-:W-:Y:S01]  /*6270*/  @!P1 IMAD.IADD R12, R12, 0x1, -R3.reuse ;  /* 0x000000010c0c9824 */ /* 0x100fe200078e0a03 */
[----:B------:R-:W-:Y:S01]  /*6280*/  ISETP.GT.U32.AND P6, PT, R3, R9, PT ;  /* 0x000000090300720c */ /* 0x000fe20003fc4070 */
[----:B------:R-:W-:Y:S01]  /*6290*/  IMAD.HI.U32 R14, R2, R0, RZ ;  /* 0x00000000020e7227 */ /* 0x000fe200078e00ff */
[----:B------:R0:W-:Y:S01]  /*62a0*/  STL [R1+0x40c], R16 ;  /* 0x00040c1001007387 */ /* 0x0001e20000100800 */
[----:B------:R-:W-:Y:S02]  /*62b0*/  ISETP.GE.AND P2, PT, R11, RZ, PT ;  /* 0x000000ff0b00720c */ /* 0x000fe40003f46270 */
[----:B------:R-:W-:Y:S01]  /*62c0*/  @!P4 IMAD.IADD R7, R7, 0x1, -R3 ;  /* 0x000000010707c824 */ /* 0x000fe200078e0a03 */
[----:B------:R-:W-:Y:S01]  /*62d0*/  ISETP.GE.AND P1, PT, R13, RZ, PT ;  /* 0x000000ff0d00720c */ /* 0x000fe20003f26270 */
[----:B------:R-:W-:Y:S01]  /*62e0*/  IMAD.MOV R14, RZ, RZ, -R14 ;  /* 0x000000ffff0e7224 */ /* 0x000fe200078e0a0e */
[----:B------:R-:W-:Y:S01]  /*62f0*/  ISETP.GE.AND P4, PT, R6, RZ, PT ;  /* 0x000000ff0600720c */ /* 0x000fe20003f86270 */
[----:B------:R-:W-:-:S02]  /*6300*/  IMAD.MOV.U32 R11, RZ, RZ, R15 ;  /* 0x000000ffff0b7224 */ /* 0x000fc400078e000f */
[----:B------:R-:W-:Y:S02]  /*6310*/  IMAD R0, R3, R14, R0 ;  /* 0x0000000e03007224 */ /* 0x000fe400078e0200 */
[----:B0-----:R-:W-:Y:S02]  /*6320*/  IMAD.MOV.U32 R16, RZ, RZ, R12 ;  /* 0x000000ffff107224 */ /* 0x001fe400078e000c */
[----:B------:R-:W-:-:S04]  /*6330*/  IMAD.HI.U32 R13, R2, R11, RZ ;  /* 0x0000000b020d7227 */ /* 0x000fc800078e00ff */
[----:B------:R-:W-:Y:S01]  /*6340*/  @!P3 IMAD.MOV R16, RZ, RZ, -R16 ;  /* 0x000000ffff10b224 */ /* 0x000fe200078e0a10 */
[----:B------:R-:W-:Y:S01]  /*6350*/  ISETP.GT.U32.AND P3, PT, R3, R7, PT ;  /* 0x000000070300720c */ /* 0x000fe20003f64070 */
[--C-:B------:R-:W-:Y:S02]  /*6360*/  @!P5 IMAD.IADD R8, R8, 0x1, -R3.reuse ;  /* 0x000000010808d824 */ /* 0x100fe400078e0a03 */
[----:B------:R-:W-:Y:S01]  /*6370*/  @!P6 IMAD.IADD R9, R9, 0x1, -R3 ;  /* 0x000000010909e824 */ /* 0x000fe200078e0a03 */
[C---:B------:R-:W-:Y:S01]  /*6380*/  ISETP.GT.U32.AND P6, PT, R3.reuse, R0, PT ;  /* 0x000000000300720c */ /* 0x040fe20003fc4070 */
[----:B------:R-:W-:Y:S01]  /*6390*/  IMAD.MOV R13, RZ, RZ, -R13 ;  /* 0x000000ffff0d7224 */ /* 0x000fe200078e0a0d */
[C---:B------:R-:W-:Y:S01]  /*63a0*/  ISETP.GT.U32.AND P5, PT, R3.reuse, R8, PT ;  /* 0x000000080300720c */ /* 0x040fe20003fa4070 */
[----:B------:R-:W-:Y:S01]  /*63b0*/  @!P0 IMAD.MOV R9, RZ, RZ, -R9 ;  /* 0x000000ffff098224 */ /* 0x000fe200078e0a09 */
[----:B------:R-:W-:Y:S01]  /*63c0*/  STL [R1+0x414], R16 ;  /* 0x0004141001007387 */ /* 0x000fe20000100800 */
[----:B------:R-:W-:-:S02]  /*63d0*/  IMAD R6, R3, R13, R11 ;  /* 0x0000000d03067224 */ /* 0x000fc400078e020b */
[----:B------:R-:W-:Y:S01]  /*63e0*/  VIADD R15, R5, 0x18b ;  /* 0x0000018b050f7836 */ /* 0x000fe20000000000 */
[----:B------:R0:W-:Y:S01]  /*63f0*/  STL [R1+0x458], R9 ;  /* 0x0004580901007387 */ /* 0x0001e20000100800 */
[--C-:B------:R-:W-:Y:S01]  /*6400*/  @!P3 IMAD.IADD R7, R7, 0x1, -R3.reuse ;  /* 0x000000010707b824 */ /* 0x100fe200078e0a03 */
[----:B------:R-:W-:Y:S01]  /*6410*/  ISETP.GT.U32.AND P3, PT, R3, R6, PT ;  /* 0x000000060300720c */ /* 0x000fe20003f64070 */
[----:B------:R-:W-:Y:S01]  /*6420*/  VIADD R12, R5, 0x18a ;  /* 0x0000018a050c7836 */ /* 0x000fe20000000000 */
[----:B------:R-:W-:Y:S01]  /*6430*/  ISETP.GE.AND P0, PT, R15, RZ, PT ;  /* 0x000000ff0f00720c */ /* 0x000fe20003f06270 */
[--C-:B------:R-:W-:Y:S01]  /*6440*/  @!P6 IMAD.IADD R0, R0, 0x1, -R3.reuse ;  /* 0x000000010000e824 */ /* 0x100fe200078e0a03 */
[----:B------:R-:W-:Y:S01]  /*6450*/  IABS R15, R15 ;  /* 0x0000000f000f7213 */ /* 0x000fe20000000000 */
[----:B------:R-:W-:Y:S01]  /*6460*/  @!P5 IMAD.IADD R8, R8, 0x1, -R3 ;  /* 0x000000010808d824 */ /* 0x000fe200078e0a03 */
[----:B------:R-:W-:Y:S01]  /*6470*/  ISETP.GE.AND P5, PT, R10, RZ, PT ;  /* 0x000000ff0a00720c */ /* 0x000fe20003fa6270 */
[----:B------:R-:W-:Y:S01]  /*6480*/  VIADD R10, R5, 0x189 ;  /* 0x00000189050a7836 */ /* 0x000fe20000000000 */
[----:B------:R-:W-:Y:S01]  /*6490*/  ISETP.GT.U32.AND P6, PT, R3, R0, PT ;  /* 0x000000000300720c */ /* 0x000fe20003fc4070 */
[----:B0-----:R-:W-:-:S02]  /*64a0*/  IMAD.MOV.U32 R9, RZ, RZ, R7 ;  /* 0x000000ffff097224 */ /* 0x001fc400078e0007 */
[----:B------:R-:W-:Y:S01]  /*64b0*/  @!P2 IMAD.MOV R8, RZ, RZ, -R8 ;  /* 0x000000ffff08a224 */ /* 0x000fe200078e0a08 */
[----:B------:R-:W-:Y:S01]  /*64c0*/  ISETP.GE.AND P2, PT, R12, RZ, PT ;  /* 0x000000ff0c00720c */ /* 0x000fe20003f46270 */
[----:B------:R-:W-:Y:S01]  /*64d0*/  @!P1 IMAD.MOV R9, RZ, RZ, -R9 ;  /* 0x000000ffff099224 */ /* 0x000fe200078e0a09 */
[----:B------:R-:W-:Y:S01]  /*64e0*/  ISETP.GE.AND P1, PT, R10, RZ, PT ;  /* 0x000000ff0a00720c */ /* 0x000fe20003f26270 */
[--C-:B------:R-:W-:Y:S01]  /*64f0*/  @!P3 IMAD.IADD R6, R6, 0x1, -R3.reuse ;  /* 0x000000010606b824 */ /* 0x100fe200078e0a03 */
[----:B------:R-:W-:Y:S01]  /*6500*/  STL [R1+0x4a4], R8 ;  /* 0x0004a40801007387 */ /* 0x000fe20000100800 */
[----:B------:R-:W-:Y:S01]  /*6510*/  IABS R10, R10 ;  /* 0x0000000a000a7213 */ /* 0x000fe20000000000 */
[----:B------:R-:W-:Y:S01]  /*6520*/  VIADD R11, R5, 0x188 ;  /* 0x00000188050b7836 */ /* 0x000fe20000000000 */
[----:B------:R-:W-:Y:S01]  /*6530*/  IABS R12, R12 ;  /* 0x0000000c000c7213 */ /* 0x000fe20000000000 */
[----:B------:R0:W-:Y:S01]  /*6540*/  STL [R1+0x6d0], R9 ;  /* 0x0006d00901007387 */ /* 0x0001e20000100800 */
[----:B------:R-:W-:Y:S01]  /*6550*/  ISETP.GT.U32.AND P3, PT, R3, R6, PT ;  /* 0x000000060300720c */ /* 0x000fe20003f64070 */
[----:B------:R-:W-:Y:S01]  /*6560*/  @!P6 IMAD.IADD R0, R0, 0x1, -R3 ;  /* 0x000000010000e824 */ /* 0x000fe200078e0a03 */
[----:B------:R-:W-:Y:S01]  /*6570*/  ISETP.GE.AND P6, PT, R11, RZ, PT ;  /* 0x000000ff0b00720c */ /* 0x000fe20003fc6270 */
[----:B------:R-:W-:Y:S01]  /*6580*/  IMAD.HI.U32 R7, R2, R10, RZ ;  /* 0x0000000a02077227 */ /* 0x000fe200078e00ff */
[----:B------:R-:W-:-:S03]  /*6590*/  IABS R11, R11 ;  /* 0x0000000b000b7213 */ /* 0x000fc60000000000 */
[----:B------:R-:W-:Y:S02]  /*65a0*/  IMAD.MOV.U32 R13, RZ, RZ, R0 ;  /* 0x000000ffff0d7224 */ /* 0x000fe400078e0000 */
[----:B0-----:R-:W-:-:S04]  /*65b0*/  IMAD.HI.U32 R9, R2, R15, RZ ;  /* 0x0000000f02097227 */ /* 0x001fc800078e00ff */
[----:B------:R-:W-:Y:S02]  /*65c0*/  IMAD.MOV R9, RZ, RZ, -R9 ;  /* 0x000000ffff097224 */ /* 0x000fe400078e0a09 */
[----:B------:R-:W-:-:S04]  /*65d0*/  IMAD.HI.U32 R8, R2, R12, RZ ;  /* 0x0000000c02087227 */ /* 0x000fc800078e00ff */
[C---:B------:R-:W-:Y:S02]  /*65e0*/  IMAD R15, R3.reuse, R9, R15 ;  /* 0x00000009030f7224 */ /* 0x040fe400078e020f */
[----:B------:R-:W-:Y:S02]  /*65f0*/  IMAD.MOV R7, RZ, RZ, -R7 ;  /* 0x000000ffff077224 */ /* 0x000fe400078e0a07 */
[----:B------:R-:W-:Y:S01]  /*6600*/  @!P4 IMAD.MOV R13, RZ, RZ, -R13 ;  /* 0x000000ffff0dc224 */ /* 0x000fe200078e0a0d */
[C---:B------:R-:W-:Y:S01]  /*6610*/  ISETP.GT.U32.AND P4, PT, R3.reuse, R15, PT ;  /* 0x0000000f0300720c */ /* 0x040fe20003f84070 */
[----:B------:R-:W-:Y:S02]  /*6620*/  @!P3 IMAD.IADD R6, R6, 0x1, -R3 ;  /* 0x000000010606b824 */ /* 0x000fe400078e0a03 */
[----:B------:R-:W-:Y:S01]  /*6630*/  IMAD.MOV R8, RZ, RZ, -R8 ;  /* 0x000000ffff087224 */ /* 0x000fe200078e0a08 */
[----:B------:R-:W-:Y:S01]  /*6640*/  STL [R1+0x45c], R13 ;  /* 0x00045c0d01007387 */ /* 0x000fe20000100800 */
[----:B------:R-:W-:-:S02]  /*6650*/  IMAD R10, R3, R7, R10 ;  /* 0x00000007030a7224 */ /* 0x000fc400078e020a */
[----:B------:R-:W-:Y:S02]  /*6660*/  IMAD.MOV.U32 R9, RZ, RZ, R6 ;  /* 0x000000ffff097224 */ /* 0x000fe400078e0006 */
[C---:B------:R-:W-:Y:S02]  /*6670*/  IMAD R12, R3.reuse, R8, R12 ;  /* 0x00000008030c7224 */ /* 0x040fe400078e020c */
[----:B------:R-:W-:Y:S01]  /*6680*/  @!P5 IMAD.MOV R9, RZ, RZ, -R9 ;  /* 0x000000ffff09d224 */ /* 0x000fe200078e0a09 */
[----:B------:R-:W-:Y:S01]  /*6690*/  ISETP.GT.U32.AND P5, PT, R3, R10, PT ;  /* 0x0000000a0300720c */ /* 0x000fe20003fa4070 */
[----:B------:R-:W-:Y:S01]  /*66a0*/  @!P4 IMAD.IADD R15, R15, 0x1, -R3 ;  /* 0x000000010f0fc824 */ /* 0x000fe200078e0a03 */
[----:B------:R-:W-:Y:S01]  /*66b0*/  ISETP.GT.U32.AND P3, PT, R3, R12, PT ;  /* 0x0000000c0300720c */ /* 0x000fe20003f64070 */
[----:B------:R-:W-:Y:S01]  /*66c0*/  VIADD R14, R5, 0x186 ;  /* 0x00000186050e7836 */ /* 0x000fe20000000000 */
[----:B------:R0:W-:Y:S01]  /*66d0*/  STL [R1+0x47c], R9 ;  /* 0x00047c0901007387 */ /* 0x0001e20000100800 */
[----:B------:R-:W-:Y:S01]  /*66e0*/  IMAD.HI.U32 R0, R2, R11, RZ ;  /* 0x0000000b02007227 */ /* 0x000fe200078e00ff */
[----:B------:R-:W-:-:S02]  /*66f0*/  ISETP.GT.U32.AND P4, PT, R3, R15, PT ;  /* 0x0000000f0300720c */ /* 0x000fc40003f84070 */
[----:B------:R-:W-:Y:S01]  /*6700*/  IABS R17, R14 ;  /* 0x0000000e00117213 */ /* 0x000fe20000000000 */
[----:B------:R-:W-:Y:S02]  /*6710*/  VIADD R19, R5, 0x187 ;  /* 0x0000018705137836 */ /* 0x000fe40000000000 */
[----:B------:R-:W-:Y:S02]  /*6720*/  IMAD.MOV R0, RZ, RZ, -R0 ;  /* 0x000000ffff007224 */ /* 0x000fe400078e0a00 */
[--C-:B------:R-:W-:Y:S01]  /*6730*/  @!P5 IMAD.IADD R10, R10, 0x1, -R3.reuse ;  /* 0x000000010a0ad824 */ /* 0x100fe200078e0a03 */
[----:B------:R-:W-:Y:S01]  /*6740*/  IABS R7, R19 ;  /* 0x0000001300077213 */ /* 0x000fe20000000000 */
[----:B------:R-:W-:Y:S02]  /*6750*/  @!P3 IMAD.IADD R12, R12, 0x1, -R3 ;  /* 0x000000010c0cb824 */ /* 0x000fe400078e0a03 */
[C---:B------:R-:W-:Y:S01]  /*6760*/  IMAD R11, R3.reuse, R0, R11 ;  /* 0x00000000030b7224 */ /* 0x040fe200078e020b */
[C---:B------:R-:W-:Y:S01]  /*6770*/  ISETP.GT.U32.AND P5, PT, R3.reuse, R10, PT ;  /* 0x0000000a0300720c */ /* 0x040fe20003fa4070 */
[----:B0-----:R-:W-:Y:S01]  /*6780*/  IMAD.HI.U32 R9, R2, R17, RZ ;  /* 0x0000001102097227 */ /* 0x001fe200078e00ff */
[----:B------:R-:W-:-:S03]  /*6790*/  ISETP.GT.U32.AND P3, PT, R3, R12, PT ;  /* 0x0000000c0300720c */ /* 0x000fc60003f64070 */
[----:B------:R-:W-:-:S04]  /*67a0*/  IMAD.HI.U32 R13, R2, R7, RZ ;  /* 0x00000007020d7227 */ /* 0x000fc800078e00ff */
[----:B------:R-:W-:Y:S02]  /*67b0*/  IMAD.MOV R9, RZ, RZ, -R9 ;  /* 0x000000ffff097224 */ /* 0x000fe400078e0a09 */
[----:B------:R-:W-:Y:S01]  /*67c0*/  @!P4 IMAD.IADD R15, R15, 0x1, -R3 ;  /* 0x000000010f0fc824 */ /* 0x000fe200078e0a03 */
[C---:B------:R-:W-:Y:S01]  /*67d0*/  ISETP.GT.U32.AND P4, PT, R3.reuse, R11, PT ;  /* 0x0000000b0300720c */ /* 0x040fe20003f84070 */
[----:B------:R-:W-:Y:S02]  /*67e0*/  IMAD.MOV R13, RZ, RZ, -R13 ;  /* 0x000000ffff0d7224 */ /* 0x000fe400078e0a0d */
[C---:B------:R-:W-:Y:S02]  /*67f0*/  IMAD R17, R3.reuse, R9, R17 ;  /* 0x0000000903117224 */ /* 0x040fe400078e0211 */
[C---:B------:R-:W-:Y:S02]  /*6800*/  IMAD R7, R3.reuse, R13, R7 ;  /* 0x0000000d03077224 */ /* 0x040fe400078e0207 */
[--C-:B------:R-:W-:Y:S01]  /*6810*/  @!P5 IMAD.IADD R10, R10, 0x1, -R3.reuse ;  /* 0x000000010a0ad824 */ /* 0x100fe200078e0a03 */
[C---:B------:R-:W-:Y:S01]  /*6820*/  ISETP.GT.U32.AND P5, PT, R3.reuse, R17, PT ;  /* 0x000000110300720c */ /* 0x040fe20003fa4070 */
[----:B------:R-:W-:Y:S01]  /*6830*/  @!P3 IMAD.IADD R12, R12, 0x1, -R3 ;  /* 0x000000010c0cb824 */ /* 0x000fe200078e0a03 */
[----:B------:R-:W-:Y:S01]  /*6840*/  ISETP.GT.U32.AND P3, PT, R3, R7, PT ;  /* 0x000000070300720c */ /* 0x000fe20003f64070 */
[----:B------:R-:W-:-:S02]  /*6850*/  VIADD R0, R5, 0x185 ;  /* 0x0000018505007836 */ /* 0x000fc40000000000 */
[----:B------:R-:W-:Y:S02]  /*6860*/  IMAD.MOV.U32 R20, RZ, RZ, R15 ;  /* 0x000000ffff147224 */ /* 0x000fe400078e000f */
[--C-:B------:R-:W-:Y:S01]  /*6870*/  @!P4 IMAD.IADD R11, R11, 0x1, -R3.reuse ;  /* 0x000000010b0bc824 */ /* 0x100fe200078e0a03 */
[----:B------:R-:W-:Y:S01]  /*6880*/  IABS R8, R0 ;  /* 0x0000000000087213 */ /* 0x000fe20000000000 */
[----:B------:R-:W-:Y:S01]  /*6890*/  VIADD R6, R5, 0x184 ;  /* 0x0000018405067836 */ /* 0x000fe20000000000 */
[----:B------:R-:W-:Y:S01]  /*68a0*/  ISETP.GE.AND P4, PT, R19, RZ, PT ;  /* 0x000000ff1300720c */ /* 0x000fe20003f86270 */
[----:B------:R-:W-:Y:S02]  /*68b0*/  VIADD R9, R5, 0x183 ;  /* 0x0000018305097836 */ /* 0x000fe40000000000 */
[----:B------:R-:W-:Y:S01]  /*68c0*/  @!P0 IMAD.MOV R20, RZ, RZ, -R20 ;  /* 0x000000ffff148224 */ /* 0x000fe200078e0a14 */
[----:B------:R-:W-:Y:S01]  /*68d0*/  ISETP.GT.U32.AND P0, PT, R3, R11, PT ;  /* 0x0000000b0300720c */ /* 0x000fe20003f04070 */
[--C-:B------:R-:W-:Y:S01]  /*68e0*/  @!P5 IMAD.IADD R17, R17, 0x1, -R3.reuse ;  /* 0x000000011111d824 */ /* 0x100fe200078e0a03 */
[----:B------:R-:W-:Y:S01]  /*68f0*/  IABS R16, R6 ;  /* 0x0000000600107213 */ /* 0x000fe20000000000 */
[----:B------:R-:W-:Y:S01]  /*6900*/  IMAD.HI.U32 R18, R2, R8, RZ ;  /* 0x0000000802127227 */ /* 0x000fe200078e00ff */
[----:B------:R-:W-:Y:S01]  /*6910*/  IABS R15, R9 ;  /* 0x00000009000f7213 */ /* 0x000fe20000000000 */
[----:B------:R0:W-:Y:S01]  /*6920*/  STL [R1+0x478], R20 ;  /* 0x0004781401007387 */ /* 0x0001e20000100800 */
[----:B------:R-:W-:Y:S01]  /*6930*/  ISETP.GT.U32.AND P5, PT, R3, R17, PT ;  /* 0x000000110300720c */ /* 0x000fe20003fa4070 */
[----:B------:R-:W-:Y:S01]  /*6940*/  @!P3 IMAD.IADD R7, R7, 0x1, -R3 ;  /* 0x000000010707b824 */ /* 0x000fe200078e0a03 */
[----:B------:R-:W-:Y:S01]  /*6950*/  ISETP.GE.AND P3, PT, R14, RZ, PT ;  /* 0x000000ff0e00720c */ /* 0x000fe20003f66270 */
[----:B------:R-:W-:-:S04]  /*6960*/  IMAD.HI.U32 R13, R2, R16, RZ ;  /* 0x00000010020d7227 */ /* 0x000fc800078e00ff */
[----:B------:R-:W-:Y:S02]  /*6970*/  IMAD.MOV R18, RZ, RZ, -R18 ;  /* 0x000000ffff127224 */ /* 0x000fe400078e0a12 */
[----:B0-----:R-:W-:Y:S02]  /*6980*/  IMAD.MOV.U32 R20, RZ, RZ, R12 ;  /* 0x000000ffff147224 */ /* 0x001fe400078e000c */
[----:B------:R-:W-:-:S04]  /*6990*/  IMAD.HI.U32 R12, R2, R15, RZ ;  /* 0x0000000f020c7227 */ /* 0x000fc800078e00ff */
[----:B------:R-:W-:Y:S01]  /*69a0*/  @!P2 IMAD.MOV R20, RZ, RZ, -R20 ;  /* 0x000000ffff14a224 */ /* 0x000fe200078e0a14 */
[C---:B------:R-:W-:Y:S01]  /*69b0*/  ISETP.GT.U32.AND P2, PT, R3.reuse, R7, PT ;  /* 0x000000070300720c */ /* 0x040fe20003f44070 */
[----:B------:R-:W-:Y:S02]  /*69c0*/  IMAD.MOV R13, RZ, RZ, -R13 ;  /* 0x000000ffff0d7224 */ /* 0x000fe400078e0a0d */
[----:B------:R-:W-:Y:S01]  /*69d0*/  IMAD R8, R3, R18, R8 ;  /* 0x0000001203087224 */ /* 0x000fe200078e0208 */
[----:B------:R-:W-:Y:S01]  /*69e0*/  STL [R1+0x49c], R20 ;  /* 0x00049c1401007387 */ /* 0x000fe20000100800 */
[----:B------:R-:W-:Y:S02]  /*69f0*/  @!P0 IMAD.IADD R11, R11, 0x1, -R3 ;  /* 0x000000010b0b8824 */ /* 0x000fe400078e0a03 */
[----:B------:R-:W-:Y:S01]  /*6a00*/  IMAD.MOV R12, RZ, RZ, -R12 ;  /* 0x000000ffff0c7224 */ /* 0x000fe200078e0a0c */
[C---:B------:R-:W-:Y:S01]  /*6a10*/  ISETP.GT.U32.AND P0, PT, R3.reuse, R8, PT ;  /* 0x000000080300720c */ /* 0x040fe20003f04070 */
[----:B------:R-:W-:-:S02]  /*6a20*/  IMAD R16, R3, R13, R16 ;  /* 0x0000000d03107224 */ /* 0x000fc400078e0210 */
[----:B------:R-:W-:Y:S02]  /*6a30*/  IMAD.MOV.U32 R13, RZ, RZ, R11 ;  /* 0x000000ffff0d7224 */ /* 0x000fe400078e000b */
[C---:B------:R-:W-:Y:S02]  /*6a40*/  IMAD R15, R3.reuse, R12, R15 ;  /* 0x0000000c030f7224 */ /* 0x040fe400078e020f */
[----:B------:R-:W-:Y:S01]  /*6a50*/  @!P6 IMAD.MOV R13, RZ, RZ, -R13 ;  /* 0x000000ffff0de224 */ /* 0x000fe200078e0a0d */
[----:B------:R-:W-:Y:S01]  /*6a60*/  ISETP.GT.U32.AND P6, PT, R3, R16, PT ;  /* 0x000000100300720c */ /* 0x000fe20003fc4070 */
[--C-:B------:R-:W-:Y:S01]  /*6a70*/  @!P5 IMAD.IADD R17, R17, 0x1, -R3.reuse ;  /* 0x000000011111d824 */ /* 0x100fe200078e0a03 */
[----:B------:R-:W-:Y:S01]  /*6a80*/  ISETP.GT.U32.AND P5, PT, R3, R15, PT ;  /* 0x0000000f0300720c */ /* 0x000fe20003fa4070 */
[----:B------:R-:W-:Y:S01]  /*6a90*/  @!P1 IMAD.MOV R10, RZ, RZ, -R10 ;  /* 0x000000ffff0a9224 */ /* 0x000fe200078e0a0a */
[----:B------:R-:W-:Y:S01]  /*6aa0*/  ISETP.GE.AND P1, PT, R0, RZ, PT ;  /* 0x000000ff0000720c */ /* 0x000fe20003f26270 */
[----:B------:R-:W-:Y:S01]  /*6ab0*/  @!P2 IMAD.IADD R7, R7, 0x1, -R3 ;  /* 0x000000010707a824 */ /* 0x000fe200078e0a03 */
[----:B------:R-:W-:Y:S01]  /*6ac0*/  ISETP.GE.AND P2, PT, R6, RZ, PT ;  /* 0x000000ff0600720c */ /* 0x000fe20003f46270 */
[C---:B------:R-:W-:Y:S01]  /*6ad0*/  VIADD R0, R5.reuse, 0x182 ;  /* 0x0000018205007836 */ /* 0x040fe20000000000 */
[----:B------:R0:W-:Y:S01]  /*6ae0*/  STL [R1+0x498], R10 ;  /* 0x0004980a01007387 */ /* 0x0001e20000100800 */
[----:B------:R-:W-:-:S02]  /*6af0*/  VIADD R6, R5, 0x181 ;  /* 0x0000018105067836 */ /* 0x000fc40000000000 */
[--C-:B------:R-:W-:Y:S01]  /*6b00*/  @!P0 IMAD.IADD R8, R8, 0x1, -R3.reuse ;  /* 0x0000000108088824 */ /* 0x100fe200078e0a03 */
[----:B------:R-:W-:Y:S01]  /*6b10*/  ISETP.GE.AND P0, PT, R9, RZ, PT ;  /* 0x000000ff0900720c */ /* 0x000fe20003f06270 */
[----:B------:R-:W-:Y:S01]  /*6b20*/  @!P6 IMAD.IADD R16, R16, 0x1, -R3 ;  /* 0x000000011010e824 */ /* 0x000fe200078e0a03 */
[----:B------:R-:W-:Y:S01]  /*6b30*/  IABS R11, R0 ;  /* 0x00000000000b7213 */ /* 0x000fe20000000000 */
[----:B------:R-:W-:Y:S01]  /*6b40*/  IMAD.MOV.U32 R12, RZ, RZ, R7 ;  /* 0x000000ffff0c7224 */ /* 0x000fe200078e0007 */
[----:B------:R-:W-:Y:S01]  /*6b50*/  IABS R9, R6 ;  /* 0x0000000600097213 */ /* 0x000fe20000000000 */
[----:B------:R-:W-:Y:S01]  /*6b60*/  @!P5 IMAD.IADD R15, R15, 0x1, -R3 ;  /* 0x000000010f0fd824 */ /* 0x000fe200078e0a03 */
[C---:B------:R-:W-:Y:S01]  /*6b70*/  ISETP.GT.U32.AND P6, PT, R3.reuse, R8, PT ;  /* 0x000000080300720c */ /* 0x040fe20003fc4070 */
[----:B0-----:R-:W-:Y:S01]  /*6b80*/  IMAD.HI.U32 R10, R2, R11, RZ ;  /* 0x0000000b020a7227 */ /* 0x001fe200078e00ff */
[----:B------:R0:W-:Y:S01]  /*6b90*/  STL [R1+0x494], R13 ;  /* 0x0004940d01007387 */ /* 0x0001e20000100800 */
[----:B------:R-:W-:-:S02]  /*6ba0*/  ISETP.GT.U32.AND P5, PT, R3, R16, PT ;  /* 0x000000100300720c */ /* 0x000fc40003fa4070 */
[----:B------:R-:W-:Y:S02]  /*6bb0*/  IMAD.MOV.U32 R7, RZ, RZ, R9 ;  /* 0x000000ffff077224 */ /* 0x000fe400078e0009 */
[----:B------:R-:W-:Y:S01]  /*6bc0*/  @!P4 IMAD.MOV R12, RZ, RZ, -R12 ;  /* 0x000000ffff0cc224 */ /* 0x000fe200078e0a0c */
[C---:B------:R-:W-:Y:S01]  /*6bd0*/  ISETP.GT.U32.AND P4, PT, R3.reuse, R15, PT ;  /* 0x0000000f0300720c */ /* 0x040fe20003f84070 */
[----:B------:R-:W-:Y:S02]  /*6be0*/  IMAD.MOV R10, RZ, RZ, -R10 ;  /* 0x000000ffff0a7224 */ /* 0x000fe400078e0a0a */
[----:B------:R-:W-:Y:S01]  /*6bf0*/  IMAD.HI.U32 R9, R2, R7, RZ ;  /* 0x0000000702097227 */ /* 0x000fe200078e00ff */
[----:B------:R1:W-:Y:S03]  /*6c00*/  STL [R1+0x490], R12 ;  /* 0x0004900c01007387 */ /* 0x0003e60000100800 */
[----:B------:R-:W-:-:S02]  /*6c10*/  IMAD R11, R3, R10, R11 ;  /* 0x0000000a030b7224 */ /* 0x000fc400078e020b */
[----:B------:R-:W-:Y:S02]  /*6c20*/  IMAD.MOV R9, RZ, RZ, -R9 ;  /* 0x000000ffff097224 */ /* 0x000fe400078e0a09 */
[----:B------:R-:W-:Y:S01]  /*6c30*/  @!P6 IMAD.IADD R8, R8, 0x1, -R3 ;  /* 0x000000010808e824 */ /* 0x000fe200078e0a03 */
[C---:B------:R-:W-:Y:S01]  /*6c40*/  ISETP.GT.U32.AND P6, PT, R3.reuse, R11, PT ;  /* 0x0000000b0300720c */ /* 0x040fe20003fc4070 */
[----:B------:R-:W-:Y:S02]  /*6c50*/  IMAD R7, R3, R9, R7 ;  /* 0x0000000903077224 */ /* 0x000fe400078e0207 */
[----:B0-----:R-:W-:Y:S02]  /*6c60*/  VIADD R13, R5, 0x180 ;  /* 0x00000180050d7836 */ /* 0x001fe40000000000 */
[--C-:B------:R-:W-:Y:S01]  /*6c70*/  @!P4 IMAD.IADD R15, R15, 0x1, -R3.reuse ;  /* 0x000000010f0fc824 */ /* 0x100fe200078e0a03 */
[----:B------:R-:W-:Y:S01]  /*6c80*/  ISETP.GT.U32.AND P4, PT, R3, R7, PT ;  /* 0x000000070300720c */ /* 0x000fe20003f84070 */
[C---:B-1----:R-:W-:Y:S01]  /*6c90*/  VIADD R12, R5.reuse, 0x17f ;  /* 0x0000017f050c7836 */ /* 0x042fe20000000000 */
[----:B------:R-:W-:Y:S01]  /*6ca0*/  IABS R14, R13 ;  /* 0x0000000d000e7213 */ /* 0x000fe20000000000 */
[----:B------:R-:W-:Y:S01]  /*6cb0*/  @!P5 IMAD.IADD R16, R16, 0x1, -R3 ;  /* 0x000000011010d824 */ /* 0x000fe200078e0a03 */
[----:B------:R-:W-:Y:S01]  /*6cc0*/  ISETP.GE.AND P5, PT, R0, RZ, PT ;  /* 0x000000ff0000720c */ /* 0x000fe20003fa6270 */
[----:B------:R-:W-:Y:S01]  /*6cd0*/  VIADD R0, R5, 0x17e ;  /* 0x0000017e05007836 */ /* 0x000fe20000000000 */
[----:B------:R-:W-:Y:S01]  /*6ce0*/  IABS R19, R12 ;  /* 0x0000000c00137213 */ /* 0x000fe20000000000 */
[----:B------:R-:W-:-:S04]  /*6cf0*/  IMAD.HI.U32 R9, R2, R14, RZ ;  /* 0x0000000e02097227 */ /* 0x000fc800078e00ff */
[----:B------:R-:W-:Y:S01]  /*6d00*/  @!P6 IMAD.IADD R11, R11, 0x1, -R3 ;  /* 0x000000010b0be824 */ /* 0x000fe200078e0a03 */
[----:B------:R-:W-:Y:S01]  /*6d10*/  ISETP.GE.AND P6, PT, R6, RZ, PT ;  /* 0x000000ff0600720c */ /* 0x000fe20003fc6270 */
[----:B------:R-:W-:-:S04]  /*6d20*/  IMAD.HI.U32 R10, R2, R19, RZ ;  /* 0x00000013020a7227 */ /* 0x000fc800078e00ff */
[----:B------:R-:W-:Y:S02]  /*6d30*/  IMAD.MOV R9, RZ, RZ, -R9 ;  /* 0x000000ffff097224 */ /* 0x000fe400078e0a09 */
[----:B------:R-:W-:Y:S01]  /*6d40*/  @!P4 IMAD.IADD R7, R7, 0x1, -R3 ;  /* 0x000000010707c824 */ /* 0x000fe200078e0a03 */
[C---:B------:R-:W-:Y:S01]  /*6d50*/  ISETP.GT.U32.AND P4, PT, R3.reuse, R11, PT ;  /* 0x0000000b0300720c */ /* 0x040fe20003f84070 */
[----:B------:R-:W-:Y:S02]  /*6d60*/  @!P3 IMAD.MOV R17, RZ, RZ, -R17 ;  /* 0x000000ffff11b224 */ /* 0x000fe400078e0a11 */
[----:B------:R-:W-:Y:S01]  /*6d70*/  IMAD.MOV R10, RZ, RZ, -R10 ;  /* 0x000000ffff0a7224 */ /* 0x000fe200078e0a0a */
[----:B------:R-:W-:Y:S01]  /*6d80*/  ISETP.GT.U32.AND P3, PT, R3, R7, PT ;  /* 0x000000070300720c */ /* 0x000fe20003f64070 */
[----:B------:R-:W-:Y:S01]  /*6d90*/  VIADD R6, R5, 0x17d ;  /* 0x0000017d05067836 */ /* 0x000fe20000000000 */
[----:B------:R0:W-:Y:S01]  /*6da0*/  STL [R1+0x4a0], R17 ;  /* 0x0004a01101007387 */ /* 0x0001e20000100800 */
[----:B------:R-:W-:Y:S01]  /*6db0*/  IMAD R14, R3, R9, R14 ;  /* 0x00000009030e7224 */ /* 0x000fe200078e020e */
[----:B------:R-:W-:Y:S01]  /*6dc0*/  IABS R9, R0 ;  /* 0x0000000000097213 */ /* 0x000fe20000000000 */
[----:B------:R-:W-:-:S02]  /*6dd0*/  IMAD.MOV.U32 R18, RZ, RZ, R8 ;  /* 0x000000ffff127224 */ /* 0x000fc400078e0008 */
        /* <DEDUP_REMOVED lines=31> */
[----:B------:R-:W-:Y:S01]  /*6fd0*/  VIADD R8, R5, 0x17b ;  /* 0x0000017b05087836 */ /* 0x000fe20000000000 */
[----:B------:R0:W-:Y:S01]  /*6fe0*/  STL [R1+0x508], R17 ;  /* 0x0005081101007387 */ /* 0x0001e20000100800 */
[--C-:B------:R-:W-:Y:S01]  /*6ff0*/  @!P1 IMAD.IADD R14, R14, 0x1, -R3.reuse ;  /* 0x000000010e0e9824 */ /* 0x100fe200078e0a03 */
[----:B------:R-:W-:Y:S02]  /*7000*/  IABS R12, R0 ;  /* 0x00000000000c7213 */ /* 0x000fe40000000000 */
[----:B------:R-:W-:Y:S01]  /*7010*/  IABS R7, R8 ;  /* 0x0000000800077213 */ /* 0x000fe20000000000 */
[----:B------:R-:W-:Y:S01]  /*7020*/  STL [R1+0x50c], R16 ;  /* 0x00050c1001007387 */ /* 0x000fe20000100800 */
[----:B------:R-:W-:Y:S01]  /*7030*/  ISETP.GT.U32.AND P1, PT, R3, R14, PT ;  /* 0x0000000e0300720c */ /* 0x000fe20003f24070 */
        /* <DEDUP_REMOVED lines=10> */
[C---:B------:R-:W-:Y:S02]  /*70e0*/  IMAD R12, R3.reuse, R13, R12 ;  /* 0x0000000d030c7224 */ /* 0x040fe400078e020c */
[----:B------:R-:W-:Y:S02]  /*70f0*/  IMAD R7, R3, R0, R7 ;  /* 0x0000000003077224 */ /* 0x000fe400078e0207 */
[--C-:B------:R-:W-:Y:S01]  /*7100*/  @!P5 IMAD.IADD R9, R9, 0x1, -R3.reuse ;  /* 0x000000010909d824 */ /* 0x100fe200078e0a03 */
[----:B------:R-:W-:Y:S01]  /*7110*/  ISETP.GT.U32.AND P5, PT, R3, R12, PT ;  /* 0x0000000c0300720c */ /* 0x000fe20003fa4070 */
[----:B------:R-:W-:Y:S01]  /*7120*/  @!P1 IMAD.IADD R14, R14, 0x1, -R3 ;  /* 0x000000010e0e9824 */ /* 0x000fe200078e0a03 */
[----:B------:R-:W-:Y:S01]  /*7130*/  ISETP.GE.AND P1, PT, R6, RZ, PT ;  /* 0x000000ff0600720c */ /* 0x000fe20003f26270 */
[----:B------:R-:W-:-:S02]  /*7140*/  VIADD R6, R5, 0x17a ;  /* 0x0000017a05067836 */ /* 0x000fc40000000000 */
[----:B------:R-:W-:Y:S01]  /*7150*/  @!P6 IMAD.IADD R10, R10, 0x1, -R3 ;  /* 0x000000010a0ae824 */ /* 0x000fe200078e0a03 */
[----:B------:R-:W-:Y:S01]  /*7160*/  ISETP.GT.U32.AND P6, PT, R3, R7, PT ;  /* 0x000000070300720c */ /* 0x000fe20003fc4070 */
[----:B------:R-:W-:Y:S01]  /*7170*/  IMAD.MOV.U32 R15, RZ, RZ, R14 ;  /* 0x000000ffff0f7224 */ /* 0x000fe200078e000e */
[----:B------:R-:W-:Y:S01]  /*7180*/  IABS R11, R6 ;  /* 0x00000006000b7213 */ /* 0x000fe20000000000 */
[----:B------:R-:W-:Y:S02]  /*7190*/  VIADD R14, R5, 0x179 ;  /* 0x00000179050e7836 */ /* 0x000fe40000000000 */
[----:B------:R-:W-:Y:S01]  /*71a0*/  @!P0 IMAD.MOV R15, RZ, RZ, -R15 ;  /* 0x000000ffff0f8224 */ /* 0x000fe200078e0a0f */
[----:B------:R-:W-:Y:S01]  /*71b0*/  ISETP.GE.AND P0, PT, R8, RZ, PT ;  /* 0x000000ff0800720c */ /* 0x000fe20003f06270 */
[----:B------:R-:W-:Y:S01]  /*71c0*/  IMAD.HI.U32 R8, R2, R11, RZ ;  /* 0x0000000b02087227 */ /* 0x000fe200078e00ff */
[----:B0-----:R-:W-:Y:S02]  /*71d0*/  IABS R17, R14 ;  /* 0x0000000e00117213 */ /* 0x001fe40000000000 */
[----:B------:R0:W-:Y:S01]  /*71e0*/  STL [R1+0x510], R15 ;  /* 0x0005100f01007387 */ /* 0x0001e20000100800 */
[----:B------:R-:W-:-:S02]  /*71f0*/  @!P5 IMAD.IADD R12, R12, 0x1, -R3 ;  /* 0x000000010c0cd824 */ /* 0x000fc400078e0a03 */
[----:B------:R-:W-:Y:S02]  /*7200*/  IMAD.MOV R8, RZ, RZ, -R8 ;  /* 0x000000ffff087224 */ /* 0x000fe400078e0a08 */
[----:B------:R-:W-:Y:S01]  /*7210*/  @!P6 IMAD.IADD R7, R7, 0x1, -R3 ;  /* 0x000000010707e824 */ /* 0x000fe200078e0a03 */
[----:B------:R-:W-:Y:S01]  /*7220*/  ISETP.GT.U32.AND P6, PT, R3, R12, PT ;  /* 0x0000000c0300720c */ /* 0x000fe20003fc4070 */
[----:B------:R-:W-:Y:S02]  /*7230*/  VIADD R0, R5, 0x177 ;  /* 0x0000017705007836 */ /* 0x000fe40000000000 */
[----:B------:R-:W-:-:S03]  /*7240*/  IMAD.HI.U32 R20, R2, R17, RZ ;  /* 0x0000001102147227 */ /* 0x000fc600078e00ff */
[----:B------:R-:W-:Y:S01]  /*7250*/  IABS R13, R0 ;  /* 0x00000000000d7213 */ /* 0x000fe20000000000 */
[----:B0-----:R-:W-:Y:S02]  /*7260*/  VIADD R15, R5, 0x178 ;  /* 0x00000178050f7836 */ /* 0x001fe40000000000 */
[C---:B------:R-:W-:Y:S02]  /*7270*/  IMAD R11, R3.reuse, R8, R11 ;  /* 0x00000008030b7224 */ /* 0x040fe400078e020b */
[----:B------:R-:W-:Y:S01]  /*7280*/  IMAD.MOV R20, RZ, RZ, -R20 ;  /* 0x000000ffff147224 */ /* 0x000fe200078e0a14 */
[----:B------:R-:W-:Y:S01]  /*7290*/  IABS R16, R15 ;  /* 0x0000000f00107213 */ /* 0x000fe20000000000 */
[----:B------:R-:W-:Y:S01]  /*72a0*/  @!P4 IMAD.MOV R19, RZ, RZ, -R19 ;  /* 0x000000ffff13c224 */ /* 0x000fe200078e0a13 */
[C---:B------:R-:W-:Y:S01]  /*72b0*/  ISETP.GT.U32.AND P5, PT, R3.reuse, R11, PT ;  /* 0x0000000b0300720c */ /* 0x040fe20003fa4070 */
[----:B------:R-:W-:Y:S01]  /*72c0*/  IMAD.MOV.U32 R21, RZ, RZ, R9 ;  /* 0x000000ffff157224 */ /* 0x000fe200078e0009 */
[----:B------:R-:W-:Y:S01]  /*72d0*/  ISETP.GE.AND P4, PT, R6, RZ, PT ;  /* 0x000000ff0600720c */ /* 0x000fe20003f86270 */
[----:B------:R-:W-:Y:S01]  /*72e0*/  IMAD.HI.U32 R18, R2, R16, RZ ;  /* 0x0000001002127227 */ /* 0x000fe200078e00ff */
[----:B------:R0:W-:Y:S03]  /*72f0*/  STL [R1+0x520], R19 ;  /* 0x0005201301007387 */ /* 0x0001e60000100800 */
[----:B------:R-:W-:-:S02]  /*7300*/  IMAD R6, R3, R20, R17 ;  /* 0x0000001403067224 */ /* 0x000fc400078e0211 */
[----:B------:R-:W-:Y:S02]  /*7310*/  IMAD.MOV R18, RZ, RZ, -R18 ;  /* 0x000000ffff127224 */ /* 0x000fe400078e0a12 */
[----:B------:R-:W-:Y:S01]  /*7320*/  @!P6 IMAD.IADD R12, R12, 0x1, -R3 ;  /* 0x000000010c0ce824 */ /* 0x000fe200078e0a03 */
[C---:B------:R-:W-:Y:S01]  /*7330*/  ISETP.GT.U32.AND P6, PT, R3.reuse, R6, PT ;  /* 0x000000060300720c */ /* 0x040fe20003fc4070 */
[----:B------:R-:W-:Y:S01]  /*7340*/  @!P3 IMAD.MOV R21, RZ, RZ, -R21 ;  /* 0x000000ffff15b224 */ /* 0x000fe200078e0a15 */
[C---:B------:R-:W-:Y:S01]  /*7350*/  ISETP.GT.U32.AND P3, PT, R3.reuse, R7, PT ;  /* 0x000000070300720c */ /* 0x040fe20003f64070 */
[----:B0-----:R-:W-:Y:S02]  /*7360*/  IMAD.MOV.U32 R19, RZ, RZ, R13 ;  /* 0x000000ffff137224 */ /* 0x001fe400078e000d */
[----:B------:R-:W-:Y:S01]  /*7370*/  IMAD R13, R3, R18, R16 ;  /* 0x00000012030d7224 */ /* 0x000fe200078e0210 */
[----:B------:R0:W-:Y:S01]  /*7380*/  STL [R1+0x524], R21 ;  /* 0x0005241501007387 */ /* 0x0001e20000100800 */
[----:B------:R-:W-:-:S04]  /*7390*/  IMAD.HI.U32 R9, R2, R19, RZ ;  /* 0x0000001302097227 */ /* 0x000fc800078e00ff */
[----:B------:R-:W-:Y:S02]  /*73a0*/  IMAD.MOV.U32 R16, RZ, RZ, R12 ;  /* 0x000000ffff107224 */ /* 0x000fe400078e000c */
[----:B------:R-:W-:Y:S02]  /*73b0*/  IMAD.MOV R9, RZ, RZ, -R9 ;  /* 0x000000ffff097224 */ /* 0x000fe400078e0a09 */
[----:B------:R-:W-:Y:S02]  /*73c0*/  @!P5 IMAD.IADD R11, R11, 0x1, -R3 ;  /* 0x000000010b0bd824 */ /* 0x000fe400078e0a03 */
[----:B------:R-:W-:Y:S01]  /*73d0*/  @!P2 IMAD.MOV R16, RZ, RZ, -R16 ;  /* 0x000000ffff10a224 */ /* 0x000fe200078e0a10 */
[----:B------:R-:W-:Y:S01]  /*73e0*/  ISETP.GT.U32.AND P2, PT, R3, R13, PT ;  /* 0x0000000d0300720c */ /* 0x000fe20003f44070 */
[----:B------:R-:W-:Y:S01]  /*73f0*/  VIADD R8, R5, 0x176 ;  /* 0x0000017605087836 */ /* 0x000fe20000000000 */
[C---:B------:R-:W-:Y:S01]  /*7400*/  ISETP.GT.U32.AND P5, PT, R3.reuse, R11, PT ;  /* 0x0000000b0300720c */ /* 0x040fe20003fa4070 */
[----:B------:R-:W-:-:S02]  /*7410*/  IMAD R9, R3, R9, R19 ;  /* 0x0000000903097224 */ /* 0x000fc400078e0213 */
[--C-:B------:R-:W-:Y:S01]  /*7420*/  @!P6 IMAD.IADD R6, R6, 0x1, -R3.reuse ;  /* 0x000000010606e824 */ /* 0x100fe200078e0a03 */
[----:B------:R-:W-:Y:S01]  /*7430*/  IABS R17, R8 ;  /* 0x0000000800117213 */ /* 0x000fe20000000000 */
[----:B------:R-:W-:Y:S01]  /*7440*/  @!P3 IMAD.IADD R7, R7, 0x1, -R3 ;  /* 0x000000010707b824 */ /* 0x000fe200078e0a03 */
[----:B------:R-:W-:Y:S01]  /*7450*/  ISETP.GT.U32.AND P6, PT, R3, R9, PT ;  /* 0x000000090300720c */ /* 0x000fe20003fc4070 */
[----:B------:R-:W-:Y:S01]  /*7460*/  IMAD.MOV.U32 R18, RZ, RZ, R10 ;  /* 0x000000ffff127224 */ /* 0x000fe200078e000a */
[----:B------:R-:W-:Y:S01]  /*7470*/  ISETP.GE.AND P3, PT, R15, RZ, PT ;  /* 0x000000ff0f00720c */ /* 0x000fe20003f66270 */
[----:B------:R-:W-:-:S04]  /*7480*/  IMAD.HI.U32 R10, R2, R17, RZ ;  /* 0x00000011020a7227 */ /* 0x000fc800078e00ff */
[----:B------:R-:W-:Y:S02]  /*7490*/  IMAD.MOV.U32 R12, RZ, RZ, R7 ;  /* 0x000000ffff0c7224 */ /* 0x000fe400078e0007 */
[--C-:B------:R-:W-:Y:S01]  /*74a0*/  @!P2 IMAD.IADD R13, R13, 0x1, -R3.reuse ;  /* 0x000000010d0da824 */ /* 0x100fe200078e0a03 */
[----:B------:R-:W-:Y:S01]  /*74b0*/  ISETP.GT.U32.AND P2, PT, R3, R6, PT ;  /* 0x000000060300720c */ /* 0x000fe20003f44070 */
[----:B------:R-:W-:Y:S02]  /*74c0*/  IMAD.MOV R10, RZ, RZ, -R10 ;  /* 0x000000ffff0a7224 */ /* 0x000fe400078e0a0a */
[----:B------:R-:W-:Y:S02]  /*74d0*/  VIADD R15, R5, 0x175 ;  /* 0x00000175050f7836 */ /* 0x000fe40000000000 */
[----:B------:R-:W-:Y:S01]  /*74e0*/  @!P5 IMAD.IADD R11, R11, 0x1, -R3 ;  /* 0x000000010b0bd824 */ /* 0x000fe200078e0a03 */
[----:B------:R-:W-:Y:S01]  /*74f0*/  ISETP.GE.AND P5, PT, R0, RZ, PT ;  /* 0x000000ff0000720c */ /* 0x000fe20003fa6270 */
[----:B------:R-:W-:Y:S01]  /*7500*/  @!P0 IMAD.MOV R12, RZ, RZ, -R12 ;  /* 0x000000ffff0c8224 */ /* 0x000fe200078e0a0c */
[C---:B------:R-:W-:Y:S01]  /*7510*/  ISETP.GT.U32.AND P0, PT, R3.reuse, R13, PT ;  /* 0x0000000d0300720c */ /* 0x040fe20003f04070 */
[----:B------:R-:W-:Y:S01]  /*7520*/  IMAD R0, R3, R10, R17 ;  /* 0x0000000a03007224 */ /* 0x000fe200078e0211 */
[----:B------:R-:W-:Y:S01]  /*7530*/  IABS R17, R15 ;  /* 0x0000000f00117213 */ /* 0x000fe20000000000 */
[----:B------:R-:W-:-:S02]  /*7540*/  @!P6 IMAD.IADD R9, R9, 0x1, -R3 ;  /* 0x000000010909e824 */ /* 0x000fc400078e0a03 */
[----:B------:R-:W-:Y:S01]  /*7550*/  @!P2 IMAD.IADD R6, R6, 0x1, -R3 ;  /* 0x000000010606a824 */ /* 0x000fe200078e0a03 */
[C---:B------:R-:W-:Y:S01]  /*7560*/  ISETP.GT.U32.AND P2, PT, R3.reuse, R0, PT ;  /* 0x000000000300720c */ /* 0x040fe20003f44070 */
[----:B------:R-:W-:Y:S01]  /*7570*/  IMAD.HI.U32 R19, R2, R17, RZ ;  /* 0x0000001102137227 */ /* 0x000fe200078e00ff */
[----:B------:R-:W-:-:S03]  /*7580*/  ISETP.GT.U32.AND P6, PT, R3, R9, PT ;  /* 0x000000090300720c */ /* 0x000fc60003fc4070 */
[----:B------:R-:W-:Y:S02]  /*7590*/  IMAD.MOV R19, RZ, RZ, -R19 ;  /* 0x000000ffff137224 */ /* 0x000fe400078e0a13 */
[----:B------:R-:W-:Y:S01]  /*75a0*/  @!P0 IMAD.IADD R13, R13, 0x1, -R3 ;  /* 0x000000010d0d8824 */ /* 0x000fe200078e0a03 */
[----:B------:R-:W-:Y:S01]  /*75b0*/  ISETP.GE.AND P0, PT, R8, RZ, PT ;  /* 0x000000ff0800720c */ /* 0x000fe20003f06270 */
[----:B------:R-:W-:Y:S02]  /*75c0*/  IMAD R8, R3, R19, R17 ;  /* 0x0000001303087224 */ /* 0x000fe400078e0211 */
[----:B------:R-:W-:Y:S01]  /*75d0*/  @!P1 IMAD.MOV R18, RZ, RZ, -R18 ;  /* 0x000000ffff129224 */ /* 0x000fe200078e0a12 */
[----:B------:R-:W-:Y:S01]  /*75e0*/  ISETP.GE.AND P1, PT, R14, RZ, PT ;  /* 0x000000ff0e00720c */ /* 0x000fe20003f26270 */
[----:B------:R-:W-:Y:S02]  /*75f0*/  VIADD R14, R5, 0x174 ;  /* 0x00000174050e7836 */ /* 0x000fe40000000000 */
[--C-:B------:R-:W-:Y:S01]  /*7600*/  @!P6 IMAD.IADD R9, R9, 0x1, -R3.reuse ;  /* 0x000000010909e824 */ /* 0x100fe200078e0a03 */
[----:B------:R-:W-:Y:S01]  /*7610*/  ISETP.GT.U32.AND P6, PT, R3, R8, PT ;  /* 0x000000080300720c */ /* 0x000fe20003fc4070 */
[----:B------:R1:W-:Y:S01]  /*7620*/  STL [R1+0x528], R18 ;  /* 0x0005281201007387 */ /* 0x0003e20000100800 */
[----:B------:R-:W-:Y:S01]  /*7630*/  @!P2 IMAD.IADD R0, R0, 0x1, -R3 ;  /* 0x000000010000a824 */ /* 0x000fe200078e0a03 */
[----:B------:R-:W-:Y:S01]  /*7640*/  ISETP.GE.AND P2, PT, R15, RZ, PT ;  /* 0x000000ff0f00720c */ /* 0x000fe20003f46270 */
[----:B------:R-:W-:Y:S01]  /*7650*/  VIADD R7, R5, 0x172 ;  /* 0x0000017205077836 */ /* 0x000fe20000000000 */
[----:B------:R2:W-:Y:S01]  /*7660*/  STL [R1+0x530], R16 ;  /* 0x0005301001007387 */ /* 0x0005e20000100800 */
[----:B------:R-:W-:-:S02]  /*7670*/  IMAD.MOV.U32 R22, RZ, RZ, R11 ;  /* 0x000000ffff167224 */ /* 0x000fc400078e000b */
[----:B0-----:R-:W-:Y:S01]  /*7680*/  IMAD.MOV.U32 R21, RZ, RZ, R6 ;  /* 0x000000ffff157224 */ /* 0x001fe200078e0006 */
[----:B------:R0:W-:Y:S01]  /*7690*/  STL [R1+0x534], R12 ;  /* 0x0005340c01007387 */ /* 0x0001e20000100800 */
[----:B------:R-:W-:Y:S01]  /*76a0*/  IABS R10, R7 ;  /* 0x00000007000a7213 */ /* 0x000fe20000000000 */
[----:B------:R-:W-:Y:S01]  /*76b0*/  VIADD R15, R5, 0x171 ;  /* 0x00000171050f7836 */ /* 0x000fe20000000000 */
[----:B-1----:R-:W-:Y:S01]  /*76c0*/  IABS R18, R14 ;  /* 0x0000000e00127213 */ /* 0x002fe20000000000 */
[----:B------:R-:W-:Y:S01]  /*76d0*/  @!P6 IMAD.IADD R8, R8, 0x1, -R3 ;  /* 0x000000010808e824 */ /* 0x000fe200078e0a03 */
[----:B------:R-:W-:Y:S01]  /*76e0*/  ISETP.GT.U32.AND P6, PT, R3, R0, PT ;  /* 0x000000000300720c */ /* 0x000fe20003fc4070 */
[----:B--2---:R-:W-:Y:S01]  /*76f0*/  VIADD R16, R5, 0x173 ;  /* 0x0000017305107836 */ /* 0x004fe20000000000 */
[----:B------:R-:W-:Y:S01]  /*7700*/  IABS R11, R15 ;  /* 0x0000000f000b7213 */ /* 0x000fe20000000000 */
[----:B------:R-:W-:-:S03]  /*7710*/  IMAD.HI.U32 R17, R2, R18, RZ ;  /* 0x0000001202117227 */ /* 0x000fc600078e00ff */
[----:B0-----:R-:W-:Y:S01]  /*7720*/  IABS R12, R16 ;  /* 0x00000010000c7213 */ /* 0x001fe20000000000 */
[----:B------:R-:W-:Y:S02]  /*7730*/  IMAD.MOV R17, RZ, RZ, -R17 ;  /* 0x000000ffff117224 */ /* 0x000fe400078e0a11 */
[----:B------:R-:W-:-:S04]  /*7740*/  IMAD.HI.U32 R19, R2, R10, RZ ;  /* 0x0000000a02137227 */ /* 0x000fc800078e00ff */
[----:B------:R-:W-:-:S04]  /*7750*/  IMAD.HI.U32 R20, R2, R12, RZ ;  /* 0x0000000c02147227 */ /* 0x000fc800078e00ff */
[----:B------:R-:W-:Y:S02]  /*7760*/  IMAD.MOV R20, RZ, RZ, -R20 ;  /* 0x000000ffff147224 */ /* 0x000fe400078e0a14 */
[C---:B------:R-:W-:Y:S02]  /*7770*/  IMAD R17, R3.reuse, R17, R18 ;  /* 0x0000001103117224 */ /* 0x040fe400078e0212 */
[C---:B------:R-:W-:Y:S02]  /*7780*/  IMAD R12, R3.reuse, R20, R12 ;  /* 0x00000014030c7224 */ /* 0x040fe400078e020c */
[----:B------:R-:W-:Y:S01]  /*7790*/  @!P4 IMAD.MOV R22, RZ, RZ, -R22 ;  /* 0x000000ffff16c224 */ /* 0x000fe200078e0a16 */
[C---:B------:R-:W-:Y:S01]  /*77a0*/  ISETP.GT.U32.AND P4, PT, R3.reuse, R17, PT ;  /* 0x000000110300720c */ /* 0x040fe20003f84070 */
[----:B------:R-:W-:Y:S01]  /*77b0*/  @!P1 IMAD.MOV R21, RZ, RZ, -R21 ;  /* 0x000000ffff159224 */ /* 0x000fe200078e0a15 */
[C---:B------:R-:W-:Y:S01]  /*77c0*/  ISETP.GT.U32.AND P1, PT, R3.reuse, R8, PT ;  /* 0x000000080300720c */ /* 0x040fe20003f24070 */
[----:B------:R-:W-:Y:S01]  /*77d0*/  IMAD.MOV R19, RZ, RZ, -R19 ;  /* 0x000000ffff137224 */ /* 0x000fe200078e0a13 */
[----:B------:R-:W-:Y:S01]  /*77e0*/  STL [R1+0x538], R22 ;  /* 0x0005381601007387 */ /* 0x000fe20000100800 */
[----:B------:R-:W-:Y:S01]  /*77f0*/  @!P3 IMAD.MOV R13, RZ, RZ, -R13 ;  /* 0x000000ffff0db224 */ /* 0x000fe200078e0a0d */
[C---:B------:R-:W-:Y:S01]  /*7800*/  ISETP.GT.U32.AND P3, PT, R3.reuse, R12, PT ;  /* 0x0000000c0300720c */ /* 0x040fe20003f64070 */
[----:B------:R-:W-:Y:S01]  /*7810*/  @!P6 IMAD.IADD R0, R0, 0x1, -R3 ;  /* 0x000000010000e824 */ /* 0x000fe200078e0a03 */
[----:B------:R-:W-:Y:S01]  /*7820*/  STL [R1+0x53c], R21 ;  /* 0x00053c1501007387 */ /* 0x000fe20000100800 */
[----:B------:R-:W-:-:S02]  /*7830*/  IMAD R10, R3, R19, R10 ;  /* 0x00000013030a7224 */ /* 0x000fc400078e020a */
[----:B------:R-:W-:Y:S01]  /*7840*/  IMAD.MOV.U32 R19, RZ, RZ, R9 ;  /* 0x000000ffff137224 */ /* 0x000fe200078e0009 */
[----:B------:R0:W-:Y:S01]  /*7850*/  STL [R1+0x540], R13 ;  /* 0x0005400d01007387 */ /* 0x0001e20000100800 */
[----:B------:R-:W-:Y:S01]  /*7860*/  IMAD.HI.U32 R9, R2, R11, RZ ;  /* 0x0000000b02097227 */ /* 0x000fe200078e00ff */
[----:B------:R-:W-:-:S03]  /*7870*/  ISETP.GT.U32.AND P6, PT, R3, R10, PT ;  /* 0x0000000a0300720c */ /* 0x000fc60003fc4070 */
[----:B------:R-:W-:Y:S01]  /*7880*/  @!P5 IMAD.MOV R19, RZ, RZ, -R19 ;  /* 0x000000ffff13d224 */ /* 0x000fe200078e0a13 */
[----:B------:R-:W-:Y:S01]  /*7890*/  ISETP.GE.AND P5, PT, R14, RZ, PT ;  /* 0x000000ff0e00720c */ /* 0x000fe20003fa6270 */
[----:B------:R-:W-:Y:S02]  /*78a0*/  IMAD.MOV R9, RZ, RZ, -R9 ;  /* 0x000000ffff097224 */ /* 0x000fe400078e0a09 */
[--C-:B------:R-:W-:Y:S01]  /*78b0*/  @!P1 IMAD.IADD R8, R8, 0x1, -R3.reuse ;  /* 0x0000000108089824 */ /* 0x100fe200078e0a03 */
[----:B------:R-:W-:Y:S01]  /*78c0*/  STL [R1+0x544], R19 ;  /* 0x0005441301007387 */ /* 0x000fe20000100800 */
[----:B0-----:R-:W-:Y:S01]  /*78d0*/  IMAD.MOV.U32 R13, RZ, RZ, R0 ;  /* 0x000000ffff0d7224 */ /* 0x001fe200078e0000 */
[----:B------:R-:W-:Y:S01]  /*78e0*/  ISETP.GE.AND P1, PT, R16, RZ, PT ;  /* 0x000000ff1000720c */ /* 0x000fe20003f26270 */
[----:B------:R-:W-:Y:S01]  /*78f0*/  @!P4 IMAD.IADD R17, R17, 0x1, -R3 ;  /* 0x000000011111c824 */ /* 0x000fe200078e0a03 */
[----:B------:R-:W-:Y:S01]  /*7900*/  ISETP.GE.AND P4, PT, R7, RZ, PT ;  /* 0x000000ff0700720c */ /* 0x000fe20003f86270 */
[----:B------:R-:W-:-:S02]  /*7910*/  @!P0 IMAD.MOV R13, RZ, RZ, -R13 ;  /* 0x000000ffff0d8224 */ /* 0x000fc400078e0a0d */
[C---:B------:R-:W-:Y:S02]  /*7920*/  IMAD R11, R3.reuse, R9, R11 ;  /* 0x00000009030b7224 */ /* 0x040fe400078e020b */
[--C-:B------:R-:W-:Y:S01]  /*7930*/  @!P3 IMAD.IADD R12, R12, 0x1, -R3.reuse ;  /* 0x000000010c0cb824 */ /* 0x100fe200078e0a03 */
[----:B------:R0:W-:Y:S01]  /*7940*/  STL [R1+0x548], R13 ;  /* 0x0005480d01007387 */ /* 0x0001e20000100800 */
[----:B------:R-:W-:Y:S01]  /*7950*/  ISETP.GT.U32.AND P3, PT, R3, R17, PT ;  /* 0x000000110300720c */ /* 0x000fe20003f64070 */
[----:B------:R-:W-:Y:S02]  /*7960*/  VIADD R18, R5, 0x170 ;  /* 0x0000017005127836 */ /* 0x000fe40000000000 */
[----:B------:R-:W-:Y:S01]  /*7970*/  @!P6 IMAD.IADD R10, R10, 0x1, -R3 ;  /* 0x000000010a0ae824 */ /* 0x000fe200078e0a03 */
[----:B------:R-:W-:Y:S01]  /*7980*/  ISETP.GT.U32.AND P6, PT, R3, R12, PT ;  /* 0x0000000c0300720c */ /* 0x000fe20003fc4070 */
[----:B------:R-:W-:Y:S01]  /*7990*/  VIADD R9, R5, 0x16f ;  /* 0x0000016f05097836 */ /* 0x000fe20000000000 */
[----:B------:R-:W-:-:S02]  /*79a0*/  IABS R6, R18 ;  /* 0x0000001200067213 */ /* 0x000fc40000000000 */
[----:B------:R-:W-:Y:S01]  /*79b0*/  ISETP.GT.U32.AND P0, PT, R3, R10, PT ;  /* 0x0000000a0300720c */ /* 0x000fe20003f04070 */
[----:B0-----:R-:W-:Y:S02]  /*79c0*/  IMAD.MOV.U32 R13, RZ, RZ, R8 ;  /* 0x000000ffff0d7224 */ /* 0x001fe400078e0008 */
[----:B------:R-:W-:-:S04]  /*79d0*/  IMAD.HI.U32 R7, R2, R6, RZ ;  /* 0x0000000602077227 */ /* 0x000fc800078e00ff */
[----:B------:R-:W-:Y:S01]  /*79e0*/  @!P2 IMAD.MOV R13, RZ, RZ, -R13 ;  /* 0x000000ffff0da224 */ /* 0x000fe200078e0a0d */
[----:B------:R-:W-:Y:S01]  /*79f0*/  ISETP.GT.U32.AND P2, PT, R3, R11, PT ;  /* 0x0000000b0300720c */ /* 0x000fe20003f44070 */
[----:B------:R-:W-:Y:S01]  /*7a00*/  @!P3 IMAD.IADD R17, R17, 0x1, -R3 ;  /* 0x000000011111b824 */ /* 0x000fe200078e0a03 */
[----:B------:R-:W-:Y:S01]  /*7a10*/  ISETP.GE.AND P3, PT, R15, RZ, PT ;  /* 0x000000ff0f00720c */ /* 0x000fe20003f66270 */
[----:B------:R-:W-:Y:S01]  /*7a20*/  IMAD.MOV R7, RZ, RZ, -R7 ;  /* 0x000000ffff077224 */ /* 0x000fe200078e0a07 */
[----:B------:R0:W-:Y:S01]  /*7a30*/  STL [R1+0x54c], R13 ;  /* 0x00054c0d01007387 */ /* 0x0001e20000100800 */
[----:B------:R-:W-:Y:S02]  /*7a40*/  IMAD.MOV.U32 R16, RZ, RZ, R17 ;  /* 0x000000ffff107224 */ /* 0x000fe400078e0011 */
[----:B------:R-:W-:Y:S01]  /*7a50*/  IMAD R0, R3, R7, R6 ;  /* 0x0000000703007224 */ /* 0x000fe200078e0206 */
[----:B------:R-:W-:Y:S01]  /*7a60*/  IABS R7, R9 ;  /* 0x0000000900077213 */ /* 0x000fe20000000000 */
[----:B------:R-:W-:-:S02]  /*7a70*/  @!P5 IMAD.MOV R16, RZ, RZ, -R16 ;  /* 0x000000ffff10d224 */ /* 0x000fc400078e0a10 */
[--C-:B------:R-:W-:Y:S01]  /*7a80*/  @!P0 IMAD.IADD R10, R10, 0x1, -R3.reuse ;  /* 0x000000010a0a8824 */ /* 0x100fe200078e0a03 */
[----:B------:R-:W-:Y:S01]  /*7a90*/  ISETP.GE.AND P0, PT, R18, RZ, PT ;  /* 0x000000ff1200720c */ /* 0x000fe20003f06270 */
[--C-:B------:R-:W-:Y:S01]  /*7aa0*/  @!P2 IMAD.IADD R11, R11, 0x1, -R3.reuse ;  /* 0x000000010b0ba824 */ /* 0x100fe200078e0a03 */
[----:B------:R-:W-:Y:S01]  /*7ab0*/  ISETP.GE.AND P2, PT, R9, RZ, PT ;  /* 0x000000ff0900720c */ /* 0x000fe20003f46270 */
[C---:B0-----:R-:W-:Y:S01]  /*7ac0*/  VIADD R13, R5.reuse, 0x16d ;  /* 0x0000016d050d7836 */ /* 0x041fe20000000000 */
[----:B------:R0:W-:Y:S01]  /*7ad0*/  STL [R1+0x56c], R16 ;  /* 0x00056c1001007387 */ /* 0x0001e20000100800 */
[----:B------:R-:W-:Y:S01]  /*7ae0*/  VIADD R8, R5, 0x16e ;  /* 0x0000016e05087836 */ /* 0x000fe20000000000 */
[C---:B------:R-:W-:Y:S01]  /*7af0*/  ISETP.GT.U32.AND P5, PT, R3.reuse, R11, PT ;  /* 0x0000000b0300720c */ /* 0x040fe20003fa4070 */
[----:B------:R-:W-:Y:S01]  /*7b00*/  @!P6 IMAD.IADD R12, R12, 0x1, -R3 ;  /* 0x000000010c0ce824 */ /* 0x000fe200078e0a03 */
[----:B------:R-:W-:Y:S01]  /*7b10*/  IABS R9, R13 ;  /* 0x0000000d00097213 */ /* 0x000fe20000000000 */
[----:B------:R-:W-:Y:S01]  /*7b20*/  IMAD.HI.U32 R15, R2, R7, RZ ;  /* 0x00000007020f7227 */ /* 0x000fe200078e00ff */
[----:B------:R-:W-:-:S02]  /*7b30*/  ISETP.GT.U32.AND P6, PT, R3, R0, PT ;  /* 0x000000000300720c */ /* 0x000fc40003fc4070 */
[----:B------:R-:W-:Y:S01]  /*7b40*/  IABS R6, R8 ;  /* 0x0000000800067213 */ /* 0x000fe20000000000 */
[----:B------:R-:W-:Y:S02]  /*7b50*/  IMAD.MOV R15, RZ, RZ, -R15 ;  /* 0x000000ffff0f7224 */ /* 0x000fe400078e0a0f */
[----:B0-----:R-:W-:Y:S02]  /*7b60*/  IMAD.MOV.U32 R16, RZ, RZ, R10 ;  /* 0x000000ffff107224 */ /* 0x001fe400078e000a */
[----:B------:R-:W-:-:S04]  /*7b70*/  IMAD.HI.U32 R10, R2, R9, RZ ;  /* 0x00000009020a7227 */ /* 0x000fc800078e00ff */
[----:B------:R-:W-:Y:S01]  /*7b80*/  @!P4 IMAD.MOV R16, RZ, RZ, -R16 ;  /* 0x000000ffff10c224 */ /* 0x000fe200078e0a10 */
[----:B------:R-:W-:Y:S01]  /*7b90*/  ISETP.GE.AND P4, PT, R8, RZ, PT ;  /* 0x000000ff0800720c */ /* 0x000fe20003f86270 */
[----:B------:R-:W-:Y:S02]  /*7ba0*/  IMAD.MOV R8, RZ, RZ, -R10 ;  /* 0x000000ffff087224 */ /* 0x000fe400078e0a0a */
[----:B------:R-:W-:Y:S02]  /*7bb0*/  @!P5 IMAD.IADD R11, R11, 0x1, -R3 ;  /* 0x000000010b0bd824 */ /* 0x000fe400078e0a03 */
[----:B------:R-:W-:-:S04]  /*7bc0*/  IMAD.HI.U32 R14, R2, R6, RZ ;  /* 0x00000006020e7227 */ /* 0x000fc800078e00ff */
[C---:B------:R-:W-:Y:S02]  /*7bd0*/  IMAD R7, R3.reuse, R15, R7 ;  /* 0x0000000f03077224 */ /* 0x040fe400078e0207 */
[C---:B------:R-:W-:Y:S02]  /*7be0*/  IMAD R9, R3.reuse, R8, R9 ;  /* 0x0000000803097224 */ /* 0x040fe400078e0209 */
[----:B------:R-:W-:Y:S02]  /*7bf0*/  IMAD.MOV.U32 R15, RZ, RZ, R11 ;  /* 0x000000ffff0f7224 */ /* 0x000fe400078e000b */
[----:B------:R-:W-:Y:S02]  /*7c00*/  IMAD.MOV R14, RZ, RZ, -R14 ;  /* 0x000000ffff0e7224 */ /* 0x000fe400078e0a0e */
[----:B------:R-:W-:Y:S02]  /*7c10*/  @!P6 IMAD.IADD R0, R0, 0x1, -R3 ;  /* 0x000000010000e824 */ /* 0x000fe400078e0a03 */
[----:B------:R-:W-:Y:S01]  /*7c20*/  @!P1 IMAD.MOV R12, RZ, RZ, -R12 ;  /* 0x000000ffff0c9224 */ /* 0x000fe200078e0a0c */
[C---:B------:R-:W-:Y:S01]  /*7c30*/  ISETP.GT.U32.AND P1, PT, R3.reuse, R7, PT ;  /* 0x000000070300720c */ /* 0x040fe20003f24070 */
[----:B------:R-:W-:Y:S01]  /*7c40*/  @!P3 IMAD.MOV R15, RZ, RZ, -R15 ;  /* 0x000000ffff0fb224 */ /* 0x000fe200078e0a0f */
[C---:B------:R-:W-:Y:S01]  /*7c50*/  ISETP.GT.U32.AND P3, PT, R3.reuse, R9, PT ;  /* 0x000000090300720c */ /* 0x040fe20003f64070 */
[C---:B------:R-:W-:Y:S01]  /*7c60*/  IMAD R6, R3.reuse, R14, R6 ;  /* 0x0000000e03067224 */ /* 0x040fe200078e0206 */
[----:B------:R-:W-:Y:S01]  /*7c70*/  ISETP.GT.U32.AND P6, PT, R3, R0, PT ;  /* 0x000000000300720c */ /* 0x000fe20003fc4070 */
[----:B------:R0:W-:Y:S01]  /*7c80*/  STL [R1+0x568], R12 ;  /* 0x0005680c01007387 */ /* 0x0001e20000100800 */
[----:B------:R-:W-:-:S02]  /*7c90*/  VIADD R10, R5, 0x16a ;  /* 0x0000016a050a7836 */ /* 0x000fc40000000000 */
[----:B------:R-:W-:Y:S01]  /*7ca0*/  ISETP.GT.U32.AND P5, PT, R3, R6, PT ;  /* 0x000000060300720c */ /* 0x000fe20003fa4070 */
[----:B------:R-:W-:Y:S01]  /*7cb0*/  STL [R1+0x5ac], R16 ;  /* 0x0005ac1001007387 */ /* 0x000fe20000100800 */
[----:B------:R-:W-:Y:S01]  /*7cc0*/  VIADD R17, R5, 0x167 ;  /* 0x0000016705117836 */ /* 0x000fe20000000000 */
[----:B------:R-:W-:Y:S02]  /*7cd0*/  IABS R8, R10 ;  /* 0x0000000a00087213 */ /* 0x000fe40000000000 */
[--C-:B------:R-:W-:Y:S01]  /*7ce0*/  @!P1 IMAD.IADD R7, R7, 0x1, -R3.reuse ;  /* 0x0000000107079824 */ /* 0x100fe200078e0a03 */
[----:B------:R1:W-:Y:S01]  /*7cf0*/  STL [R1+0x5b4], R15 ;  /* 0x0005b40f01007387 */ /* 0x0003e20000100800 */
[----:B0-----:R-:W-:Y:S02]  /*7d00*/  VIADD R12, R5, 0x16b ;  /* 0x0000016b050c7836 */ /* 0x001fe40000000000 */
[--C-:B------:R-:W-:Y:S01]  /*7d10*/  @!P3 IMAD.IADD R9, R9, 0x1, -R3.reuse ;  /* 0x000000010909b824 */ /* 0x100fe200078e0a03 */
[----:B------:R-:W-:Y:S01]  /*7d20*/  ISETP.GT.U32.AND P1, PT, R3, R7, PT ;  /* 0x000000070300720c */ /* 0x000fe20003f24070 */
[--C-:B------:R-:W-:Y:S01]  /*7d30*/  @!P6 IMAD.IADD R0, R0, 0x1, -R3.reuse ;  /* 0x000000010000e824 */ /* 0x100fe200078e0a03 */
[----:B------:R-:W-:Y:S01]  /*7d40*/  IABS R21, R12 ;  /* 0x0000000c00157213 */ /* 0x000fe20000000000 */
[----:B------:R-:W-:Y:S01]  /*7d50*/  @!P5 IMAD.IADD R6, R6, 0x1, -R3 ;  /* 0x000000010606d824 */ /* 0x000fe200078e0a03 */
[----:B------:R-:W-:Y:S01]  /*7d60*/  ISETP.GE.AND P6, PT, R13, RZ, PT ;  /* 0x000000ff0d00720c */ /* 0x000fe20003fc6270 */
[----:B------:R-:W-:Y:S01]  /*7d70*/  VIADD R13, R5, 0x16c ;  /* 0x0000016c050d7836 */ /* 0x000fe20000000000 */
[C---:B------:R-:W-:Y:S01]  /*7d80*/  ISETP.GT.U32.AND P3, PT, R3.reuse, R9, PT ;  /* 0x000000090300720c */ /* 0x040fe20003f64070 */
[----:B------:R-:W-:Y:S01]  /*7d90*/  IMAD.HI.U32 R11, R2, R21, RZ ;  /* 0x00000015020b7227 */ /* 0x000fe200078e00ff */
[----:B------:R-:W-:-:S02]  /*7da0*/  ISETP.GT.U32.AND P5, PT, R3, R6, PT ;  /* 0x000000060300720c */ /* 0x000fc40003fa4070 */
[----:B------:R-:W-:Y:S01]  /*7db0*/  IABS R20, R13 ;  /* 0x0000000d00147213 */ /* 0x000fe20000000000 */
[----:B------:R-:W-:Y:S02]  /*7dc0*/  IMAD.MOV.U32 R14, RZ, RZ, R0 ;  /* 0x000000ffff0e7224 */ /* 0x000fe400078e0000 */
        /* <DEDUP_REMOVED lines=14> */
[----:B-1----:R-:W-:Y:S02]  /*7eb0*/  IMAD.MOV.U32 R15, RZ, RZ, R7 ;  /* 0x000000ffff0f7224 */ /* 0x002fe400078e0007 */
[----:B------:R-:W-:-:S04]  /*7ec0*/  IMAD.HI.U32 R0, R2, R8, RZ ;  /* 0x0000000802007227 */ /* 0x000fc800078e00ff */
[----:B------:R-:W-:Y:S02]  /*7ed0*/  VIADD R13, R5, 0x169 ;  /* 0x00000169050d7836 */ /* 0x000fe40000000000 */
[----:B0-----:R-:W-:Y:S01]  /*7ee0*/  IMAD.MOV.U32 R14, RZ, RZ, R6 ;  /* 0x000000ffff0e7224 */ /* 0x001fe200078e0006 */
[----:B------:R-:W-:Y:S01]  /*7ef0*/  IABS R6, R17 ;  /* 0x0000001100067213 */ /* 0x000fe20000000000 */
[----:B------:R-:W-:Y:S01]  /*7f00*/  @!P2 IMAD.MOV R15, RZ, RZ, -R15 ;  /* 0x000000ffff0fa224 */ /* 0x000fe200078e0a0f */
[----:B------:R-:W-:Y:S01]  /*7f10*/  ISETP.GT.U32.AND P2, PT, R3, R20, PT ;  /* 0x000000140300720c */ /* 0x000fe20003f44070 */
[----:B------:R-:W-:Y:S02]  /*7f20*/  IMAD.MOV R0, RZ, RZ, -R0 ;  /* 0x000000ffff007224 */ /* 0x000fe400078e0a00 */
[----:B------:R-:W-:Y:S01]  /*7f30*/  VIADD R12, R5, 0x168 ;  /* 0x00000168050c7836 */ /* 0x000fe20000000000 */
[----:B------:R-:W-:Y:S01]  /*7f40*/  STL [R1+0x5c0], R15 ;  /* 0x0005c00f01007387 */ /* 0x000fe20000100800 */
[----:B------:R-:W-:Y:S01]  /*7f50*/  @!P4 IMAD.MOV R14, RZ, RZ, -R14 ;  /* 0x000000ffff0ec224 */ /* 0x000fe200078e0a0e */
[----:B------:R-:W-:Y:S01]  /*7f60*/  ISETP.GE.AND P4, PT, R13, RZ, PT ;  /* 0x000000ff0d00720c */ /* 0x000fe20003f86270 */
[----:B------:R-:W-:Y:S01]  /*7f70*/  @!P3 IMAD.IADD R21, R21, 0x1, -R3 ;  /* 0x000000011515b824 */ /* 0x000fe200078e0a03 */
[----:B------:R-:W-:Y:S01]  /*7f80*/  IABS R13, R13 ;  /* 0x0000000d000d7213 */ /* 0x000fe20000000000 */
[C---:B------:R-:W-:Y:S01]  /*7f90*/  IMAD R0, R3.reuse, R0, R8 ;  /* 0x0000000003007224 */ /* 0x040fe200078e0208 */
[----:B------:R-:W-:Y:S01]  /*7fa0*/  IABS R11, R12 ;  /* 0x0000000c000b7213 */ /* 0x000fe20000000000 */
[----:B------:R-:W-:Y:S01]  /*7fb0*/  IMAD.MOV.U32 R18, RZ, RZ, R9 ;  /* 0x000000ffff127224 */ /* 0x000fe200078e0009 */
[----:B------:R0:W-:Y:S01]  /*7fc0*/  STL [R1+0x610], R14 ;  /* 0x0006100e01007387 */ /* 0x0001e20000100800 */
[----:B------:R-:W-:Y:S01]  /*7fd0*/  ISETP.GT.U32.AND P3, PT, R3, R21, PT ;  /* 0x000000150300720c */ /* 0x000fe20003f64070 */
[----:B------:R-:W-:-:S02]  /*7fe0*/  @!P2 IMAD.IADD R20, R20, 0x1, -R3 ;  /* 0x000000011414a824 */ /* 0x000fc400078e0a03 */
[----:B------:R-:W-:Y:S01]  /*7ff0*/  @!P6 IMAD.MOV R18, RZ, RZ, -R18 ;  /* 0x000000ffff12e224 */ /* 0x000fe200078e0a12 */
[C---:B------:R-:W-:Y:S01]  /*8000*/  ISETP.GT.U32.AND P6, PT, R3.reuse, R0, PT ;  /* 0x000000000300720c */ /* 0x040fe20003fc4070 */
[C---:B------:R-:W-:Y:S01]  /*8010*/  IMAD.HI.U32 R10, R2.reuse, R11, RZ ;  /* 0x0000000b020a7227 */ /* 0x040fe200078e00ff */
[----:B------:R-:W-:Y:S02]  /*8020*/  ISETP.GT.U32.AND P2, PT, R3, R20, PT ;  /* 0x000000140300720c */ /* 0x000fe40003f44070 */
[----:B------:R1:W-:Y:S01]  /*8030*/  STL [R1+0x5cc], R18 ;  /* 0x0005cc1201007387 */ /* 0x0003e20000100800 */
[----:B0-----:R-:W-:-:S04]  /*8040*/  IMAD.HI.U32 R14, R2, R13, RZ ;  /* 0x0000000d020e7227 */ /* 0x001fc800078e00ff */
[----:B------:R-:W-:Y:S02]  /*8050*/  IMAD.MOV R14, RZ, RZ, -R14 ;  /* 0x000000ffff0e7224 */ /* 0x000fe400078e0a0e */
        /* <DEDUP_REMOVED lines=8> */
[----:B------:R-:W-:Y:S02]  /*80e0*/  IMAD.MOV R9, RZ, RZ, -R15 ;  /* 0x000000ffff097224 */ /* 0x000fe400078e0a0f */
[----:B------:R-:W-:Y:S02]  /*80f0*/  VIADD R8, R5, 0x166 ;  /* 0x0000016605087836 */ /* 0x000fe40000000000 */
[----:B------:R-:W-:Y:S02]  /*8100*/  IMAD R6, R3, R9, R6 ;  /* 0x0000000903067224 */ /* 0x000fe400078e0206 */
[----:B------:R-:W-:Y:S01]  /*8110*/  @!P2 IMAD.IADD R20, R20, 0x1, -R3 ;  /* 0x000000011414a824 */ /* 0x000fe200078e0a03 */
[----:B------:R-:W-:Y:S01]  /*8120*/  ISETP.GE.AND P2, PT, R12, RZ, PT ;  /* 0x000000ff0c00720c */ /* 0x000fe20003f46270 */
[C---:B------:R-:W-:Y:S01]  /*8130*/  VIADD R9, R5.reuse, 0x165 ;  /* 0x0000016505097836 */ /* 0x040fe20000000000 */
[----:B------:R-:W-:Y:S01]  /*8140*/  IABS R16, R8 ;  /* 0x0000000800107213 */ /* 0x000fe20000000000 */
[----:B------:R-:W-:-:S02]  /*8150*/  VIADD R12, R5, 0x164 ;  /* 0x00000164050c7836 */ /* 0x000fc40000000000 */
[--C-:B------:R-:W-:Y:S01]  /*8160*/  @!P3 IMAD.IADD R13, R13, 0x1, -R3.reuse ;  /* 0x000000010d0db824 */ /* 0x100fe200078e0a03 */
[----:B------:R-:W-:Y:S01]  /*8170*/  IABS R15, R9 ;  /* 0x00000009000f7213 */ /* 0x000fe20000000000 */
[----:B------:R-:W-:Y:S01]  /*8180*/  IMAD.MOV.U32 R23, RZ, RZ, R20 ;  /* 0x000000ffff177224 */ /* 0x000fe200078e0014 */
[----:B-1----:R-:W-:Y:S01]  /*8190*/  IABS R18, R12 ;  /* 0x0000000c00127213 */ /* 0x002fe20000000000 */
[----:B------:R-:W-:Y:S01]  /*81a0*/  @!P6 IMAD.IADD R11, R11, 0x1, -R3 ;  /* 0x000000010b0be824 */ /* 0x000fe200078e0a03 */
[C---:B------:R-:W-:Y:S01]  /*81b0*/  ISETP.GT.U32.AND P3, PT, R3.reuse, R0, PT ;  /* 0x000000000300720c */ /* 0x040fe20003f64070 */
[----:B------:R-:W-:Y:S01]  /*81c0*/  @!P0 IMAD.MOV R23, RZ, RZ, -R23 ;  /* 0x000000ffff178224 */ /* 0x000fe200078e0a17 */
[C---:B------:R-:W-:Y:S01]  /*81d0*/  ISETP.GT.U32.AND P0, PT, R3.reuse, R13, PT ;  /* 0x0000000d0300720c */ /* 0x040fe20003f04070 */
[C---:B------:R-:W-:Y:S01]  /*81e0*/  IMAD.HI.U32 R7, R2.reuse, R16, RZ ;  /* 0x0000001002077227 */ /* 0x040fe200078e00ff */
[----:B------:R-:W-:Y:S02]  /*81f0*/  ISETP.GT.U32.AND P6, PT, R3, R11, PT ;  /* 0x0000000b0300720c */ /* 0x000fe40003fc4070 */
[----:B------:R-:W-:Y:S01]  /*8200*/  STL [R1+0x5c8], R23 ;  /* 0x0005c81701007387 */ /* 0x000fe20000100800 */
[----:B------:R-:W-:-:S04]  /*8210*/  IMAD.HI.U32 R22, R2, R15, RZ ;  /* 0x0000000f02167227 */ /* 0x000fc800078e00ff */
[----:B------:R-:W-:Y:S02]  /*8220*/  IMAD.MOV R7, RZ, RZ, -R7 ;  /* 0x000000ffff077224 */ /* 0x000fe400078e0a07 */
[----:B------:R-:W-:-:S04]  /*8230*/  IMAD.HI.U32 R20, R2, R18, RZ ;  /* 0x0000001202147227 */ /* 0x000fc800078e00ff */
[----:B------:R-:W-:Y:S02]  /*8240*/  IMAD.MOV R22, RZ, RZ, -R22 ;  /* 0x000000ffff167224 */ /* 0x000fe400078e0a16 */
[C---:B------:R-:W-:Y:S02]  /*8250*/  IMAD R16, R3.reuse, R7, R16 ;  /* 0x0000000703107224 */ /* 0x040fe400078e0210 */
[----:B------:R-:W-:Y:S02]  /*8260*/  IMAD.MOV R20, RZ, RZ, -R20 ;  /* 0x000000ffff147224 */ /* 0x000fe400078e0a14 */
[----:B------:R-:W-:Y:S01]  /*8270*/  @!P1 IMAD.MOV R21, RZ, RZ, -R21 ;  /* 0x000000ffff159224 */ /* 0x000fe200078e0a15 */
[C---:B------:R-:W-:Y:S01]  /*8280*/  ISETP.GT.U32.AND P1, PT, R3.reuse, R6, PT ;  /* 0x000000060300720c */ /* 0x040fe20003f24070 */
[C---:B------:R-:W-:Y:S02]  /*8290*/  IMAD R15, R3.reuse, R22, R15 ;  /* 0x00000016030f7224 */ /* 0x040fe400078e020f */
[----:B------:R-:W-:Y:S01]  /*82a0*/  @!P3 IMAD.IADD R0, R0, 0x1, -R3 ;  /* 0x000000010000b824 */ /* 0x000fe200078e0a03 */
[C---:B------:R-:W-:Y:S01]  /*82b0*/  ISETP.GT.U32.AND P3, PT, R3.reuse, R16, PT ;  /* 0x000000100300720c */ /* 0x040fe20003f64070 */
[----:B------:R-:W-:Y:S01]  /*82c0*/  IMAD R18, R3, R20, R18 ;  /* 0x0000001403127224 */ /* 0x000fe200078e0212 */
[----:B------:R0:W-:Y:S01]  /*82d0*/  STL [R1+0x5c4], R21 ;  /* 0x0005c41501007387 */ /* 0x0001e20000100800 */
[----:B------:R-:W-:-:S02]  /*82e0*/  VIADD R14, R5, 0x163 ;  /* 0x00000163050e7836 */ /* 0x000fc40000000000 */
[--C-:B------:R-:W-:Y:S01]  /*82f0*/  @!P0 IMAD.IADD R13, R13, 0x1, -R3.reuse ;  /* 0x000000010d0d8824 */ /* 0x100fe200078e0a03 */
[----:B------:R-:W-:Y:S01]  /*8300*/  ISETP.GT.U32.AND P0, PT, R3, R15, PT ;  /* 0x0000000f0300720c */ /* 0x000fe20003f04070 */
[--C-:B------:R-:W-:Y:S01]  /*8310*/  @!P6 IMAD.IADD R11, R11, 0x1, -R3.reuse ;  /* 0x000000010b0be824 */ /* 0x100fe200078e0a03 */
[----:B------:R-:W-:Y:S01]  /*8320*/  ISETP.GT.U32.AND P6, PT, R3, R18, PT ;  /* 0x000000120300720c */ /* 0x000fe20003fc4070 */
[----:B------:R-:W-:Y:S01]  /*8330*/  VIADD R10, R5, 0x162 ;  /* 0x00000162050a7836 */ /* 0x000fe20000000000 */
[----:B------:R-:W-:Y:S01]  /*8340*/  IABS R19, R14 ;  /* 0x0000000e00137213 */ /* 0x000fe20000000000 */
[--C-:B------:R-:W-:Y:S01]  /*8350*/  @!P1 IMAD.IADD R6, R6, 0x1, -R3.reuse ;  /* 0x0000000106069824 */ /* 0x100fe200078e0a03 */
[----:B------:R-:W-:Y:S01]  /*8360*/  ISETP.GE.AND P1, PT, R17, RZ, PT ;  /* 0x000000ff1100720c */ /* 0x000fe20003f26270 */
[----:B------:R-:W-:Y:S01]  /*8370*/  @!P3 IMAD.IADD R16, R16, 0x1, -R3 ;  /* 0x000000011010b824 */ /* 0x000fe200078e0a03 */
[----:B------:R-:W-:Y:S01]  /*8380*/  IABS R7, R10 ;  /* 0x0000000a00077213 */ /* 0x000fe20000000000 */
[----:B0-----:R-:W-:Y:S01]  /*8390*/  IMAD.HI.U32 R21, R2, R19, RZ ;  /* 0x0000001302157227 */ /* 0x001fe200078e00ff */
[----:B------:R-:W-:-:S03]  /*83a0*/  ISETP.GE.AND P3, PT, R8, RZ, PT ;  /* 0x000000ff0800720c */ /* 0x000fc60003f66270 */
[----:B------:R-:W-:Y:S02]  /*83b0*/  IMAD.MOV R21, RZ, RZ, -R21 ;  /* 0x000000ffff157224 */ /* 0x000fe400078e0a15 */
[----:B------:R-:W-:Y:S01]  /*83c0*/  @!P0 IMAD.IADD R15, R15, 0x1, -R3 ;  /* 0x000000010f0f8824 */ /* 0x000fe200078e0a03 */
[C---:B------:R-:W-:Y:S01]  /*83d0*/  ISETP.GT.U32.AND P0, PT, R3.reuse, R6, PT ;  /* 0x000000060300720c */ /* 0x040fe20003f04070 */
[----:B------:R-:W-:Y:S02]  /*83e0*/  IMAD.MOV.U32 R24, RZ, RZ, R0 ;  /* 0x000000ffff187224 */ /* 0x000fe400078e0000 */
[----:B------:R-:W-:Y:S02]  /*83f0*/  IMAD.MOV.U32 R23, RZ, RZ, R13 ;  /* 0x000000ffff177224 */ /* 0x000fe400078e000d */
[----:B------:R-:W-:Y:S01]  /*8400*/  @!P6 IMAD.IADD R18, R18, 0x1, -R3 ;  /* 0x000000011212e824 */ /* 0x000fe200078e0a03 */
[C---:B------:R-:W-:Y:S01]  /*8410*/  ISETP.GT.U32.AND P6, PT, R3.reuse, R16, PT ;  /* 0x000000100300720c */ /* 0x040fe20003fc4070 */
[----:B------:R-:W-:-:S02]  /*8420*/  IMAD R19, R3, R21, R19 ;  /* 0x0000001503137224 */ /* 0x000fc400078e0213 */
[----:B------:R-:W-:Y:S01]  /*8430*/  @!P5 IMAD.MOV R24, RZ, RZ, -R24 ;  /* 0x000000ffff18d224 */ /* 0x000fe200078e0a18 */
[----:B------:R-:W-:Y:S01]  /*8440*/  ISETP.GT.U32.AND P5, PT, R3, R15, PT ;  /* 0x0000000f0300720c */ /* 0x000fe20003fa4070 */
[----:B------:R-:W-:Y:S02]  /*8450*/  IMAD.MOV.U32 R13, RZ, RZ, R11 ;  /* 0x000000ffff0d7224 */ /* 0x000fe400078e000b */
[----:B------:R-:W-:Y:S01]  /*8460*/  IMAD.HI.U32 R22, R2, R7, RZ ;  /* 0x0000000702167227 */ /* 0x000fe200078e00ff */
[----:B------:R-:W-:Y:S03]  /*8470*/  STL [R1+0x5b0], R24 ;  /* 0x0005b01801007387 */ /* 0x000fe60000100800 */
[----:B------:R-:W-:Y:S02]  /*8480*/  VIADD R17, R5, 0x161 ;  /* 0x0000016105117836 */ /* 0x000fe40000000000 */
[----:B------:R-:W-:Y:S01]  /*8490*/  @!P2 IMAD.MOV R13, RZ, RZ, -R13 ;  /* 0x000000ffff0da224 */ /* 0x000fe200078e0a0d */
[----:B------:R-:W-:Y:S01]  /*84a0*/  ISETP.GT.U32.AND P2, PT, R3, R19, PT ;  /* 0x000000130300720c */ /* 0x000fe20003f44070 */
[----:B------:R-:W-:Y:S01]  /*84b0*/  IMAD.MOV R22, RZ, RZ, -R22 ;  /* 0x000000ffff167224 */ /* 0x000fe200078e0a16 */
[----:B------:R-:W-:Y:S01]  /*84c0*/  IABS R11, R17 ;  /* 0x00000011000b7213 */ /* 0x000fe20000000000 */
[----:B------:R-:W-:-:S02]  /*84d0*/  VIADD R8, R5, 0x160 ;  /* 0x0000016005087836 */ /* 0x000fc40000000000 */
[C---:B------:R-:W-:Y:S02]  /*84e0*/  IMAD R7, R3.reuse, R22, R7 ;  /* 0x0000001603077224 */ /* 0x040fe400078e0207 */
[----:B------:R-:W-:Y:S01]  /*84f0*/  @!P4 IMAD.MOV R23, RZ, RZ, -R23 ;  /* 0x000000ffff17c224 */ /* 0x000fe200078e0a17 */
[----:B------:R-:W-:Y:S01]  /*8500*/  ISETP.GT.U32.AND P4, PT, R3, R18, PT ;  /* 0x000000120300720c */ /* 0x000fe20003f84070 */
[----:B------:R-:W-:Y:S01]  /*8510*/  @!P0 IMAD.IADD R6, R6, 0x1, -R3 ;  /* 0x0000000106068824 */ /* 0x000fe200078e0a03 */
[----:B------:R-:W-:Y:S01]  /*8520*/  ISETP.GE.AND P0, PT, R9, RZ, PT ;  /* 0x000000ff0900720c */ /* 0x000fe20003f06270 */
[----:B------:R-:W-:Y:S01]  /*8530*/  IMAD.MOV.U32 R9, RZ, RZ, R11 ;  /* 0x000000ffff097224 */ /* 0x000fe200078e000b */
[----:B------:R-:W-:Y:S01]  /*8540*/  IABS R0, R8 ;  /* 0x0000000800007213 */ /* 0x000fe20000000000 */
[--C-:B------:R-:W-:Y:S01]  /*8550*/  @!P6 IMAD.IADD R16, R16, 0x1, -R3.reuse ;  /* 0x000000011010e824 */ /* 0x100fe200078e0a03 */
[----:B------:R-:W-:Y:S01]  /*8560*/  ISETP.GT.U32.AND P6, PT, R3, R7, PT ;  /* 0x000000070300720c */ /* 0x000fe20003fc4070 */
[--C-:B------:R-:W-:Y:S01]  /*8570*/  @!P5 IMAD.IADD R15, R15, 0x1, -R3.reuse ;  /* 0x000000010f0fd824 */ /* 0x100fe200078e0a03 */
[----:B------:R-:W-:Y:S01]  /*8580*/  ISETP.GE.AND P5, PT, R12, RZ, PT ;  /* 0x000000ff0c00720c */ /* 0x000fe20003fa6270 */
[----:B------:R-:W-:Y:S01]  /*8590*/  IMAD.HI.U32 R12, R2, R9, RZ ;  /* 0x00000009020c7227 */ /* 0x000fe200078e00ff */
[----:B------:R-:W-:Y:S03]  /*85a0*/  STL [R1+0x5a8], R23 ;  /* 0x0005a81701007387 */ /* 0x000fe60000100800 */
[----:B------:R-:W-:Y:S01]  /*85b0*/  @!P2 IMAD.IADD R19, R19, 0x1, -R3 ;  /* 0x000000011313a824 */ /* 0x000fe200078e0a03 */
[----:B------:R-:W-:Y:S01]  /*85c0*/  ISETP.GE.AND P2, PT, R10, RZ, PT ;  /* 0x000000ff0a00720c */ /* 0x000fe20003f46270 */
[----:B------:R-:W-:Y:S01]  /*85d0*/  IMAD.HI.U32 R11, R2, R0, RZ ;  /* 0x00000000020b7227 */ /* 0x000fe200078e00ff */
[----:B------:R0:W-:Y:S03]  /*85e0*/  STL [R1+0x5a4], R13 ;  /* 0x0005a40d01007387 */ /* 0x0001e60000100800 */
[----:B------:R-:W-:-:S02]  /*85f0*/  IMAD.MOV R10, RZ, RZ, -R12 ;  /* 0x000000ffff0a7224 */ /* 0x000fc400078e0a0c */
[----:B------:R-:W-:Y:S02]  /*8600*/  IMAD.MOV.U32 R20, RZ, RZ, R6 ;  /* 0x000000ffff147224 */ /* 0x000fe400078e0006 */
[----:B------:R-:W-:Y:S01]  /*8610*/  @!P4 IMAD.IADD R18, R18, 0x1, -R3 ;  /* 0x000000011212c824 */ /* 0x000fe200078e0a03 */
[----:B------:R-:W-:Y:S01]  /*8620*/  ISETP.GE.AND P4, PT, R14, RZ, PT ;  /* 0x000000ff0e00720c */ /* 0x000fe20003f86270 */
[----:B------:R-:W-:Y:S02]  /*8630*/  IMAD.MOV R6, RZ, RZ, -R11 ;  /* 0x000000ffff067224 */ /* 0x000fe400078e0a0b */
[C---:B------:R-:W-:Y:S02]  /*8640*/  IMAD R9, R3.reuse, R10, R9 ;  /* 0x0000000a03097224 */ /* 0x040fe400078e0209 */
[----:B------:R-:W-:Y:S02]  /*8650*/  IMAD.MOV.U32 R12, RZ, RZ, R15 ;  /* 0x000000ffff0c7224 */ /* 0x000fe400078e000f */
[----:B------:R-:W-:Y:S01]  /*8660*/  @!P1 IMAD.MOV R20, RZ, RZ, -R20 ;  /* 0x000000ffff149224 */ /* 0x000fe200078e0a14 */
[----:B------:R-:W-:Y:S01]  /*8670*/  ISETP.GT.U32.AND P1, PT, R3, R19, PT ;  /* 0x000000130300720c */ /* 0x000fe20003f24070 */
[----:B0-----:R-:W-:-:S02]  /*8680*/  IMAD.MOV.U32 R13, RZ, RZ, R16 ;  /* 0x000000ffff0d7224 */ /* 0x001fc400078e0010 */
[----:B------:R-:W-:Y:S01]  /*8690*/  @!P6 IMAD.IADD R7, R7, 0x1, -R3 ;  /* 0x000000010707e824 */ /* 0x000fe200078e0a03 */
[----:B------:R-:W-:Y:S01]  /*86a0*/  STL [R1+0x5a0], R20 ;  /* 0x0005a01401007387 */ /* 0x000fe20000100800 */
[----:B------:R-:W-:Y:S01]  /*86b0*/  IMAD R6, R3, R6, R0 ;  /* 0x0000000603067224 */ /* 0x000fe200078e0200 */
[----:B------:R-:W-:Y:S01]  /*86c0*/  ISETP.GE.AND P6, PT, R17, RZ, PT ;  /* 0x000000ff1100720c */ /* 0x000fe20003fc6270 */
[----:B------:R-:W-:Y:S02]  /*86d0*/  IMAD.MOV.U32 R11, RZ, RZ, R18 ;  /* 0x000000ffff0b7224 */ /* 0x000fe400078e0012 */
[----:B------:R-:W-:Y:S01]  /*86e0*/  @!P0 IMAD.MOV R12, RZ, RZ, -R12 ;  /* 0x000000ffff0c8224 */ /* 0x000fe200078e0a0c */
[C---:B------:R-:W-:Y:S01]  /*86f0*/  ISETP.GT.U32.AND P0, PT, R3.reuse, R9, PT ;  /* 0x000000090300720c */ /* 0x040fe20003f04070 */
[----:B------:R-:W-:Y:S01]  /*8700*/  @!P3 IMAD.MOV R13, RZ, RZ, -R13 ;  /* 0x000000ffff0db224 */ /* 0x000fe200078e0a0d */
[C---:B------:R-:W-:Y:S01]  /*8710*/  ISETP.GT.U32.AND P3, PT, R3.reuse, R7, PT ;  /* 0x000000070300720c */ /* 0x040fe20003f64070 */
[----:B------:R-:W-:Y:S01]  /*8720*/  @!P5 IMAD.MOV R11, RZ, RZ, -R11 ;  /* 0x000000ffff0bd224 */ /* 0x000fe200078e0a0b */
[----:B------:R-:W-:Y:S01]  /*8730*/  ISETP.GT.U32.AND P5, PT, R3, R6, PT ;  /* 0x000000060300720c */ /* 0x000fe20003fa4070 */
[C---:B------:R-:W-:Y:S01]  /*8740*/  VIADD R10, R5.reuse, 0x15e ;  /* 0x0000015e050a7836 */ /* 0x040fe20000000000 */
[----:B------:R-:W-:Y:S01]  /*8750*/  STL [R1+0x60c], R13 ;  /* 0x00060c0d01007387 */ /* 0x000fe20000100800 */
[----:B------:R-:W-:-:S02]  /*8760*/  VIADD R0, R5, 0x15f ;  /* 0x0000015f05007836 */ /* 0x000fc40000000000 */
[--C-:B------:R-:W-:Y:S01]  /*8770*/  @!P1 IMAD.IADD R19, R19, 0x1, -R3.reuse ;  /* 0x0000000113139824 */ /* 0x100fe200078e0a03 */
[----:B------:R-:W-:Y:S01]  /*8780*/  ISETP.GE.AND P1, PT, R8, RZ, PT ;  /* 0x000000ff0800720c */ /* 0x000fe20003f26270 */
[----:B------:R-:W-:Y:S01]  /*8790*/  STL [R1+0x608], R12 ;  /* 0x0006080c01007387 */ /* 0x000fe20000100800 */
[----:B------:R-:W-:Y:S01]  /*87a0*/  IABS R8, R10 ;  /* 0x0000000a00087213 */ /* 0x000fe20000000000 */
[--C-:B------:R-:W-:Y:S01]  /*87b0*/  @!P0 IMAD.IADD R9, R9, 0x1, -R3.reuse ;  /* 0x0000000109098824 */ /* 0x100fe200078e0a03 */
[----:B------:R-:W-:Y:S01]  /*87c0*/  IABS R14, R0 ;  /* 0x00000000000e7213 */ /* 0x000fe20000000000 */
[--C-:B------:R-:W-:Y:S01]  /*87d0*/  @!P3 IMAD.IADD R7, R7, 0x1, -R3.reuse ;  /* 0x000000010707b824 */ /* 0x100fe200078e0a03 */
[----:B------:R-:W-:Y:S01]  /*87e0*/  ISETP.GE.AND P3, PT, R0, RZ, PT ;  /* 0x000000ff0000720c */ /* 0x000fe20003f66270 */
[----:B------:R-:W-:Y:S01]  /*87f0*/  @!P5 IMAD.IADD R6, R6, 0x1, -R3 ;  /* 0x000000010606d824 */ /* 0x000fe200078e0a03 */
[----:B------:R-:W-:Y:S01]  /*8800*/  ISETP.GT.U32.AND P5, PT, R3, R9, PT ;  /* 0x000000090300720c */ /* 0x000fe20003fa4070 */
[----:B------:R-:W-:Y:S01]  /*8810*/  IMAD.MOV.U32 R0, RZ, RZ, R8 ;  /* 0x000000ffff007224 */ /* 0x000fe200078e0008 */
[----:B------:R0:W-:Y:S01]  /*8820*/  STL [R1+0x604], R11 ;  /* 0x0006040b01007387 */ /* 0x0001e20000100800 */
[----:B------:R-:W-:Y:S01]  /*8830*/  IMAD.HI.U32 R8, R2, R14, RZ ;  /* 0x0000000e02087227 */ /* 0x000fe200078e00ff */
[----:B------:R-:W-:-:S03]  /*8840*/  ISETP.GE.AND P0, PT, R10, RZ, PT ;  /* 0x000000ff0a00720c */ /* 0x000fc60003f06270 */
[----:B------:R-:W-:Y:S02]  /*8850*/  IMAD.MOV R8, RZ, RZ, -R8 ;  /* 0x000000ffff087224 */ /* 0x000fe400078e0a08 */
[----:B------:R-:W-:-:S04]  /*8860*/  IMAD.HI.U32 R10, R2, R0, RZ ;  /* 0x00000000020a7227 */ /* 0x000fc800078e00ff */
[----:B0-----:R-:W-:Y:S02]  /*8870*/  IMAD.MOV.U32 R11, RZ, RZ, R19 ;  /* 0x000000ffff0b7224 */ /* 0x001fe400078e0013 */
[C---:B------:R-:W-:Y:S02]  /*8880*/  IMAD R14, R3.reuse, R8, R14 ;  /* 0x00000008030e7224 */ /* 0x040fe400078e020e */
[----:B------:R-:W-:Y:S01]  /*8890*/  @!P4 IMAD.MOV R11, RZ, RZ, -R11 ;  /* 0x000000ffff0bc224 */ /* 0x000fe200078e0a0b */
[----:B------:R-:W-:Y:S01]  /*88a0*/  ISETP.GT.U32.AND P4, PT, R3, R6, PT ;  /* 0x000000060300720c */ /* 0x000fe20003f84070 */
[----:B------:R-:W-:Y:S01]  /*88b0*/  @!P5 IMAD.IADD R9, R9, 0x1, -R3 ;  /* 0x000000010909d824 */ /* 0x000fe200078e0a03 */
[----:B------:R-:W-:Y:S01]  /*88c0*/  ISETP.GT.U32.AND P5, PT, R3, R14, PT ;  /* 0x0000000e0300720c */ /* 0x000fe20003fa4070 */
[----:B------:R-:W-:Y:S01]  /*88d0*/  VIADD R13, R5, 0x15d ;  /* 0x0000015d050d7836 */ /* 0x000fe20000000000 */
[----:B------:R0:W-:Y:S01]  /*88e0*/  STL [R1+0x644], R11 ;  /* 0x0006440b01007387 */ /* 0x0001e20000100800 */
[----:B------:R-:W-:-:S02]  /*88f0*/  IMAD.MOV.U32 R15, RZ, RZ, R9 ;  /* 0x000000ffff0f7224 */ /* 0x000fc400078e0009 */
[C---:B------:R-:W-:Y:S02]  /*8900*/  VIADD R12, R5.reuse, 0x15b ;  /* 0x0000015b050c7836 */ /* 0x040fe40000000000 */
[----:B------:R-:W-:Y:S02]  /*8910*/  @!P6 IMAD.MOV R15, RZ, RZ, -R15 ;  /* 0x000000ffff0fe224 */ /* 0x000fe400078e0a0f */
[----:B------:R-:W-:Y:S02]  /*8920*/  VIADD R19, R5, 0x159 ;  /* 0x0000015905137836 */ /* 0x000fe40000000000 */
[----:B------:R-:W-:Y:S02]  /*8930*/  @!P4 IMAD.IADD R6, R6, 0x1, -R3 ;  /* 0x000000010606c824 */ /* 0x000fe400078e0a03 */
[----:B0-----:R-:W-:Y:S02]  /*8940*/  IMAD.MOV.U32 R11, RZ, RZ, R7 ;  /* 0x000000ffff0b7224 */ /* 0x001fe400078e0007 */
[----:B------:R-:W-:-:S02]  /*8950*/  IMAD.MOV R7, RZ, RZ, -R10 ;  /* 0x000000ffff077224 */ /* 0x000fc400078e0a0a */
[----:B------:R-:W-:Y:S01]  /*8960*/  @!P2 IMAD.MOV R11, RZ, RZ, -R11 ;  /* 0x000000ffff0ba224 */ /* 0x000fe200078e0a0b */
[----:B------:R-:W-:Y:S01]  /*8970*/  ISETP.GE.AND P2, PT, R13, RZ, PT ;  /* 0x000000ff0d00720c */ /* 0x000fe20003f46270 */
[----:B------:R-:W-:Y:S01]  /*8980*/  IMAD R7, R3, R7, R0 ;  /* 0x0000000703077224 */ /* 0x000fe200078e0200 */
[----:B------:R-:W-:Y:S01]  /*8990*/  IABS R13, R13 ;  /* 0x0000000d000d7213 */ /* 0x000fe20000000000 */
[----:B------:R-:W-:Y:S01]  /*89a0*/  @!P5 IMAD.IADD R14, R14, 0x1, -R3 ;  /* 0x000000010e0ed824 */ /* 0x000fe200078e0a03 */
[----:B------:R0:W-:Y:S01]  /*89b0*/  STL [R1+0x648], R11 ;  /* 0x0006480b01007387 */ /* 0x0001e20000100800 */
[----:B------:R-:W-:Y:S01]  /*89c0*/  VIADD R10, R5, 0x15c ;  /* 0x0000015c050a7836 */ /* 0x000fe20000000000 */
[C---:B------:R-:W-:Y:S01]  /*89d0*/  ISETP.GT.U32.AND P6, PT, R3.reuse, R7, PT ;  /* 0x000000070300720c */ /* 0x040fe20003fc4070 */
[----:B------:R-:W-:Y:S01]  /*89e0*/  IMAD.HI.U32 R8, R2, R13, RZ ;  /* 0x0000000d02087227 */ /* 0x000fe200078e00ff */
[----:B------:R-:W-:Y:S01]  /*89f0*/  ISETP.GT.U32.AND P5, PT, R3, R14, PT ;  /* 0x0000000e0300720c */ /* 0x000fe20003fa4070 */
[----:B------:R-:W-:Y:S01]  /*8a00*/  STL [R1+0x64c], R15 ;  /* 0x00064c0f01007387 */ /* 0x000fe20000100800 */
[----:B------:R-:W-:Y:S01]  /*8a10*/  ISETP.GE.AND P4, PT, R10, RZ, PT ;  /* 0x000000ff0a00720c */ /* 0x000fe20003f86270 */
[----:B------:R-:W-:Y:S01]  /*8a20*/  VIADD R0, R5, 0x15a ;  /* 0x0000015a05007836 */ /* 0x000fe20000000000 */
[----:B------:R-:W-:Y:S01]  /*8a30*/  IABS R10, R10 ;  /* 0x0000000a000a7213 */ /* 0x000fe20000000000 */
[----:B------:R-:W-:-:S02]  /*8a40*/  IMAD.MOV R8, RZ, RZ, -R8 ;  /* 0x000000ffff087224 */ /* 0x000fc400078e0a08 */
[----:B0-----:R-:W-:Y:S02]  /*8a50*/  IMAD.MOV.U32 R11, RZ, RZ, R6 ;  /* 0x000000ffff0b7224 */ /* 0x001fe400078e0006 */
[----:B------:R-:W-:Y:S02]  /*8a60*/  IMAD R13, R3, R8, R13 ;  /* 0x00000008030d7224 */ /* 0x000fe400078e020d */
[----:B------:R-:W-:Y:S01]  /*8a70*/  @!P1 IMAD.MOV R11, RZ, RZ, -R11 ;  /* 0x000000ffff0b9224 */ /* 0x000fe200078e0a0b */
[----:B------:R-:W-:Y:S01]  /*8a80*/  ISETP.GE.AND P1, PT, R12, RZ, PT ;  /* 0x000000ff0c00720c */ /* 0x000fe20003f26270 */
[--C-:B------:R-:W-:Y:S01]  /*8a90*/  @!P6 IMAD.IADD R7, R7, 0x1, -R3.reuse ;  /* 0x000000010707e824 */ /* 0x100fe200078e0a03 */
[----:B------:R-:W-:Y:S01]  /*8aa0*/  IABS R12, R12 ;  /* 0x0000000c000c7213 */ /* 0x000fe20000000000 */
[----:B------:R-:W-:Y:S01]  /*8ab0*/  @!P5 IMAD.IADD R14, R14, 0x1, -R3 ;  /* 0x000000010e0ed824 */ /* 0x000fe200078e0a03 */
[----:B------:R0:W-:Y:S01]  /*8ac0*/  STL [R1+0x690], R11 ;  /* 0x0006900b01007387 */ /* 0x0001e20000100800 */
[C---:B------:R-:W-:Y:S01]  /*8ad0*/  ISETP.GT.U32.AND P5, PT, R3.reuse, R13, PT ;  /* 0x0000000d0300720c */ /* 0x040fe20003fa4070 */
[----:B------:R-:W-:Y:S01]  /*8ae0*/  IMAD.HI.U32 R6, R2, R10, RZ ;  /* 0x0000000a02067227 */ /* 0x000fe200078e00ff */
[----:B------:R-:W-:-:S03]  /*8af0*/  ISETP.GT.U32.AND P6, PT, R3, R7, PT ;  /* 0x000000070300720c */ /* 0x000fc60003fc4070 */
[----:B------:R-:W-:Y:S01]  /*8b00*/  IMAD.HI.U32 R8, R2, R12, RZ ;  /* 0x0000000c02087227 */ /* 0x000fe200078e00ff */
[----:B0-----:R-:W-:-:S03]  /*8b10*/  IABS R11, R0 ;  /* 0x00000000000b7213 */ /* 0x001fc60000000000 */
[----:B------:R-:W-:Y:S02]  /*8b20*/  IMAD.MOV R8, RZ, RZ, -R8 ;  /* 0x000000ffff087224 */ /* 0x000fe400078e0a08 */
[----:B------:R-:W-:Y:S02]  /*8b30*/  IMAD.MOV R6, RZ, RZ, -R6 ;  /* 0x000000ffff067224 */ /* 0x000fe400078e0a06 */
[----:B------:R-:W-:-:S04]  /*8b40*/  IMAD.HI.U32 R9, R2, R11, RZ ;  /* 0x0000000b02097227 */ /* 0x000fc800078e00ff */
[----:B------:R-:W-:Y:S02]  /*8b50*/  IMAD.MOV R9, RZ, RZ, -R9 ;  /* 0x000000ffff097224 */ /* 0x000fe400078e0a09 */
[C---:B------:R-:W-:Y:S02]  /*8b60*/  IMAD R12, R3.reuse, R8, R12 ;  /* 0x00000008030c7224 */ /* 0x040fe400078e020c */
[C---:B------:R-:W-:Y:S01]  /*8b70*/  IMAD R10, R3.reuse, R6, R10 ;  /* 0x00000006030a7224 */ /* 0x040fe200078e020a */
[----:B------:R-:W-:Y:S01]  /*8b80*/  IABS R6, R19 ;  /* 0x0000001300067213 */ /* 0x000fe20000000000 */
[----:B------:R-:W-:Y:S02]  /*8b90*/  IMAD.MOV.U32 R15, RZ, RZ, R14 ;  /* 0x000000ffff0f7224 */ /* 0x000fe400078e000e */
[----:B------:R-:W-:Y:S02]  /*8ba0*/  IMAD R11, R3, R9, R11 ;  /* 0x00000009030b7224 */ /* 0x000fe400078e020b */
[----:B------:R-:W-:Y:S01]  /*8bb0*/  @!P6 IMAD.IADD R7, R7, 0x1, -R3 ;  /* 0x000000010707e824 */ /* 0x000fe200078e0a03 */
[C---:B------:R-:W-:Y:S01]  /*8bc0*/  ISETP.GT.U32.AND P6, PT, R3.reuse, R12, PT ;  /* 0x0000000c0300720c */ /* 0x040fe20003fc4070 */
[----:B------:R-:W-:Y:S01]  /*8bd0*/  @!P3 IMAD.MOV R15, RZ, RZ, -R15 ;  /* 0x000000ffff0fb224 */ /* 0x000fe200078e0a0f */
[----:B------:R-:W-:Y:S01]  /*8be0*/  ISETP.GT.U32.AND P3, PT, R3, R10, PT ;  /* 0x0000000a0300720c */ /* 0x000fe20003f64070 */
[----:B------:R-:W-:Y:S01]  /*8bf0*/  @!P5 IMAD.IADD R13, R13, 0x1, -R3 ;  /* 0x000000010d0dd824 */ /* 0x000fe200078e0a03 */
[----:B------:R-:W-:Y:S01]  /*8c00*/  ISETP.GT.U32.AND P5, PT, R3, R11, PT ;  /* 0x0000000b0300720c */ /* 0x000fe20003fa4070 */
[----:B------:R-:W-:Y:S01]  /*8c10*/  VIADD R16, R5, 0x158 ;  /* 0x0000015805107836 */ /* 0x000fe20000000000 */
[----:B------:R0:W-:Y:S01]  /*8c20*/  STL [R1+0x65c], R15 ;  /* 0x00065c0f01007387 */ /* 0x0001e20000100800 */
[----:B------:R-:W-:-:S02]  /*8c30*/  IMAD.MOV.U32 R14, RZ, RZ, R7 ;  /* 0x000000ffff0e7224 */ /* 0x000fc400078e0007 */
[----:B------:R-:W-:-:S04]  /*8c40*/  IMAD.HI.U32 R8, R2, R6, RZ ;  /* 0x0000000602087227 */ /* 0x000fc800078e00ff */
[--C-:B------:R-:W-:Y:S02]  /*8c50*/  @!P6 IMAD.IADD R12, R12, 0x1, -R3.reuse ;  /* 0x000000010c0ce824 */ /* 0x100fe400078e0a03 */
[--C-:B------:R-:W-:Y:S01]  /*8c60*/  @!P3 IMAD.IADD R10, R10, 0x1, -R3.reuse ;  /* 0x000000010a0ab824 */ /* 0x100fe200078e0a03 */
[----:B0-----:R-:W-:Y:S01]  /*8c70*/  IABS R15, R16 ;  /* 0x00000010000f7213 */ /* 0x001fe20000000000 */
[----:B------:R-:W-:Y:S01]  /*8c80*/  @!P5 IMAD.IADD R11, R11, 0x1, -R3 ;  /* 0x000000010b0bd824 */ /* 0x000fe200078e0a03 */
[C---:B------:R-:W-:Y:S01]  /*8c90*/  ISETP.GT.U32.AND P3, PT, R3.reuse, R13, PT ;  /* 0x0000000d0300720c */ /* 0x040fe20003f64070 */
[----:B------:R-:W-:Y:S01]  /*8ca0*/  IMAD.MOV R8, RZ, RZ, -R8 ;  /* 0x000000ffff087224 */ /* 0x000fe200078e0a08 */
[C---:B------:R-:W-:Y:S01]  /*8cb0*/  ISETP.GT.U32.AND P5, PT, R3.reuse, R12, PT ;  /* 0x0000000c0300720c */ /* 0x040fe20003fa4070 */
[----:B------:R-:W-:Y:S01]  /*8cc0*/  IMAD.HI.U32 R7, R2, R15, RZ ;  /* 0x0000000f02077227 */ /* 0x000fe200078e00ff */
[----:B------:R-:W-:-:S03]  /*8cd0*/  ISETP.GT.U32.AND P6, PT, R3, R10, PT ;  /* 0x0000000a0300720c */ /* 0x000fc60003fc4070 */
[----:B------:R-:W-:Y:S02]  /*8ce0*/  IMAD.MOV R7, RZ, RZ, -R7 ;  /* 0x000000ffff077224 */ /* 0x000fe400078e0a07 */
[----:B------:R-:W-:Y:S01]  /*8cf0*/  @!P0 IMAD.MOV R14, RZ, RZ, -R14 ;  /* 0x000000ffff0e8224 */ /* 0x000fe200078e0a0e */
[C---:B------:R-:W-:Y:S01]  /*8d00*/  ISETP.GT.U32.AND P0, PT, R3.reuse, R11, PT ;  /* 0x0000000b0300720c */ /* 0x040fe20003f04070 */
[C---:B------:R-:W-:Y:S02]  /*8d10*/  IMAD R6, R3.reuse, R8, R6 ;  /* 0x0000000803067224 */ /* 0x040fe400078e0206 */
[----:B------:R-:W-:Y:S01]  /*8d20*/  IMAD R15, R3, R7, R15 ;  /* 0x00000007030f7224 */ /* 0x000fe200078e020f */
[----:B------:R0:W-:Y:S01]  /*8d30*/  STL [R1+0x664], R14 ;  /* 0x0006640e01007387 */ /* 0x0001e20000100800 */
        /* <DEDUP_REMOVED lines=57> */
[----:B0-----:R-:W-:Y:S01]  /*90d0*/  IMAD.MOV.U32 R21, RZ, RZ, R15 ;  /* 0x000000ffff157224 */ /* 0x001fe200078e000f */
[----:B------:R-:W-:Y:S01]  /*90e0*/  IABS R13, R0 ;  /* 0x00000000000d7213 */ /* 0x000fe20000000000 */
[----:B------:R-:W-:Y:S01]  /*90f0*/  VIADD R6, R5, 0x151 ;  /* 0x0000015105067836 */ /* 0x000fe20000000000 */
        /* <DEDUP_REMOVED lines=12> */
[----:B------:R-:W-:Y:S01]  /*91c0*/  @!P6 IMAD.IADD R18, R18, 0x1, -R3 ;  /* 0x000000011212e824 */ /* 0x000fe200078e0a03 */
[----:B------:R-:W-:Y:S01]  /*91d0*/  IABS R10, R6 ;  /* 0x00000006000a7213 */ /* 0x000fe20000000000 */
[----:B------:R-:W-:Y:S01]  /*91e0*/  VIADD R9, R5, 0x150 ;  /* 0x0000015005097836 */ /* 0x000fe20000000000 */
[----:B------:R-:W-:Y:S01]  /*91f0*/  ISETP.GT.U32.AND P6, PT, R3, R13, PT ;  /* 0x0000000d0300720c */ /* 0x000fe20003fc4070 */
[----:B------:R-:W-:-:S02]  /*9200*/  @!P3 IMAD.MOV R21, RZ, RZ, -R21 ;  /* 0x000000ffff15b224 */ /* 0x000fc400078e0a15 */
[--C-:B------:R-:W-:Y:S01]  /*9210*/  @!P0 IMAD.IADD R17, R17, 0x1, -R3.reuse ;  /* 0x0000000111118824 */ /* 0x100fe200078e0a03 */
[----:B------:R-:W-:Y:S01]  /*9220*/  IABS R12, R9 ;  /* 0x00000009000c7213 */ /* 0x000fe20000000000 */
[----:B------:R-:W-:Y:S01]  /*9230*/  IMAD.HI.U32 R19, R2, R14, RZ ;  /* 0x0000000e02137227 */ /* 0x000fe200078e00ff */
[----:B------:R-:W-:Y:S01]  /*9240*/  ISETP.GE.AND P0, PT, R0, RZ, PT ;  /* 0x000000ff0000720c */ /* 0x000fe20003f06270 */
[----:B------:R-:W-:Y:S02]  /*9250*/  STL [R1+0x6c4], R21 ;  /* 0x0006c41501007387 */ /* 0x000fe40000100800 */
[----:B------:R-:W-:Y:S02]  /*9260*/  @!P5 IMAD.IADD R7, R7, 0x1, -R3 ;  /* 0x000000010707d824 */ /* 0x000fe400078e0a03 */
[----:B------:R-:W-:-:S03]  /*9270*/  IMAD.HI.U32 R15, R2, R12, RZ ;  /* 0x0000000c020f7227 */ /* 0x000fc600078e00ff */
[----:B------:R-:W-:Y:S01]  /*9280*/  ISETP.GT.U32.AND P3, PT, R3, R7, PT ;  /* 0x000000070300720c */ /* 0x000fe20003f64070 */
[----:B------:R-:W-:Y:S01]  /*9290*/  @!P6 IMAD.IADD R13, R13, 0x1, -R3 ;  /* 0x000000010d0de824 */ /* 0x000fe200078e0a03 */
[----:B------:R-:W-:Y:S01]  /*92a0*/  ISETP.GE.AND P6, PT, R8, RZ, PT ;  /* 0x000000ff0800720c */ /* 0x000fe20003fc6270 */
[----:B------:R-:W-:Y:S02]  /*92b0*/  IMAD.MOV R15, RZ, RZ, -R15 ;  /* 0x000000ffff0f7224 */ /* 0x000fe400078e0a0f */
        /* <DEDUP_REMOVED lines=141> */
[----:B------:R0:W-:Y:S01]  /*9b90*/  STL [R1+0x768], R17 ;  /* 0x0007681101007387 */ /* 0x0001e20000100800 */
[----:B------:R-:W-:Y:S01]  /*9ba0*/  IABS R14, R10 ;  /* 0x0000000a000e7213 */ /* 0x000fe20000000000 */
[----:B------:R-:W-:-:S02]  /*9bb0*/  @!P2 IMAD.IADD R0, R0, 0x1, -R3 ;  /* 0x000000010000a824 */ /* 0x000fc400078e0a03 */
[----:B------:R-:W-:Y:S02]  /*9bc0*/  IMAD.MOV R15, RZ, RZ, -R15 ;  /* 0x000000ffff0f7224 */ /* 0x000fe400078e0a0f */
[----:B------:R-:W-:Y:S01]  /*9bd0*/  IMAD.HI.U32 R16, R2, R12, RZ ;  /* 0x0000000c02107227 */ /* 0x000fe200078e00ff */
[----:B------:R-:W-:-:S03]  /*9be0*/  ISETP.GT.U32.AND P2, PT, R3, R0, PT ;  /* 0x000000000300720c */ /* 0x000fc60003f44070 */
[----:B------:R-:W-:Y:S01]  /*9bf0*/  @!P3 IMAD.IADD R7, R7, 0x1, -R3 ;  /* 0x000000010707b824 */ /* 0x000fe200078e0a03 */
[----:B------:R-:W-:Y:S01]  /*9c00*/  ISETP.GE.AND P3, PT, R8, RZ, PT ;  /* 0x000000ff0800720c */ /* 0x000fe20003f66270 */
[----:B------:R-:W-:Y:S02]  /*9c10*/  IMAD R11, R3, R15, R11 ;  /* 0x0000000f030b7224 */ /* 0x000fe400078e020b */
[----:B------:R-:W-:Y:S02]  /*9c20*/  VIADD R9, R5, 0x145 ;  /* 0x0000014505097836 */ /* 0x000fe40000000000 */
[----:B------:R-:W-:Y:S02]  /*9c30*/  IMAD.MOV R16, RZ, RZ, -R16 ;  /* 0x000000ffff107224 */ /* 0x000fe400078e0a10 */
[----:B------:R-:W-:Y:S01]  /*9c40*/  @!P1 IMAD.IADD R6, R6, 0x1, -R3 ;  /* 0x0000000106069824 */ /* 0x000fe200078e0a03 */
[C---:B------:R-:W-:Y:S01]  /*9c50*/  ISETP.GT.U32.AND P1, PT, R3.reuse, R11, PT ;  /* 0x0000000b0300720c */ /* 0x040fe20003f24070 */
[----:B------:R-:W-:Y:S01]  /*9c60*/  IMAD.MOV.U32 R19, RZ, RZ, R7 ;  /* 0x000000ffff137224 */ /* 0x000fe200078e0007 */
[----:B------:R-:W-:Y:S01]  /*9c70*/  IABS R13, R9 ;  /* 0x00000009000d7213 */ /* 0x000fe20000000000 */
[----:B------:R-:W-:-:S02]  /*9c80*/  IMAD R12, R3, R16, R12 ;  /* 0x00000010030c7224 */ /* 0x000fc400078e020c */
[----:B------:R-:W-:Y:S02]  /*9c90*/  IMAD.MOV.U32 R18, RZ, RZ, R6 ;  /* 0x000000ffff127224 */ /* 0x000fe400078e0006 */
[----:B------:R-:W-:-:S04]  /*9ca0*/  IMAD.HI.U32 R8, R2, R14, RZ ;  /* 0x0000000e02087227 */ /* 0x000fc800078e00ff */
[----:B------:R-:W-:Y:S01]  /*9cb0*/  @!P0 IMAD.MOV R19, RZ, RZ, -R19 ;  /* 0x000000ffff138224 */ /* 0x000fe200078e0a13 */
[----:B------:R-:W-:Y:S01]  /*9cc0*/  ISETP.GT.U32.AND P0, PT, R3, R12, PT ;  /* 0x0000000c0300720c */ /* 0x000fe20003f04070 */
[----:B------:R-:W-:Y:S01]  /*9cd0*/  @!P5 IMAD.MOV R18, RZ, RZ, -R18 ;  /* 0x000000ffff12d224 */ /* 0x000fe200078e0a12 */
[----:B------:R-:W-:Y:S01]  /*9ce0*/  ISETP.GE.AND P5, PT, R9, RZ, PT ;  /* 0x000000ff0900720c */ /* 0x000fe20003fa6270 */
[----:B0-----:R-:W-:Y:S01]  /*9cf0*/  IMAD.HI.U32 R17, R2, R13, RZ ;  /* 0x0000000d02117227 */ /* 0x001fe200078e00ff */
[----:B------:R-:W-:Y:S03]  /*9d00*/  STL [R1+0x760], R19 ;  /* 0x0007601301007387 */ /* 0x000fe60000100800 */
[----:B------:R-:W-:Y:S01]  /*9d10*/  IMAD.MOV R8, RZ, RZ, -R8 ;  /* 0x000000ffff087224 */ /* 0x000fe200078e0a08 */
[----:B------:R0:W-:Y:S01]  /*9d20*/  STL [R1+0x75c], R18 ;  /* 0x00075c1201007387 */ /* 0x0001e20000100800 */
[----:B------:R-:W-:-:S02]  /*9d30*/  @!P2 IMAD.IADD R0, R0, 0x1, -R3 ;  /* 0x000000010000a824 */ /* 0x000fc400078e0a03 */
[----:B------:R-:W-:Y:S02]  /*9d40*/  IMAD.MOV R17, RZ, RZ, -R17 ;  /* 0x000000ffff117224 */ /* 0x000fe400078e0a11 */
[----:B------:R-:W-:Y:S02]  /*9d50*/  IMAD R6, R3, R8, R14 ;  /* 0x0000000803067224 */ /* 0x000fe400078e020e */
[----:B------:R-:W-:Y:S02]  /*9d60*/  @!P1 IMAD.IADD R11, R11, 0x1, -R3 ;  /* 0x000000010b0b9824 */ /* 0x000fe400078e0a03 */
[C---:B------:R-:W-:Y:S02]  /*9d70*/  IMAD R13, R3.reuse, R17, R13 ;  /* 0x00000011030d7224 */ /* 0x040fe400078e020d */
[----:B0-----:R-:W-:Y:S01]  /*9d80*/  IMAD.MOV.U32 R18, RZ, RZ, R0 ;  /* 0x000000ffff127224 */ /* 0x001fe200078e0000 */
[----:B------:R-:W-:Y:S01]  /*9d90*/  ISETP.GT.U32.AND P1, PT, R3, R11, PT ;  /* 0x0000000b0300720c */ /* 0x000fe20003f24070 */
[----:B------:R-:W-:Y:S01]  /*9da0*/  VIADD R7, R5, 0x143 ;  /* 0x0000014305077836 */ /* 0x000fe20000000000 */
[C---:B------:R-:W-:Y:S01]  /*9db0*/  ISETP.GT.U32.AND P2, PT, R3.reuse, R13, PT ;  /* 0x0000000d0300720c */ /* 0x040fe20003f44070 */
[----:B------:R-:W-:Y:S01]  /*9dc0*/  @!P4 IMAD.MOV R18, RZ, RZ, -R18 ;  /* 0x000000ffff12c224 */ /* 0x000fe200078e0a12 */
[----:B------:R-:W-:Y:S01]  /*9dd0*/  ISETP.GT.U32.AND P4, PT, R3, R6, PT ;  /* 0x000000060300720c */ /* 0x000fe20003f84070 */
[----:B------:R-:W-:Y:S01]  /*9de0*/  @!P0 IMAD.IADD R12, R12, 0x1, -R3 ;  /* 0x000000010c0c8824 */ /* 0x000fe200078e0a03 */
[----:B------:R-:W-:Y:S01]  /*9df0*/  IABS R15, R7 ;  /* 0x00000007000f7213 */ /* 0x000fe20000000000 */
[C---:B------:R-:W-:Y:S01]  /*9e00*/  VIADD R9, R5.reuse, 0x141 ;  /* 0x0000014105097836 */ /* 0x040fe20000000000 */
[----:B------:R0:W-:Y:S01]  /*9e10*/  STL [R1+0x770], R18 ;  /* 0x0007701201007387 */ /* 0x0001e20000100800 */
[----:B------:R-:W-:Y:S01]  /*9e20*/  VIADD R8, R5, 0x142 ;  /* 0x0000014205087836 */ /* 0x000fe20000000000 */
[----:B------:R-:W-:Y:S01]  /*9e30*/  ISETP.GT.U32.AND P0, PT, R3, R12, PT ;  /* 0x0000000c0300720c */ /* 0x000fe20003f04070 */
[----:B------:R-:W-:Y:S01]  /*9e40*/  IMAD.HI.U32 R16, R2, R15, RZ ;  /* 0x0000000f02107227 */ /* 0x000fe200078e00ff */
[----:B------:R-:W-:-:S02]  /*9e50*/  IABS R0, R9 ;  /* 0x0000000900007213 */ /* 0x000fc40000000000 */
[----:B------:R-:W-:Y:S01]  /*9e60*/  IABS R14, R8 ;  /* 0x00000008000e7213 */ /* 0x000fe20000000000 */
[----:B------:R-:W-:Y:S02]  /*9e70*/  IMAD.MOV R16, RZ, RZ, -R16 ;  /* 0x000000ffff107224 */ /* 0x000fe400078e0a10 */
[--C-:B------:R-:W-:Y:S02]  /*9e80*/  @!P4 IMAD.IADD R6, R6, 0x1, -R3.reuse ;  /* 0x000000010606c824 */ /* 0x100fe400078e0a03 */
[--C-:B------:R-:W-:Y:S01]  /*9e90*/  @!P1 IMAD.IADD R11, R11, 0x1, -R3.reuse ;  /* 0x000000010b0b9824 */ /* 0x100fe200078e0a03 */
[----:B------:R-:W-:Y:S01]  /*9ea0*/  ISETP.GE.AND P1, PT, R10, RZ, PT ;  /* 0x000000ff0a00720c */ /* 0x000fe20003f26270 */
[----:B------:R-:W-:Y:S01]  /*9eb0*/  @!P2 IMAD.IADD R13, R13, 0x1, -R3 ;  /* 0x000000010d0da824 */ /* 0x000fe200078e0a03 */
[C---:B------:R-:W-:Y:S01]  /*9ec0*/  ISETP.GT.U32.AND P4, PT, R3.reuse, R6, PT ;  /* 0x000000060300720c */ /* 0x040fe20003f84070 */
[C---:B------:R-:W-:Y:S02]  /*9ed0*/  IMAD R15, R3.reuse, R16, R15 ;  /* 0x00000010030f7224 */ /* 0x040fe400078e020f */
[----:B------:R-:W-:Y:S01]  /*9ee0*/  IMAD.MOV.U32 R10, RZ, RZ, R0 ;  /* 0x000000ffff0a7224 */ /* 0x000fe200078e0000 */
[----:B------:R-:W-:Y:S01]  /*9ef0*/  ISETP.GT.U32.AND P2, PT, R3, R13, PT ;  /* 0x0000000d0300720c */ /* 0x000fe20003f44070 */
[----:B------:R-:W-:-:S04]  /*9f00*/  IMAD.HI.U32 R0, R2, R14, RZ ;  /* 0x0000000e02007227 */ /* 0x000fc800078e00ff */
[--C-:B------:R-:W-:Y:S01]  /*9f10*/  @!P0 IMAD.IADD R12, R12, 0x1, -R3.reuse ;  /* 0x000000010c0c8824 */ /* 0x100fe200078e0a03 */
[C---:B------:R-:W-:Y:S01]  /*9f20*/  ISETP.GT.U32.AND P0, PT, R3.reuse, R15, PT ;  /* 0x0000000f0300720c */ /* 0x040fe20003f04070 */
[----:B------:R-:W-:Y:S02]  /*9f30*/  IMAD.MOV R0, RZ, RZ, -R0 ;  /* 0x000000ffff007224 */ /* 0x000fe400078e0a00 */
[--C-:B------:R-:W-:Y:S02]  /*9f40*/  @!P4 IMAD.IADD R6, R6, 0x1, -R3.reuse ;  /* 0x000000010606c824 */ /* 0x100fe400078e0a03 */
[----:B------:R-:W-:Y:S02]  /*9f50*/  IMAD R14, R3, R0, R14 ;  /* 0x00000000030e7224 */ /* 0x000fe400078e020e */
[----:B------:R-:W-:Y:S01]  /*9f60*/  @!P2 IMAD.IADD R13, R13, 0x1, -R3 ;  /* 0x000000010d0da824 */ /* 0x000fe200078e0a03 */
[----:B------:R-:W-:Y:S01]  /*9f70*/  ISETP.GE.AND P2, PT, R9, RZ, PT ;  /* 0x000000ff0900720c */ /* 0x000fe20003f46270 */
[----:B0-----:R-:W-:Y:S01]  /*9f80*/  IMAD.MOV.U32 R18, RZ, RZ, R11 ;  /* 0x000000ffff127224 */ /* 0x001fe200078e000b */
[----:B------:R-:W-:Y:S01]  /*9f90*/  ISETP.GT.U32.AND P4, PT, R3, R14, PT ;  /* 0x0000000e0300720c */ /* 0x000fe20003f84070 */
[----:B------:R-:W-:-:S02]  /*9fa0*/  IMAD.MOV.U32 R17, RZ, RZ, R12 ;  /* 0x000000ffff117224 */ /* 0x000fc400078e000c */
[----:B------:R-:W-:Y:S02]  /*9fb0*/  @!P0 IMAD.IADD R15, R15, 0x1, -R3 ;  /* 0x000000010f0f8824 */ /* 0x000fe400078e0a03 */
[----:B------:R-:W-:Y:S02]  /*9fc0*/  IMAD.MOV.U32 R16, RZ, RZ, R13 ;  /* 0x000000ffff107224 */ /* 0x000fe400078e000d */
[----:B------:R-:W-:Y:S01]  /*9fd0*/  IMAD.MOV.U32 R12, RZ, RZ, R6 ;  /* 0x000000ffff0c7224 */ /* 0x000fe200078e0006 */
[----:B------:R-:W-:Y:S01]  /*9fe0*/  ISETP.GT.U32.AND P0, PT, R3, R15, PT ;  /* 0x0000000f0300720c */ /* 0x000fe20003f04070 */
[----:B------:R-:W-:-:S04]  /*9ff0*/  IMAD.HI.U32 R11, R2, R10, RZ ;  /* 0x0000000a020b7227 */ /* 0x000fc800078e00ff */
[----:B------:R-:W-:Y:S01]  /*a000*/  @!P6 IMAD.MOV R18, RZ, RZ, -R18 ;  /* 0x000000ffff12e224 */ /* 0x000fe200078e0a12 */
[----:B------:R-:W-:Y:S01]  /*a010*/  ISETP.GE.AND P6, PT, R7, RZ, PT ;  /* 0x000000ff0700720c */ /* 0x000fe20003fc6270 */
[C---:B------:R-:W-:Y:S02]  /*a020*/  VIADD R0, R5.reuse, 0x140 ;  /* 0x0000014005007836 */ /* 0x040fe40000000000 */
[----:B------:R-:W-:Y:S01]  /*a030*/  @!P3 IMAD.MOV R17, RZ, RZ, -R17 ;  /* 0x000000ffff11b224 */ /* 0x000fe200078e0a11 */
[----:B------:R-:W-:Y:S01]  /*a040*/  STL [R1+0x76c], R18 ;  /* 0x00076c1201007387 */ /* 0x000fe20000100800 */
[----:B------:R-:W-:Y:S01]  /*a050*/  @!P5 IMAD.MOV R16, RZ, RZ, -R16 ;  /* 0x000000ffff10d224 */ /* 0x000fe200078e0a10 */
[----:B------:R-:W-:Y:S01]  /*a060*/  IABS R13, R0 ;  /* 0x00000000000d7213 */ /* 0x000fe20000000000 */
[----:B------:R-:W-:Y:S01]  /*a070*/  @!P1 IMAD.MOV R12, RZ, RZ, -R12 ;  /* 0x000000ffff0c9224 */ /* 0x000fe200078e0a0c */
[----:B------:R0:W-:Y:S01]  /*a080*/  STL [R1+0x79c], R17 ;  /* 0x00079c1101007387 */ /* 0x0001e20000100800 */
[----:B------:R-:W-:Y:S01]  /*a090*/  IMAD.MOV R11, RZ, RZ, -R11 ;  /* 0x000000ffff0b7224 */ /* 0x000fe200078e0a0b */
[----:B------:R-:W-:Y:S01]  /*a0a0*/  ISETP.GE.AND P5, PT, R0, RZ, PT ;  /* 0x000000ff0000720c */ /* 0x000fe20003fa6270 */
[----:B------:R-:W-:Y:S01]  /*a0b0*/  VIADD R7, R5, 0x13f ;  /* 0x0000013f05077836 */ /* 0x000fe20000000000 */
[----:B------:R-:W-:Y:S01]  /*a0c0*/  STL [R1+0x7a8], R16 ;  /* 0x0007a81001007387 */ /* 0x000fe20000100800 */
[----:B------:R-:W-:Y:S01]  /*a0d0*/  @!P4 IMAD.IADD R14, R14, 0x1, -R3 ;  /* 0x000000010e0ec824 */ /* 0x000fe200078e0a03 */
[----:B------:R-:W-:Y:S01]  /*a0e0*/  ISETP.GE.AND P3, PT, R8, RZ, PT ;  /* 0x000000ff0800720c */ /* 0x000fe20003f66270 */
[C---:B------:R-:W-:Y:S01]  /*a0f0*/  IMAD R10, R3.reuse, R11, R10 ;  /* 0x0000000b030a7224 */ /* 0x040fe200078e020a */
[----:B------:R1:W-:Y:S01]  /*a100*/  STL [R1+0x7b4], R12 ;  /* 0x0007b40c01007387 */ /* 0x0003e20000100800 */
[----:B------:R-:W-:Y:S01]  /*a110*/  IMAD.HI.U32 R11, R2, R13, RZ ;  /* 0x0000000d020b7227 */ /* 0x000fe200078e00ff */
[----:B------:R-:W-:-:S02]  /*a120*/  ISETP.GT.U32.AND P4, PT, R3, R14, PT ;  /* 0x0000000e0300720c */ /* 0x000fc40003f84070 */
[----:B------:R-:W-:Y:S01]  /*a130*/  ISETP.GE.AND P1, PT, R7, RZ, PT ;  /* 0x000000ff0700720c */ /* 0x000fe20003f26270 */
[----:B------:R-:W-:Y:S01]  /*a140*/  @!P0 IMAD.IADD R15, R15, 0x1, -R3 ;  /* 0x000000010f0f8824 */ /* 0x000fe200078e0a03 */
[C---:B------:R-:W-:Y:S01]  /*a150*/  ISETP.GT.U32.AND P0, PT, R3.reuse, R10, PT ;  /* 0x0000000a0300720c */ /* 0x040fe20003f04070 */
[----:B------:R-:W-:Y:S02]  /*a160*/  IMAD.MOV R11, RZ, RZ, -R11 ;  /* 0x000000ffff0b7224 */ /* 0x000fe400078e0a0b */
[----:B0-----:R-:W-:Y:S01]  /*a170*/  IMAD.MOV.U32 R17, RZ, RZ, R15 ;  /* 0x000000ffff117224 */ /* 0x001fe200078e000f */
[----:B-1----:R-:W-:Y:S01]  /*a180*/  IABS R12, R7 ;  /* 0x00000007000c7213 */ /* 0x002fe20000000000 */
[----:B------:R-:W-:Y:S02]  /*a190*/  IMAD R13, R3, R11, R13 ;  /* 0x0000000b030d7224 */ /* 0x000fe400078e020d */
[----:B------:R-:W-:Y:S02]  /*a1a0*/  @!P6 IMAD.MOV R17, RZ, RZ, -R17 ;  /* 0x000000ffff11e224 */ /* 0x000fe400078e0a11 */
[----:B------:R-:W-:-:S03]  /*a1b0*/  IMAD.HI.U32 R7, R2, R12, RZ ;  /* 0x0000000c02077227 */ /* 0x000fc600078e00ff */
[----:B------:R0:W-:Y:S01]  /*a1c0*/  STL [R1+0x7a0], R17 ;  /* 0x0007a01101007387 */ /* 0x0001e20000100800 */
[----:B------:R-:W-:Y:S02]  /*a1d0*/  IMAD.MOV R7, RZ, RZ, -R7 ;  /* 0x000000ffff077224 */ /* 0x000fe400078e0a07 */
[--C-:B------:R-:W-:Y:S01]  /*a1e0*/  @!P4 IMAD.IADD R14, R14, 0x1, -R3.reuse ;  /* 0x000000010e0ec824 */ /* 0x100fe200078e0a03 */
[C---:B------:R-:W-:Y:S01]  /*a1f0*/  ISETP.GT.U32.AND P4, PT, R3.reuse, R13, PT ;  /* 0x0000000d0300720c */ /* 0x040fe20003f84070 */
[----:B------:R-:W-:Y:S02]  /*a200*/  IMAD R12, R3, R7, R12 ;  /* 0x00000007030c7224 */ /* 0x000fe400078e020c */
[--C-:B------:R-:W-:Y:S02]  /*a210*/  @!P0 IMAD.IADD R10, R10, 0x1, -R3.reuse ;  /* 0x000000010a0a8824 */ /* 0x100fe400078e0a03 */
[----:B------:R-:W-:Y:S01]  /*a220*/  VIADD R0, R5, 0x13e ;  /* 0x0000013e05007836 */ /* 0x000fe20000000000 */
[----:B------:R-:W-:Y:S01]  /*a230*/  ISETP.GT.U32.AND P6, PT, R3, R12, PT ;  /* 0x0000000c0300720c */ /* 0x000fe20003fc4070 */
[----:B------:R-:W-:Y:S01]  /*a240*/  VIADD R9, R5, 0x13d ;  /* 0x0000013d05097836 */ /* 0x000fe20000000000 */
[----:B------:R-:W-:Y:S01]  /*a250*/  ISETP.GT.U32.AND P0, PT, R3, R10, PT ;  /* 0x0000000a0300720c */ /* 0x000fe20003f04070 */
[----:B------:R-:W-:Y:S01]  /*a260*/  IMAD.MOV.U32 R16, RZ, RZ, R14 ;  /* 0x000000ffff107224 */ /* 0x000fe200078e000e */
[----:B------:R-:W-:Y:S01]  /*a270*/  IABS R8, R0 ;  /* 0x0000000000087213 */ /* 0x000fe20000000000 */
[----:B0-----:R-:W-:Y:S01]  /*a280*/  VIADD R17, R5, 0x13b ;  /* 0x0000013b05117836 */ /* 0x001fe20000000000 */
[----:B------:R-:W-:Y:S01]  /*a290*/  IABS R6, R9 ;  /* 0x0000000900067213 */ /* 0x000fe20000000000 */
[----:B------:R-:W-:-:S02]  /*a2a0*/  @!P4 IMAD.IADD R13, R13, 0x1, -R3 ;  /* 0x000000010d0dc824 */ /* 0x000fc400078e0a03 */
[----:B------:R-:W-:Y:S01]  /*a2b0*/  IMAD.HI.U32 R11, R2, R8, RZ ;  /* 0x00000008020b7227 */ /* 0x000fe200078e00ff */
[----:B------:R-:W-:Y:S02]  /*a2c0*/  IABS R22, R17 ;  /* 0x0000001100167213 */ /* 0x000fe40000000000 */
[----:B------:R-:W-:Y:S01]  /*a2d0*/  ISETP.GT.U32.AND P4, PT, R3, R13, PT ;  /* 0x0000000d0300720c */ /* 0x000fe20003f84070 */
[--C-:B------:R-:W-:Y:S02]  /*a2e0*/  @!P6 IMAD.IADD R12, R12, 0x1, -R3.reuse ;  /* 0x000000010c0ce824 */ /* 0x100fe400078e0a03 */
[----:B------:R-:W-:Y:S01]  /*a2f0*/  @!P0 IMAD.IADD R10, R10, 0x1, -R3 ;  /* 0x000000010a0a8824 */ /* 0x000fe200078e0a03 */
[----:B------:R-:W-:Y:S01]  /*a300*/  ISETP.GE.AND P0, PT, R9, RZ, PT ;  /* 0x000000ff0900720c */ /* 0x000fe20003f06270 */
[----:B------:R-:W-:Y:S01]  /*a310*/  IMAD.HI.U32 R7, R2, R6, RZ ;  /* 0x0000000602077227 */ /* 0x000fe200078e00ff */
[----:B------:R-:W-:-:S03]  /*a320*/  ISETP.GT.U32.AND P6, PT, R3, R12, PT ;  /* 0x0000000c0300720c */ /* 0x000fc60003fc4070 */
[----:B------:R-:W-:Y:S02]  /*a330*/  IMAD.MOV R11, RZ, RZ, -R11 ;  /* 0x000000ffff0b7224 */ /* 0x000fe400078e0a0b */
[----:B------:R-:W-:Y:S02]  /*a340*/  VIADD R9, R5, 0x13c ;  /* 0x0000013c05097836 */ /* 0x000fe40000000000 */
[----:B------:R-:W-:Y:S01]  /*a350*/  @!P3 IMAD.MOV R16, RZ, RZ, -R16 ;  /* 0x000000ffff10b224 */ /* 0x000fe200078e0a10 */
[----:B------:R-:W-:Y:S01]  /*a360*/  ISETP.GE.AND P3, PT, R0, RZ, PT ;  /* 0x000000ff0000720c */ /* 0x000fe20003f66270 */
[----:B------:R-:W-:Y:S02]  /*a370*/  IMAD.MOV R7, RZ, RZ, -R7 ;  /* 0x000000ffff077224 */ /* 0x000fe400078e0a07 */
[C---:B------:R-:W-:Y:S01]  /*a380*/  IMAD R0, R3.reuse, R11, R8 ;  /* 0x0000000b03007224 */ /* 0x040fe200078e0208 */
[----:B------:R-:W-:Y:S01]  /*a390*/  IABS R11, R9 ;  /* 0x00000009000b7213 */ /* 0x000fe20000000000 */
[----:B------:R-:W-:Y:S01]  /*a3a0*/  IMAD R6, R3, R7, R6 ;  /* 0x0000000703067224 */ /* 0x000fe200078e0206 */
[----:B------:R0:W-:Y:S01]  /*a3b0*/  STL [R1+0x7b0], R16 ;  /* 0x0007b01001007387 */ /* 0x0001e20000100800 */
[--C-:B------:R-:W-:Y:S01]  /*a3c0*/  @!P4 IMAD.IADD R13, R13, 0x1, -R3.reuse ;  /* 0x000000010d0dc824 */ /* 0x100fe200078e0a03 */
[C---:B------:R-:W-:Y:S01]  /*a3d0*/  ISETP.GT.U32.AND P4, PT, R3.reuse, R0, PT ;  /* 0x000000000300720c */ /* 0x040fe20003f84070 */
[----:B------:R-:W-:Y:S01]  /*a3e0*/  @!P6 IMAD.IADD R12, R12, 0x1, -R3 ;  /* 0x000000010c0ce824 */ /* 0x000fe200078e0a03 */
[----:B------:R-:W-:Y:S01]  /*a3f0*/  ISETP.GT.U32.AND P6, PT, R3, R6, PT ;  /* 0x000000060300720c */ /* 0x000fe20003fc4070 */
[----:B------:R-:W-:-:S04]  /*a400*/  IMAD.HI.U32 R21, R2, R22, RZ ;  /* 0x0000001602157227 */ /* 0x000fc800078e00ff */
[----:B------:R-:W-:Y:S02]  /*a410*/  VIADD R19, R5, 0x13a ;  /* 0x0000013a05137836 */ /* 0x000fe40000000000 */
[----:B0-----:R-:W-:-:S03]  /*a420*/  IMAD.HI.U32 R16, R2, R11, RZ ;  /* 0x0000000b02107227 */ /* 0x001fc600078e00ff */
[----:B------:R-:W-:Y:S01]  /*a430*/  IABS R20, R19 ;  /* 0x0000001300147213 */ /* 0x000fe20000000000 */
[----:B------:R-:W-:Y:S02]  /*a440*/  IMAD.MOV R16, RZ, RZ, -R16 ;  /* 0x000000ffff107224 */ /* 0x000fe400078e0a10 */
[----:B------:R-:W-:Y:S02]  /*a450*/  IMAD.MOV R21, RZ, RZ, -R21 ;  /* 0x000000ffff157224 */ /* 0x000fe400078e0a15 */
[C---:B------:R-:W-:Y:S02]  /*a460*/  IMAD R11, R3.reuse, R16, R11 ;  /* 0x00000010030b7224 */ /* 0x040fe400078e020b */
[--C-:B------:R-:W-:Y:S02]  /*a470*/  @!P4 IMAD.IADD R0, R0, 0x1, -R3.reuse ;  /* 0x000000010000c824 */ /* 0x100fe400078e0a03 */
[C---:B------:R-:W-:Y:S01]  /*a480*/  IMAD R21, R3.reuse, R21, R22 ;  /* 0x0000001503157224 */ /* 0x040fe200078e0216 */
[----:B------:R-:W-:Y:S01]  /*a490*/  ISETP.GT.U32.AND P4, PT, R3, R11, PT ;  /* 0x0000000b0300720c */ /* 0x000fe20003f84070 */
[----:B------:R-:W-:-:S02]  /*a4a0*/  @!P6 IMAD.IADD R6, R6, 0x1, -R3 ;  /* 0x000000010606e824 */ /* 0x000fc400078e0a03 */
[----:B------:R-:W-:Y:S01]  /*a4b0*/  IMAD.HI.U32 R23, R2, R20, RZ ;  /* 0x0000001402177227 */ /* 0x000fe200078e00ff */
[----:B------:R-:W-:-:S03]  /*a4c0*/  ISETP.GT.U32.AND P6, PT, R3, R21, PT ;  /* 0x000000150300720c */ /* 0x000fc60003fc4070 */
[C---:B------:R-:W-:Y:S02]  /*a4d0*/  VIADD R7, R5.reuse, 0x139 ;  /* 0x0000013905077836 */ /* 0x040fe40000000000 */
[----:B------:R-:W-:Y:S02]  /*a4e0*/  VIADD R14, R5, 0x138 ;  /* 0x00000138050e7836 */ /* 0x000fe40000000000 */
[----:B------:R-:W-:Y:S01]  /*a4f0*/  IMAD.MOV R23, RZ, RZ, -R23 ;  /* 0x000000ffff177224 */ /* 0x000fe200078e0a17 */
[----:B------:R-:W-:Y:S01]  /*a500*/  IABS R8, R7 ;  /* 0x0000000700087213 */ /* 0x000fe20000000000 */
[----:B------:R-:W-:Y:S01]  /*a510*/  IMAD.MOV.U32 R24, RZ, RZ, R10 ;  /* 0x000000ffff187224 */ /* 0x000fe200078e000a */
[----:B------:R-:W-:Y:S01]  /*a520*/  IABS R15, R14 ;  /* 0x0000000e000f7213 */ /* 0x000fe20000000000 */
[----:B------:R-:W-:Y:S02]  /*a530*/  IMAD R20, R3, R23, R20 ;  /* 0x0000001703147224 */ /* 0x000fe400078e0214 */
[--C-:B------:R-:W-:Y:S01]  /*a540*/  @!P4 IMAD.IADD R11, R11, 0x1, -R3.reuse ;  /* 0x000000010b0bc824 */ /* 0x100fe200078e0a03 */
[C---:B------:R-:W-:Y:S01]  /*a550*/  ISETP.GT.U32.AND P4, PT, R3.reuse, R6, PT ;  /* 0x000000060300720c */ /* 0x040fe20003f84070 */
[----:B------:R-:W-:Y:S01]  /*a560*/  @!P2 IMAD.MOV R24, RZ, RZ, -R24 ;  /* 0x000000ffff18a224 */ /* 0x000fe200078e0a18 */
[----:B------:R-:W-:Y:S01]  /*a570*/  ISETP.GT.U32.AND P2, PT, R3, R0, PT ;  /* 0x000000000300720c */ /* 0x000fe20003f44070 */
[----:B------:R-:W-:Y:S01]  /*a580*/  @!P6 IMAD.IADD R21, R21, 0x1, -R3 ;  /* 0x000000011515e824 */ /* 0x000fe200078e0a03 */
[C---:B------:R-:W-:Y:S01]  /*a590*/  ISETP.GT.U32.AND P6, PT, R3.reuse, R11, PT ;  /* 0x0000000b0300720c */ /* 0x040fe20003fc4070 */
[----:B------:R-:W-:Y:S01]  /*a5a0*/  @!P1 IMAD.MOV R12, RZ, RZ, -R12 ;  /* 0x000000ffff0c9224 */ /* 0x000fe200078e0a0c */
[----:B------:R-:W-:Y:S01]  /*a5b0*/  ISETP.GT.U32.AND P1, PT, R3, R20, PT ;  /* 0x000000140300720c */ /* 0x000fe20003f24070 */
[C---:B------:R-:W-:Y:S01]  /*a5c0*/  IMAD.HI.U32 R18, R2.reuse, R8, RZ ;  /* 0x0000000802127227 */ /* 0x040fe200078e00ff */
[----:B------:R-:W-:Y:S03]  /*a5d0*/  STL [R1+0x798], R24 ;  /* 0x0007981801007387 */ /* 0x000fe60000100800 */
[----:B------:R-:W-:-:S04]  /*a5e0*/  IMAD.HI.U32 R16, R2, R15, RZ ;  /* 0x0000000f02107227 */ /* 0x000fc800078e00ff */
[----:B------:R-:W-:Y:S02]  /*a5f0*/  IMAD.MOV.U32 R22, RZ, RZ, R13 ;  /* 0x000000ffff167224 */ /* 0x000fe400078e000d */
[----:B------:R-:W-:Y:S02]  /*a600*/  IMAD.MOV R18, RZ, RZ, -R18 ;  /* 0x000000ffff127224 */ /* 0x000fe400078e0a12 */
[----:B------:R-:W-:Y:S02]  /*a610*/  IMAD.MOV R16, RZ, RZ, -R16 ;  /* 0x000000ffff107224 */ /* 0x000fe400078e0a10 */
[----:B------:R-:W-:Y:S01]  /*a620*/  @!P5 IMAD.MOV R22, RZ, RZ, -R22 ;  /* 0x000000ffff16d224 */ /* 0x000fe200078e0a16 */
[C---:B------:R-:W-:Y:S01]  /*a630*/  ISETP.GT.U32.AND P5, PT, R3.reuse, R21, PT ;  /* 0x000000150300720c */ /* 0x040fe20003fa4070 */
[----:B------:R-:W-:Y:S02]  /*a640*/  IMAD R8, R3, R18, R8 ;  /* 0x0000001203087224 */ /* 0x000fe400078e0208 */
[----:B------:R-:W-:Y:S01]  /*a650*/  VIADD R18, R5, 0x137 ;  /* 0x0000013705127836 */ /* 0x000fe20000000000 */
[----:B------:R-:W-:Y:S01]  /*a660*/  STL [R1+0x794], R22 ;  /* 0x0007941601007387 */ /* 0x000fe20000100800 */
[----:B------:R-:W-:-:S02]  /*a670*/  IMAD R15, R3, R16, R15 ;  /* 0x00000010030f7224 */ /* 0x000fc400078e020f */
[----:B------:R-:W-:Y:S01]  /*a680*/  VIADD R10, R5, 0x136 ;  /* 0x00000136050a7836 */ /* 0x000fe20000000000 */
[----:B------:R-:W-:Y:S01]  /*a690*/  IABS R16, R18 ;  /* 0x0000001200107213 */ /* 0x000fe20000000000 */
[--C-:B------:R-:W-:Y:S01]  /*a6a0*/  @!P2 IMAD.IADD R0, R0, 0x1, -R3.reuse ;  /* 0x000000010000a824 */ /* 0x100fe200078e0a03 */
[----:B------:R-:W-:Y:S01]  /*a6b0*/  ISETP.GT.U32.AND P2, PT, R3, R8, PT ;  /* 0x000000080300720c */ /* 0x000fe20003f44070 */
[--C-:B------:R-:W-:Y:S01]  /*a6c0*/  @!P6 IMAD.IADD R11, R11, 0x1, -R3.reuse ;  /* 0x000000010b0be824 */ /* 0x100fe200078e0a03 */
[----:B------:R-:W-:Y:S01]  /*a6d0*/  IABS R13, R10 ;  /* 0x0000000a000d7213 */ /* 0x000fe20000000000 */
[--C-:B------:R-:W-:Y:S01]  /*a6e0*/  @!P1 IMAD.IADD R20, R20, 0x1, -R3.reuse ;  /* 0x0000000114149824 */ /* 0x100fe200078e0a03 */
[----:B------:R-:W-:Y:S01]  /*a6f0*/  ISETP.GT.U32.AND P6, PT, R3, R15, PT ;  /* 0x0000000f0300720c */ /* 0x000fe20003fc4070 */
        /* <DEDUP_REMOVED lines=14> */
[----:B------:R-:W-:Y:S01]  /*a7e0*/  @!P2 IMAD.IADD R8, R8, 0x1, -R3 ;  /* 0x000000010808a824 */ /* 0x000fe200078e0a03 */
[----:B------:R-:W-:Y:S01]  /*a7f0*/  ISETP.GE.AND P2, PT, R7, RZ, PT ;  /* 0x000000ff0700720c */ /* 0x000fe20003f46270 */
[----:B------:R-:W-:Y:S02]  /*a800*/  IMAD.MOV.U32 R22, RZ, RZ, R6 ;  /* 0x000000ffff167224 */ /* 0x000fe400078e0006 */
[C---:B------:R-:W-:Y:S02]  /*a810*/  IMAD R9, R3.reuse, R9, R16 ;  /* 0x0000000903097224 */ /* 0x040fe400078e0210 */
[----:B------:R-:W-:-:S02]  /*a820*/  IMAD R13, R3, R12, R13 ;  /* 0x0000000c030d7224 */ /* 0x000fc400078e020d */
[----:B------:R-:W-:Y:S02]  /*a830*/  @!P6 IMAD.IADD R15, R15, 0x1, -R3 ;  /* 0x000000010f0fe824 */ /* 0x000fe400078e0a03 */
[----:B------:R-:W-:Y:S01]  /*a840*/  @!P0 IMAD.MOV R22, RZ, RZ, -R22 ;  /* 0x000000ffff168224 */ /* 0x000fe200078e0a16 */
[----:B------:R-:W-:Y:S01]  /*a850*/  ISETP.GT.U32.AND P0, PT, R3, R8, PT ;  /* 0x000000080300720c */ /* 0x000fe20003f04070 */
[----:B------:R-:W-:Y:S01]  /*a860*/  VIADD R0, R5, 0x135 ;  /* 0x0000013505007836 */ /* 0x000fe20000000000 */
[C---:B------:R-:W-:Y:S01]  /*a870*/  ISETP.GT.U32.AND P6, PT, R3.reuse, R15, PT ;  /* 0x0000000f0300720c */ /* 0x040fe20003fc4070 */
[----:B------:R-:W-:Y:S01]  /*a880*/  IMAD.MOV.U32 R7, RZ, RZ, R21 ;  /* 0x000000ffff077224 */ /* 0x000fe200078e0015 */
[----:B------:R-:W-:Y:S01]  /*a890*/  STL [R1+0x788], R22 ;  /* 0x0007881601007387 */ /* 0x000fe20000100800 */
[----:B------:R-:W-:Y:S01]  /*a8a0*/  @!P4 IMAD.MOV R11, RZ, RZ, -R11 ;  /* 0x000000ffff0bc224 */ /* 0x000fe200078e0a0b */
[C---:B------:R-:W-:Y:S01]  /*a8b0*/  ISETP.GT.U32.AND P4, PT, R3.reuse, R9, PT ;  /* 0x000000090300720c */ /* 0x040fe20003f84070 */
[----:B------:R-:W-:Y:S01]  /*a8c0*/  @!P3 IMAD.IADD R20, R20, 0x1, -R3 ;  /* 0x000000011414b824 */ /* 0x000fe200078e0a03 */
[----:B------:R-:W-:Y:S01]  /*a8d0*/  ISETP.GT.U32.AND P3, PT, R3, R13, PT ;  /* 0x0000000d0300720c */ /* 0x000fe20003f64070 */
[----:B------:R-:W-:Y:S01]  /*a8e0*/  @!P5 IMAD.MOV R7, RZ, RZ, -R7 ;  /* 0x000000ffff07d224 */ /* 0x000fe200078e0a07 */
[----:B------:R-:W-:Y:S01]  /*a8f0*/  IABS R12, R0 ;  /* 0x00000000000c7213 */ /* 0x000fe20000000000 */
[----:B------:R-:W-:Y:S01]  /*a900*/  STL [R1+0x784], R11 ;  /* 0x0007840b01007387 */ /* 0x000fe20000100800 */
[----:B------:R-:W-:Y:S01]  /*a910*/  ISETP.GE.AND P5, PT, R14, RZ, PT ;  /* 0x000000ff0e00720c */ /* 0x000fe20003fa6270 */
[----:B------:R-:W-:-:S02]  /*a920*/  VIADD R6, R5, 0x134 ;  /* 0x0000013405067836 */ /* 0x000fc40000000000 */
[----:B------:R0:W-:Y:S01]  /*a930*/  STL [R1+0x780], R7 ;  /* 0x0007800701007387 */ /* 0x0001e20000100800 */
[--C-:B------:R-:W-:Y:S01]  /*a940*/  @!P0 IMAD.IADD R8, R8, 0x1, -R3.reuse ;  /* 0x0000000108088824 */ /* 0x100fe200078e0a03 */
[----:B------:R-:W-:Y:S01]  /*a950*/  ISETP.GE.AND P0, PT, R18, RZ, PT ;  /* 0x000000ff1200720c */ /* 0x000fe20003f06270 */
[--C-:B------:R-:W-:Y:S01]  /*a960*/  @!P6 IMAD.IADD R15, R15, 0x1, -R3.reuse ;  /* 0x000000010f0fe824 */ /* 0x100fe200078e0a03 */
[----:B------:R-:W-:Y:S01]  /*a970*/  IABS R17, R6 ;  /* 0x0000000600117213 */ /* 0x000fe20000000000 */
[--C-:B------:R-:W-:Y:S01]  /*a980*/  @!P4 IMAD.IADD R9, R9, 0x1, -R3.reuse ;  /* 0x000000010909c824 */ /* 0x100fe200078e0a03 */
[----:B------:R-:W-:Y:S01]  /*a990*/  ISETP.GE.AND P4, PT, R0, RZ, PT ;  /* 0x000000ff0000720c */ /* 0x000fe20003f86270 */
[----:B------:R-:W-:Y:S01]  /*a9a0*/  IMAD.MOV.U32 R16, RZ, RZ, R20 ;  /* 0x000000ffff107224 */ /* 0x000fe200078e0014 */
[----:B------:R-:W-:Y:S01]  /*a9b0*/  ISETP.GE.AND P6, PT, R10, RZ, PT ;  /* 0x000000ff0a00720c */ /* 0x000fe20003fc6270 */
[----:B------:R-:W-:Y:S02]  /*a9c0*/  @!P3 IMAD.IADD R13, R13, 0x1, -R3 ;  /* 0x000000010d0db824 */ /* 0x000fe400078e0a03 */
[----:B0-----:R-:W-:-:S03]  /*a9d0*/  IMAD.HI.U32 R7, R2, R12, RZ ;  /* 0x0000000c02077227 */ /* 0x001fc600078e00ff */
[C---:B------:R-:W-:Y:S01]  /*a9e0*/  ISETP.GT.U32.AND P3, PT, R3.reuse, R13, PT ;  /* 0x0000000d0300720c */ /* 0x040fe20003f64070 */
[----:B------:R-:W-:Y:S02]  /*a9f0*/  IMAD.MOV R7, RZ, RZ, -R7 ;  /* 0x000000ffff077224 */ /* 0x000fe400078e0a07 */
[----:B------:R-:W-:Y:S02]  /*aa00*/  IMAD.MOV.U32 R11, RZ, RZ, R8 ;  /* 0x000000ffff0b7224 */ /* 0x000fe400078e0008 */
[----:B------:R-:W-:Y:S01]  /*aa10*/  @!P1 IMAD.MOV R16, RZ, RZ, -R16 ;  /* 0x000000ffff109224 */ /* 0x000fe200078e0a10 */
[C---:B------:R-:W-:Y:S01]  /*aa20*/  ISETP.GT.U32.AND P1, PT, R3.reuse, R9, PT ;  /* 0x000000090300720c */ /* 0x040fe20003f24070 */
[----:B------:R-:W-:Y:S02]  /*aa30*/  IMAD R12, R3, R7, R12 ;  /* 0x00000007030c7224 */ /* 0x000fe400078e020c */
[----:B------:R-:W-:Y:S01]  /*aa40*/  IMAD.MOV.U32 R8, RZ, RZ, R15 ;  /* 0x000000ffff087224 */ /* 0x000fe200078e000f */
[----:B------:R-:W-:Y:S01]  /*aa50*/  STL [R1+0x77c], R16 ;  /* 0x00077c1001007387 */ /* 0x000fe20000100800 */
[----:B------:R-:W-:-:S04]  /*aa60*/  IMAD.HI.U32 R0, R2, R17, RZ ;  /* 0x0000001102007227 */ /* 0x000fc800078e00ff */
[----:B------:R-:W-:Y:S01]  /*aa70*/  @!P5 IMAD.MOV R8, RZ, RZ, -R8 ;  /* 0x000000ffff08d224 */ /* 0x000fe200078e0a08 */
[C---:B------:R-:W-:Y:S01]  /*aa80*/  ISETP.GT.U32.AND P5, PT, R3.reuse, R12, PT ;  /* 0x0000000c0300720c */ /* 0x040fe20003fa4070 */
[----:B------:R-:W-:Y:S02]  /*aa90*/  IMAD.MOV R0, RZ, RZ, -R0 ;  /* 0x000000ffff007224 */ /* 0x000fe400078e0a00 */
[----:B------:R-:W-:Y:S01]  /*aaa0*/  @!P2 IMAD.MOV R11, RZ, RZ, -R11 ;  /* 0x000000ffff0ba224 */ /* 0x000fe200078e0a0b */
[----:B------:R-:W-:Y:S01]  /*aab0*/  ISETP.GE.AND P2, PT, R6, RZ, PT ;  /* 0x000000ff0600720c */ /* 0x000fe20003f46270 */
[----:B------:R-:W-:Y:S02]  /*aac0*/  IMAD R17, R3, R0, R17 ;  /* 0x0000000003117224 */ /* 0x000fe400078e0211 */
[--C-:B------:R-:W-:Y:S01]  /*aad0*/  @!P1 IMAD.IADD R9, R9, 0x1, -R3.reuse ;  /* 0x0000000109099824 */ /* 0x100fe200078e0a03 */
[----:B------:R0:W-:Y:S01]  /*aae0*/  STL [R1+0x778], R11 ;  /* 0x0007780b01007387 */ /* 0x0001e20000100800 */
[----:B------:R-:W-:Y:S01]  /*aaf0*/  @!P3 IMAD.IADD R13, R13, 0x1, -R3 ;  /* 0x000000010d0db824 */ /* 0x000fe200078e0a03 */
[----:B------:R-:W-:Y:S01]  /*ab00*/  ISETP.GT.U32.AND P3, PT, R3, R17, PT ;  /* 0x000000110300720c */ /* 0x000fe20003f64070 */
[C---:B------:R-:W-:Y:S01]  /*ab10*/  VIADD R14, R5.reuse, 0x133 ;  /* 0x00000133050e7836 */ /* 0x040fe20000000000 */
[----:B------:R1:W-:Y:S01]  /*ab20*/  STL [R1+0x774], R8 ;  /* 0x0007740801007387 */ /* 0x0003e20000100800 */
[----:B------:R-:W-:-:S02]  /*ab30*/  VIADD R0, R5, 0x131 ;  /* 0x0000013105007836 */ /* 0x000fc40000000000 */
[----:B------:R-:W-:Y:S01]  /*ab40*/  @!P5 IMAD.IADD R12, R12, 0x1, -R3 ;  /* 0x000000010c0cd824 */ /* 0x000fe200078e0a03 */
[----:B------:R-:W-:Y:S01]  /*ab50*/  ISETP.GE.AND P1, PT, R14, RZ, PT ;  /* 0x000000ff0e00720c */ /* 0x000fe20003f26270 */
[C---:B------:R-:W-:Y:S01]  /*ab60*/  VIADD R6, R5.reuse, 0x132 ;  /* 0x0000013205067836 */ /* 0x040fe20000000000 */
[----:B------:R-:W-:Y:S01]  /*ab70*/  IABS R14, R14 ;  /* 0x0000000e000e7213 */ /* 0x000fe20000000000 */
[----:B0-----:R-:W-:Y:S01]  /*ab80*/  IMAD.MOV.U32 R11, RZ, RZ, R13 ;  /* 0x000000ffff0b7224 */ /* 0x001fe200078e000d */
[----:B------:R-:W-:Y:S01]  /*ab90*/  IABS R7, R0 ;  /* 0x0000000000077213 */ /* 0x000fe20000000000 */
[----:B------:R-:W-:Y:S01]  /*aba0*/  VIADD R13, R5, 0x12f ;  /* 0x0000012f050d7836 */ /* 0x000fe20000000000 */
[----:B------:R-:W-:Y:S01]  /*abb0*/  ISETP.GT.U32.AND P5, PT, R3, R12, PT ;  /* 0x0000000c0300720c */ /* 0x000fe20003fa4070 */
[----:B-1----:R-:W-:Y:S01]  /*abc0*/  IMAD.MOV.U32 R8, RZ, RZ, R9 ;  /* 0x000000ffff087224 */ /* 0x002fe200078e0009 */
[----:B------:R-:W-:Y:S01]  /*abd0*/  IABS R10, R6 ;  /* 0x00000006000a7213 */ /* 0x000fe20000000000 */
[----:B------:R-:W-:Y:S01]  /*abe0*/  IMAD.MOV.U32 R9, RZ, RZ, R7 ;  /* 0x000000ffff097224 */ /* 0x000fe200078e0007 */
[----:B------:R-:W-:Y:S01]  /*abf0*/  IABS R16, R13 ;  /* 0x0000000d00107213 */ /* 0x000fe20000000000 */
[----:B------:R-:W-:Y:S01]  /*ac00*/  @!P0 IMAD.MOV R8, RZ, RZ, -R8 ;  /* 0x000000ffff088224 */ /* 0x000fe200078e0a08 */
[----:B------:R-:W-:Y:S01]  /*ac10*/  ISETP.GE.AND P0, PT, R6, RZ, PT ;  /* 0x000000ff0600720c */ /* 0x000fe20003f06270 */
[----:B------:R-:W-:-:S02]  /*ac20*/  @!P3 IMAD.IADD R17, R17, 0x1, -R3 ;  /* 0x000000011111b824 */ /* 0x000fc400078e0a03 */
[C---:B------:R-:W-:Y:S01]  /*ac30*/  IMAD.HI.U32 R6, R2.reuse, R9, RZ ;  /* 0x0000000902067227 */ /* 0x040fe200078e00ff */
[----:B------:R0:W-:Y:S02]  /*ac40*/  STL [R1+0x654], R8 ;  /* 0x0006540801007387 */ /* 0x0001e40000100800 */
[----:B------:R-:W-:Y:S01]  /*ac50*/  ISETP.GT.U32.AND P3, PT, R3, R17, PT ;  /* 0x000000110300720c */ /* 0x000fe20003f64070 */
[----:B------:R-:W-:-:S04]  /*ac60*/  IMAD.HI.U32 R7, R2, R10, RZ ;  /* 0x0000000a02077227 */ /* 0x000fc800078e00ff */
[----:B------:R-:W-:Y:S02]  /*ac70*/  IMAD.MOV R6, RZ, RZ, -R6 ;  /* 0x000000ffff067224 */ /* 0x000fe400078e0a06 */
[----:B------:R-:W-:Y:S02]  /*ac80*/  @!P5 IMAD.IADD R12, R12, 0x1, -R3 ;  /* 0x000000010c0cd824 */ /* 0x000fe400078e0a03 */
[----:B0-----:R-:W-:-:S04]  /*ac90*/  IMAD.HI.U32 R8, R2, R14, RZ ;  /* 0x0000000e02087227 */ /* 0x001fc800078e00ff */
[----:B------:R-:W-:Y:S02]  /*aca0*/  IMAD.MOV R8, RZ, RZ, -R8 ;  /* 0x000000ffff087224 */ /* 0x000fe400078e0a08 */
[----:B------:R-:W-:Y:S02]  /*acb0*/  IMAD.MOV R7, RZ, RZ, -R7 ;  /* 0x000000ffff077224 */ /* 0x000fe400078e0a07 */
[C---:B------:R-:W-:Y:S02]  /*acc0*/  IMAD R14, R3.reuse, R8, R14 ;  /* 0x00000008030e7224 */ /* 0x040fe400078e020e */
[C---:B------:R-:W-:Y:S02]  /*acd0*/  IMAD R9, R3.reuse, R6, R9 ;  /* 0x0000000603097224 */ /* 0x040fe400078e0209 */
[----:B------:R-:W-:Y:S01]  /*ace0*/  IMAD.MOV.U32 R18, RZ, RZ, R12 ;  /* 0x000000ffff127224 */ /* 0x000fe200078e000c */
[C---:B------:R-:W-:Y:S01]  /*acf0*/  ISETP.GT.U32.AND P5, PT, R3.reuse, R14, PT ;  /* 0x0000000e0300720c */ /* 0x040fe20003fa4070 */
[----:B------:R-:W-:-:S02]  /*ad00*/  IMAD R10, R3, R7, R10 ;  /* 0x00000007030a7224 */ /* 0x000fc400078e020a */
[----:B------:R-:W-:Y:S01]  /*ad10*/  @!P4 IMAD.MOV R18, RZ, RZ, -R18 ;  /* 0x000000ffff12c224 */ /* 0x000fe200078e0a12 */
[----:B------:R-:W-:Y:S01]  /*ad20*/  ISETP.GT.U32.AND P4, PT, R3, R9, PT ;  /* 0x000000090300720c */ /* 0x000fe20003f84070 */
[----:B------:R-:W-:Y:S01]  /*ad30*/  @!P3 IMAD.IADD R17, R17, 0x1, -R3 ;  /* 0x000000011111b824 */ /* 0x000fe200078e0a03 */
[----:B------:R-:W-:Y:S01]  /*ad40*/  ISETP.GT.U32.AND P3, PT, R3, R10, PT ;  /* 0x0000000a0300720c */ /* 0x000fe20003f64070 */
[----:B------:R-:W-:Y:S01]  /*ad50*/  @!P6 IMAD.MOV R11, RZ, RZ, -R11 ;  /* 0x000000ffff0be224 */ /* 0x000fe200078e0a0b */
[----:B------:R-:W-:Y:S01]  /*ad60*/  ISETP.GE.AND P6, PT, R0, RZ, PT ;  /* 0x000000ff0000720c */ /* 0x000fe20003fc6270 */
[C---:B------:R-:W-:Y:S02]  /*ad70*/  VIADD R0, R5.reuse, 0x130 ;  /* 0x0000013005007836 */ /* 0x040fe40000000000 */
[C---:B------:R-:W-:Y:S01]  /*ad80*/  VIADD R7, R5.reuse, 0x12e ;  /* 0x0000012e05077836 */ /* 0x040fe20000000000 */
[----:B------:R0:W-:Y:S01]  /*ad90*/  STL [R1+0x758], R11 ;  /* 0x0007580b01007387 */ /* 0x0001e20000100800 */
[--C-:B------:R-:W-:Y:S01]  /*ada0*/  @!P5 IMAD.IADD R14, R14, 0x1, -R3.reuse ;  /* 0x000000010e0ed824 */ /* 0x100fe200078e0a03 */
[----:B------:R-:W-:Y:S01]  /*adb0*/  IABS R8, R0 ;  /* 0x0000000000087213 */ /* 0x000fe20000000000 */
[----:B------:R-:W-:Y:S01]  /*adc0*/  VIADD R6, R5, 0x12d ;  /* 0x0000012d05067836 */ /* 0x000fe20000000000 */
[----:B------:R-:W-:Y:S01]  /*add0*/  IABS R15, R7 ;  /* 0x00000007000f7213 */ /* 0x000fe20000000000 */
[--C-:B------:R-:W-:Y:S01]  /*ade0*/  @!P4 IMAD.IADD R9, R9, 0x1, -R3.reuse ;  /* 0x000000010909c824 */ /* 0x100fe200078e0a03 */
[C---:B------:R-:W-:Y:S01]  /*adf0*/  ISETP.GT.U32.AND P5, PT, R3.reuse, R14, PT ;  /* 0x0000000e0300720c */ /* 0x040fe20003fa4070 */
[----:B------:R-:W-:Y:S01]  /*ae00*/  IMAD.HI.U32 R12, R2, R8, RZ ;  /* 0x00000008020c7227 */ /* 0x000fe200078e00ff */
[----:B------:R-:W-:Y:S02]  /*ae10*/  STL [R1+0x708], R18 ;  /* 0x0007081201007387 */ /* 0x000fe40000100800 */
[----:B------:R-:W-:Y:S01]  /*ae20*/  ISETP.GT.U32.AND P4, PT, R3, R9, PT ;  /* 0x000000090300720c */ /* 0x000fe20003f84070 */
[----:B------:R-:W-:Y:S01]  /*ae30*/  @!P3 IMAD.IADD R10, R10, 0x1, -R3 ;  /* 0x000000010a0ab824 */ /* 0x000fe200078e0a03 */
[----:B0-----:R-:W-:Y:S01]  /*ae40*/  IABS R11, R6 ;  /* 0x00000006000b7213 */ /* 0x001fe20000000000 */
[----:B------:R-:W-:-:S02]  /*ae50*/  IMAD.MOV R12, RZ, RZ, -R12 ;  /* 0x000000ffff0c7224 */ /* 0x000fc400078e0a0c */
[----:B------:R-:W-:Y:S01]  /*ae60*/  @!P2 IMAD.MOV R17, RZ, RZ, -R17 ;  /* 0x000000ffff11a224 */ /* 0x000fe200078e0a11 */
[C---:B------:R-:W-:Y:S02]  /*ae70*/  ISETP.GT.U32.AND P3, PT, R3.reuse, R10, PT ;  /* 0x0000000a0300720c */ /* 0x040fe40003f64070 */
[----:B------:R-:W-:Y:S01]  /*ae80*/  ISETP.GE.AND P2, PT, R0, RZ, PT ;  /* 0x000000ff0000720c */ /* 0x000fe20003f46270 */
[----:B------:R-:W-:Y:S01]  /*ae90*/  IMAD R0, R3, R12, R8 ;  /* 0x0000000c03007224 */ /* 0x000fe200078e0208 */
[----:B------:R0:W-:Y:S01]  /*aea0*/  STL [R1+0x754], R17 ;  /* 0x0007541101007387 */ /* 0x0001e20000100800 */
[----:B------:R-:W-:-:S04]  /*aeb0*/  IMAD.HI.U32 R8, R2, R15, RZ ;  /* 0x0000000f02087227 */ /* 0x000fc800078e00ff */
[----:B------:R-:W-:-:S04]  /*aec0*/  IMAD.HI.U32 R12, R2, R11, RZ ;  /* 0x0000000b020c7227 */ /* 0x000fc800078e00ff */
[----:B------:R-:W-:Y:S01]  /*aed0*/  @!P5 IMAD.IADD R14, R14, 0x1, -R3 ;  /* 0x000000010e0ed824 */ /* 0x000fe200078e0a03 */
[----:B------:R-:W-:Y:S01]  /*aee0*/  ISETP.GT.U32.AND P5, PT, R3, R0, PT ;  /* 0x000000000300720c */ /* 0x000fe20003fa4070 */
[----:B0-----:R-:W-:-:S04]  /*aef0*/  IMAD.HI.U32 R17, R2, R16, RZ ;  /* 0x0000001002117227 */ /* 0x001fc800078e00ff */
[----:B------:R-:W-:Y:S02]  /*af00*/  IMAD.MOV R8, RZ, RZ, -R8 ;  /* 0x000000ffff087224 */ /* 0x000fe400078e0a08 */
[----:B------:R-:W-:Y:S02]  /*af10*/  IMAD.MOV R12, RZ, RZ, -R12 ;  /* 0x000000ffff0c7224 */ /* 0x000fe400078e0a0c */
[----:B------:R-:W-:Y:S02]  /*af20*/  IMAD.MOV R17, RZ, RZ, -R17 ;  /* 0x000000ffff117224 */ /* 0x000fe400078e0a11 */
[----:B------:R-:W-:Y:S02]  /*af30*/  IMAD R15, R3, R8, R15 ;  /* 0x00000008030f7224 */ /* 0x000fe400078e020f */
[--C-:B------:R-:W-:Y:S02]  /*af40*/  @!P4 IMAD.IADD R9, R9, 0x1, -R3.reuse ;  /* 0x000000010909c824 */ /* 0x100fe400078e0a03 */
[----:B------:R-:W-:Y:S01]  /*af50*/  @!P3 IMAD.IADD R10, R10, 0x1, -R3 ;  /* 0x000000010a0ab824 */ /* 0x000fe200078e0a03 */
[----:B------:R-:W-:Y:S01]  /*af60*/  ISETP.GE.AND P3, PT, R13, RZ, PT ;  /* 0x000000ff0d00720c */ /* 0x000fe20003f66270 */
[C---:B------:R-:W-:Y:S01]  /*af70*/  IMAD R11, R3.reuse, R12, R11 ;  /* 0x0000000c030b7224 */ /* 0x040fe200078e020b */
[C---:B------:R-:W-:Y:S01]  /*af80*/  ISETP.GT.U32.AND P4, PT, R3.reuse, R15, PT ;  /* 0x0000000f0300720c */ /* 0x040fe20003f84070 */
[----:B------:R-:W-:-:S02]  /*af90*/  IMAD R13, R3, R17, R16 ;  /* 0x00000011030d7224 */ /* 0x000fc400078e0210 */
[----:B------:R-:W-:Y:S02]  /*afa0*/  IMAD.MOV.U32 R18, RZ, RZ, R14 ;  /* 0x000000ffff127224 */ /* 0x000fe400078e000e */
[----:B------:R-:W-:Y:S02]  /*afb0*/  IMAD.MOV.U32 R12, RZ, RZ, R9 ;  /* 0x000000ffff0c7224 */ /* 0x000fe400078e0009 */
[----:B------:R-:W-:Y:S01]  /*afc0*/  @!P1 IMAD.MOV R18, RZ, RZ, -R18 ;  /* 0x000000ffff129224 */ /* 0x000fe200078e0a12 */
[C---:B------:R-:W-:Y:S01]  /*afd0*/  ISETP.GT.U32.AND P1, PT, R3.reuse, R13, PT ;  /* 0x0000000d0300720c */ /* 0x040fe20003f24070 */
[----:B------:R-:W-:Y:S01]  /*afe0*/  @!P6 IMAD.MOV R12, RZ, RZ, -R12 ;  /* 0x000000ffff0ce224 */ /* 0x000fe200078e0a0c */
[----:B------:R-:W-:Y:S01]  /*aff0*/  ISETP.GT.U32.AND P6, PT, R3, R11, PT ;  /* 0x0000000b0300720c */ /* 0x000fe20003fc4070 */
[--C-:B------:R-:W-:Y:S01]  /*b000*/  @!P5 IMAD.IADD R0, R0, 0x1, -R3.reuse ;  /* 0x000000010000d824 */ /* 0x100fe200078e0a03 */
[----:B------:R-:W-:Y:S01]  /*b010*/  STL [R1+0x734], R18 ;  /* 0x0007341201007387 */ /* 0x000fe20000100800 */
[----:B------:R-:W-:Y:S01]  /*b020*/  @!P0 IMAD.MOV R10, RZ, RZ, -R10 ;  /* 0x000000ffff0a8224 */ /* 0x000fe200078e0a0a */
[----:B------:R-:W-:Y:S01]  /*b030*/  ISETP.GE.AND P0, PT, R7, RZ, PT ;  /* 0x000000ff0700720c */ /* 0x000fe20003f06270 */
[----:B------:R-:W-:Y:S01]  /*b040*/  VIADD R7, R5, 0x12b ;  /* 0x0000012b05077836 */ /* 0x000fe20000000000 */
[----:B------:R-:W-:Y:S01]  /*b050*/  ISETP.GT.U32.AND P5, PT, R3, R0, PT ;  /* 0x000000000300720c */ /* 0x000fe20003fa4070 */
[----:B------:R-:W-:Y:S01]  /*b060*/  VIADD R8, R5, 0x12c ;  /* 0x0000012c05087836 */ /* 0x000fe20000000000 */
[----:B------:R0:W-:Y:S01]  /*b070*/  STL [R1+0x73c], R10 ;  /* 0x00073c0a01007387 */ /* 0x0001e20000100800 */
[----:B------:R-:W-:-:S02]  /*b080*/  @!P4 IMAD.IADD R15, R15, 0x1, -R3 ;  /* 0x000000010f0fc824 */ /* 0x000fc400078e0a03 */
[--C-:B------:R-:W-:Y:S01]  /*b090*/  @!P1 IMAD.IADD R13, R13, 0x1, -R3.reuse ;  /* 0x000000010d0d9824 */ /* 0x100fe200078e0a03 */
[----:B------:R-:W-:Y:S01]  /*b0a0*/  IABS R14, R8 ;  /* 0x00000008000e7213 */ /* 0x000fe20000000000 */
[--C-:B------:R-:W-:Y:S01]  /*b0b0*/  @!P6 IMAD.IADD R11, R11, 0x1, -R3.reuse ;  /* 0x000000010b0be824 */ /* 0x100fe200078e0a03 */
[----:B------:R-:W-:Y:S01]  /*b0c0*/  ISETP.GE.AND P1, PT, R8, RZ, PT ;  /* 0x000000ff0800720c */ /* 0x000fe20003f26270 */
[----:B------:R1:W-:Y:S01]  /*b0d0*/  STL [R1+0x740], R12 ;  /* 0x0007400c01007387 */ /* 0x0003e20000100800 */
[C---:B------:R-:W-:Y:S01]  /*b0e0*/  ISETP.GT.U32.AND P6, PT, R3.reuse, R15, PT ;  /* 0x0000000f0300720c */ /* 0x040fe20003fc4070 */
[----:B------:R-:W-:Y:S01]  /*b0f0*/  IMAD.HI.U32 R9, R2, R14, RZ ;  /* 0x0000000e02097227 */ /* 0x000fe200078e00ff */
[----:B0-----:R-:W-:Y:S02]  /*b100*/  IABS R10, R7 ;  /* 0x00000007000a7213 */ /* 0x001fe40000000000 */
[----:B------:R-:W-:Y:S01]  /*b110*/  ISETP.GT.U32.AND P4, PT, R3, R13, PT ;  /* 0x0000000d0300720c */ /* 0x000fe20003f84070 */
[----:B------:R-:W-:Y:S01]  /*b120*/  @!P5 IMAD.IADD R0, R0, 0x1, -R3 ;  /* 0x000000010000d824 */ /* 0x000fe200078e0a03 */
[----:B------:R-:W-:Y:S01]  /*b130*/  ISETP.GE.AND P5, PT, R6, RZ, PT ;  /* 0x000000ff0600720c */ /* 0x000fe20003fa6270 */
[----:B------:R-:W-:-:S04]  /*b140*/  IMAD.HI.U32 R8, R2, R10, RZ ;  /* 0x0000000a02087227 */ /* 0x000fc800078e00ff */
[----:B------:R-:W-:Y:S02]  /*b150*/  IMAD.MOV R8, RZ, RZ, -R8 ;  /* 0x000000ffff087224 */ /* 0x000fe400078e0a08 */
[----:B------:R-:W-:Y:S02]  /*b160*/  IMAD.MOV R9, RZ, RZ, -R9 ;  /* 0x000000ffff097224 */ /* 0x000fe400078e0a09 */
[----:B-1----:R-:W-:Y:S02]  /*b170*/  IMAD.MOV.U32 R12, RZ, RZ, R0 ;  /* 0x000000ffff0c7224 */ /* 0x002fe400078e0000 */
[C---:B------:R-:W-:Y:S02]  /*b180*/  IMAD R10, R3.reuse, R8, R10 ;  /* 0x00000008030a7224 */ /* 0x040fe400078e020a */
[C---:B------:R-:W-:Y:S02]  /*b190*/  IMAD R14, R3.reuse, R9, R14 ;  /* 0x00000009030e7224 */ /* 0x040fe400078e020e */
[----:B------:R-:W-:Y:S01]  /*b1a0*/  @!P2 IMAD.MOV R12, RZ, RZ, -R12 ;  /* 0x000000ffff0ca224 */ /* 0x000fe200078e0a0c */
[----:B------:R-:W-:Y:S01]  /*b1b0*/  ISETP.GT.U32.AND P2, PT, R3, R11, PT ;  /* 0x0000000b0300720c */ /* 0x000fe20003f44070 */
[--C-:B------:R-:W-:Y:S01]  /*b1c0*/  @!P6 IMAD.IADD R15, R15, 0x1, -R3.reuse ;  /* 0x000000010f0fe824 */ /* 0x100fe200078e0a03 */
[----:B------:R-:W-:Y:S01]  /*b1d0*/  ISETP.GT.U32.AND P6, PT, R3, R10, PT ;  /* 0x0000000a0300720c */ /* 0x000fe20003fc4070 */
[----:B------:R-:W-:Y:S01]  /*b1e0*/  @!P4 IMAD.IADD R13, R13, 0x1, -R3 ;  /* 0x000000010d0dc824 */ /* 0x000fe200078e0a03 */
[----:B------:R0:W-:Y:S01]  /*b1f0*/  STL [R1+0x744], R12 ;  /* 0x0007440c01007387 */ /* 0x0001e20000100800 */
[----:B------:R-:W-:Y:S01]  /*b200*/  ISETP.GT.U32.AND P4, PT, R3, R14, PT ;  /* 0x0000000e0300720c */ /* 0x000fe20003f84070 */
[----:B------:R-:W-:-:S02]  /*b210*/  VIADD R0, R5, 0x129 ;  /* 0x0000012905007836 */ /* 0x000fc40000000000 */
[C---:B------:R-:W-:Y:S02]  /*b220*/  VIADD R6, R5.reuse, 0x12a ;  /* 0x0000012a05067836 */ /* 0x040fe40000000000 */
[----:B------:R-:W-:Y:S01]  /*b230*/  IMAD.MOV.U32 R18, RZ, RZ, R13 ;  /* 0x000000ffff127224 */ /* 0x000fe200078e000d */
[----:B------:R-:W-:Y:S01]  /*b240*/  IABS R8, R0 ;  /* 0x0000000000087213 */ /* 0x000fe20000000000 */
[----:B------:R-:W-:Y:S01]  /*b250*/  @!P0 IMAD.MOV R15, RZ, RZ, -R15 ;  /* 0x000000ffff0f8224 */ /* 0x000fe200078e0a0f */
[----:B------:R-:W-:Y:S01]  /*b260*/  IABS R9, R6 ;  /* 0x0000000600097213 */ /* 0x000fe20000000000 */
[----:B0-----:R-:W-:Y:S02]  /*b270*/  VIADD R12, R5, 0x128 ;  /* 0x00000128050c7836 */ /* 0x001fe40000000000 */
[--C-:B------:R-:W-:Y:S01]  /*b280*/  @!P2 IMAD.IADD R11, R11, 0x1, -R3.reuse ;  /* 0x000000010b0ba824 */ /* 0x100fe200078e0a03 */
[----:B------:R-:W-:Y:S01]  /*b290*/  ISETP.GE.AND P2, PT, R7, RZ, PT ;  /* 0x000000ff0700720c */ /* 0x000fe20003f46270 */
[----:B------:R-:W-:Y:S01]  /*b2a0*/  @!P6 IMAD.IADD R10, R10, 0x1, -R3 ;  /* 0x000000010a0ae824 */ /* 0x000fe200078e0a03 */
[----:B------:R-:W-:Y:S01]  /*b2b0*/  IABS R16, R12 ;  /* 0x0000000c00107213 */ /* 0x000fe20000000000 */
[----:B------:R-:W-:-:S03]  /*b2c0*/  IMAD.HI.U32 R17, R2, R8, RZ ;  /* 0x0000000802117227 */ /* 0x000fc600078e00ff */
[----:B------:R-:W-:Y:S01]  /*b2d0*/  ISETP.GT.U32.AND P6, PT, R3, R10, PT ;  /* 0x0000000a0300720c */ /* 0x000fe20003fc4070 */
[----:B------:R-:W-:Y:S02]  /*b2e0*/  IMAD.MOV.U32 R7, RZ, RZ, R16 ;  /* 0x000000ffff077224 */ /* 0x000fe400078e0010 */
[----:B------:R-:W-:Y:S01]  /*b2f0*/  @!P4 IMAD.IADD R14, R14, 0x1, -R3 ;  /* 0x000000010e0ec824 */ /* 0x000fe200078e0a03 */
[----:B------:R-:W-:Y:S01]  /*b300*/  ISETP.GE.AND P4, PT, R6, RZ, PT ;  /* 0x000000ff0600720c */ /* 0x000fe20003f86270 */
[----:B------:R-:W-:-:S04]  /*b310*/  IMAD.HI.U32 R6, R2, R7, RZ ;  /* 0x0000000702067227 */ /* 0x000fc800078e00ff */
[----:B------:R-:W-:Y:S02]  /*b320*/  IMAD.MOV R13, RZ, RZ, -R17 ;  /* 0x000000ffff0d7224 */ /* 0x000fe400078e0a11 */
[----:B------:R-:W-:Y:S02]  /*b330*/  IMAD.MOV R6, RZ, RZ, -R6 ;  /* 0x000000ffff067224 */ /* 0x000fe400078e0a06 */
[C---:B------:R-:W-:Y:S02]  /*b340*/  IMAD R8, R3.reuse, R13, R8 ;  /* 0x0000000d03087224 */ /* 0x040fe400078e0208 */
[----:B------:R-:W-:Y:S01]  /*b350*/  @!P3 IMAD.MOV R18, RZ, RZ, -R18 ;  /* 0x000000ffff12b224 */ /* 0x000fe200078e0a12 */
[C---:B------:R-:W-:Y:S01]  /*b360*/  ISETP.GT.U32.AND P3, PT, R3.reuse, R14, PT ;  /* 0x0000000e0300720c */ /* 0x040fe20003f64070 */
[C---:B------:R-:W-:Y:S02]  /*b370*/  IMAD R7, R3.reuse, R6, R7 ;  /* 0x0000000603077224 */ /* 0x040fe400078e0207 */
[----:B------:R-:W-:Y:S01]  /*b380*/  @!P5 IMAD.MOV R11, RZ, RZ, -R11 ;  /* 0x000000ffff0bd224 */ /* 0x000fe200078e0a0b */
[C---:B------:R-:W-:Y:S01]  /*b390*/  ISETP.GT.U32.AND P5, PT, R3.reuse, R8, PT ;  /* 0x000000080300720c */ /* 0x040fe20003fa4070 */
[----:B------:R-:W-:Y:S01]  /*b3a0*/  @!P6 IMAD.IADD R10, R10, 0x1, -R3 ;  /* 0x000000010a0ae824 */ /* 0x000fe200078e0a03 */
[----:B------:R-:W-:Y:S01]  /*b3b0*/  ISETP.GT.U32.AND P6, PT, R3, R7, PT ;  /* 0x000000070300720c */ /* 0x000fe20003fc4070 */
[----:B------:R-:W-:Y:S01]  /*b3c0*/  STL [R1+0x738], R18 ;  /* 0x0007381201007387 */ /* 0x000fe20000100800 */
[----:B------:R-:W-:-:S03]  /*b3d0*/  IMAD.HI.U32 R16, R2, R9, RZ ;  /* 0x0000000902107227 */ /* 0x000fc600078e00ff */
[----:B------:R-:W-:Y:S01]  /*b3e0*/  STL [R1+0x728], R15 ;  /* 0x0007280f01007387 */ /* 0x000fe20000100800 */
[----:B------:R-:W-:Y:S02]  /*b3f0*/  IMAD.MOV R16, RZ, RZ, -R16 ;  /* 0x000000ffff107224 */ /* 0x000fe400078e0a10 */
[--C-:B------:R-:W-:Y:S01]  /*b400*/  @!P3 IMAD.IADD R14, R14, 0x1, -R3.reuse ;  /* 0x000000010e0eb824 */ /* 0x100fe200078e0a03 */
[----:B------:R0:W-:Y:S01]  /*b410*/  STL [R1+0x72c], R11 ;  /* 0x00072c0b01007387 */ /* 0x0001e20000100800 */
[----:B------:R-:W-:Y:S01]  /*b420*/  ISETP.GE.AND P3, PT, R0, RZ, PT ;  /* 0x000000ff0000720c */ /* 0x000fe20003f66270 */
[----:B------:R-:W-:Y:S02]  /*b430*/  @!P5 IMAD.IADD R8, R8, 0x1, -R3 ;  /* 0x000000010808d824 */ /* 0x000fe400078e0a03 */
[----:B------:R-:W-:Y:S02]  /*b440*/  IMAD R9, R3, R16, R9 ;  /* 0x0000001003097224 */ /* 0x000fe400078e0209 */
[----:B------:R-:W-:Y:S01]  /*b450*/  @!P6 IMAD.IADD R7, R7, 0x1, -R3 ;  /* 0x000000010707e824 */ /* 0x000fe200078e0a03 */
[----:B------:R-:W-:Y:S01]  /*b460*/  ISETP.GT.U32.AND P6, PT, R3, R8, PT ;  /* 0x000000080300720c */ /* 0x000fe20003fc4070 */
[----:B------:R-:W-:Y:S01]  /*b470*/  VIADD R17, R5, 0x127 ;  /* 0x0000012705117836 */ /* 0x000fe20000000000 */
[----:B------:R-:W-:Y:S01]  /*b480*/  ISETP.GT.U32.AND P0, PT, R3, R9, PT ;  /* 0x000000090300720c */ /* 0x000fe20003f04070 */
[----:B0-----:R-:W-:-:S02]  /*b490*/  VIADD R11, R5, 0x126 ;  /* 0x00000126050b7836 */ /* 0x001fc40000000000 */
[----:B------:R-:W-:Y:S01]  /*b4a0*/  IMAD.MOV.U32 R16, RZ, RZ, R14 ;  /* 0x000000ffff107224 */ /* 0x000fe200078e000e */
[----:B------:R-:W-:Y:S01]  /*b4b0*/  IABS R6, R17 ;  /* 0x0000001100067213 */ /* 0x000fe20000000000 */
[----:B------:R-:W-:Y:S01]  /*b4c0*/  @!P2 IMAD.MOV R10, RZ, RZ, -R10 ;  /* 0x000000ffff0aa224 */ /* 0x000fe200078e0a0a */
[----:B------:R-:W-:Y:S01]  /*b4d0*/  IABS R0, R11 ;  /* 0x0000000b00007213 */ /* 0x000fe20000000000 */
[----:B------:R-:W-:Y:S01]  /*b4e0*/  @!P1 IMAD.MOV R16, RZ, RZ, -R16 ;  /* 0x000000ffff109224 */ /* 0x000fe200078e0a10 */
[----:B------:R-:W-:Y:S01]  /*b4f0*/  ISETP.GT.U32.AND P1, PT, R3, R7, PT ;  /* 0x000000070300720c */ /* 0x000fe20003f24070 */
[----:B------:R-:W-:-:S03]  /*b500*/  IMAD.HI.U32 R13, R2, R6, RZ ;  /* 0x00000006020d7227 */ /* 0x000fc600078e00ff */
[----:B------:R0:W-:Y:S01]  /*b510*/  STL [R1+0x730], R16 ;  /* 0x0007301001007387 */ /* 0x0001e20000100800 */
[----:B------:R-:W-:-:S03]  /*b520*/  IMAD.HI.U32 R15, R2, R0, RZ ;  /* 0x00000000020f7227 */ /* 0x000fc600078e00ff */
[----:B------:R-:W-:Y:S01]  /*b530*/  STL [R1+0x724], R10 ;  /* 0x0007240a01007387 */ /* 0x000fe20000100800 */
[----:B------:R-:W-:Y:S02]  /*b540*/  IMAD.MOV R15, RZ, RZ, -R15 ;  /* 0x000000ffff0f7224 */ /* 0x000fe400078e0a0f */
[--C-:B------:R-:W-:Y:S02]  /*b550*/  @!P6 IMAD.IADD R8, R8, 0x1, -R3.reuse ;  /* 0x000000010808e824 */ /* 0x100fe400078e0a03 */
[----:B------:R-:W-:Y:S02]  /*b560*/  IMAD R0, R3, R15, R0 ;  /* 0x0000000f03007224 */ /* 0x000fe400078e0200 */
[----:B------:R-:W-:Y:S01]  /*b570*/  @!P0 IMAD.IADD R9, R9, 0x1, -R3 ;  /* 0x0000000109098824 */ /* 0x000fe200078e0a03 */
[----:B------:R-:W-:Y:S01]  /*b580*/  ISETP.GE.AND P0, PT, R12, RZ, PT ;  /* 0x000000ff0c00720c */ /* 0x000fe20003f06270 */
[----:B------:R-:W-:Y:S01]  /*b590*/  IMAD.MOV R13, RZ, RZ, -R13 ;  /* 0x000000ffff0d7224 */ /* 0x000fe200078e0a0d */
[----:B------:R-:W-:Y:S01]  /*b5a0*/  ISETP.GT.U32.AND P6, PT, R3, R0, PT ;  /* 0x000000000300720c */ /* 0x000fe20003fc4070 */
[----:B------:R-:W-:Y:S01]  /*b5b0*/  VIADD R12, R5, 0x125 ;  /* 0x00000125050c7836 */ /* 0x000fe20000000000 */
[C---:B------:R-:W-:Y:S01]  /*b5c0*/  ISETP.GT.U32.AND P5, PT, R3.reuse, R9, PT ;  /* 0x000000090300720c */ /* 0x040fe20003fa4070 */
[----:B------:R-:W-:-:S02]  /*b5d0*/  IMAD R6, R3, R13, R6 ;  /* 0x0000000d03067224 */ /* 0x000fc400078e0206 */
[C---:B------:R-:W-:Y:S01]  /*b5e0*/  VIADD R13, R5.reuse, 0x124 ;  /* 0x00000124050d7836 */ /* 0x040fe20000000000 */
[----:B------:R-:W-:Y:S01]  /*b5f0*/  IABS R14, R12 ;  /* 0x0000000c000e7213 */ /* 0x000fe20000000000 */
[----:B------:R-:W-:Y:S02]  /*b600*/  VIADD R15, R5, 0x123 ;  /* 0x00000123050f7836 */ /* 0x000fe40000000000 */
[----:B------:R-:W-:Y:S01]  /*b610*/  @!P1 IMAD.IADD R7, R7, 0x1, -R3 ;  /* 0x0000000107079824 */ /* 0x000fe200078e0a03 */
[----:B0-----:R-:W-:Y:S01]  /*b620*/  IABS R16, R13 ;  /* 0x0000000d00107213 */ /* 0x001fe20000000000 */
[----:B------:R-:W-:Y:S01]  /*b630*/  IMAD.HI.U32 R18, R2, R14, RZ ;  /* 0x0000000e02127227 */ /* 0x000fe200078e00ff */
[----:B------:R-:W-:-:S03]  /*b640*/  ISETP.GE.AND P1, PT, R17, RZ, PT ;  /* 0x000000ff1100720c */ /* 0x000fc60003f26270 */
[--C-:B------:R-:W-:Y:S02]  /*b650*/  @!P6 IMAD.IADD R0, R0, 0x1, -R3.reuse ;  /* 0x000000010000e824 */ /* 0x100fe400078e0a03 */
[----:B------:R-:W-:Y:S01]  /*b660*/  @!P5 IMAD.IADD R9, R9, 0x1, -R3 ;  /* 0x000000010909d824 */ /* 0x000fe200078e0a03 */
[C---:B------:R-:W-:Y:S01]  /*b670*/  ISETP.GT.U32.AND P5, PT, R3.reuse, R6, PT ;  /* 0x000000060300720c */ /* 0x040fe20003fa4070 */
[----:B------:R-:W-:Y:S01]  /*b680*/  IMAD.HI.U32 R19, R2, R16, RZ ;  /* 0x0000001002137227 */ /* 0x000fe200078e00ff */
[----:B------:R-:W-:-:S03]  /*b690*/  ISETP.GT.U32.AND P6, PT, R3, R0, PT ;  /* 0x000000000300720c */ /* 0x000fc60003fc4070 */
[----:B------:R-:W-:Y:S02]  /*b6a0*/  IMAD.MOV R19, RZ, RZ, -R19 ;  /* 0x000000ffff137224 */ /* 0x000fe400078e0a13 */
[----:B------:R-:W-:Y:S02]  /*b6b0*/  @!P4 IMAD.MOV R9, RZ, RZ, -R9 ;  /* 0x000000ffff09c224 */ /* 0x000fe400078e0a09 */
[C---:B------:R-:W-:Y:S02]  /*b6c0*/  IMAD R16, R3.reuse, R19, R16 ;  /* 0x0000001303107224 */ /* 0x040fe400078e0210 */
[----:B------:R-:W-:Y:S01]  /*b6d0*/  @!P3 IMAD.MOV R8, RZ, RZ, -R8 ;  /* 0x000000ffff08b224 */ /* 0x000fe200078e0a08 */
[----:B------:R0:W-:Y:S01]  /*b6e0*/  STL [R1+0x720], R9 ;  /* 0x0007200901007387 */ /* 0x0001e20000100800 */
[----:B------:R-:W-:Y:S01]  /*b6f0*/  IMAD.MOV R17, RZ, RZ, -R18 ;  /* 0x000000ffff117224 */ /* 0x000fe200078e0a12 */
[----:B------:R-:W-:Y:S01]  /*b700*/  IABS R18, R15 ;  /* 0x0000000f00127213 */ /* 0x000fe20000000000 */
[----:B------:R-:W-:Y:S01]  /*b710*/  @!P0 IMAD.MOV R7, RZ, RZ, -R7 ;  /* 0x000000ffff078224 */ /* 0x000fe200078e0a07 */
[----:B------:R1:W-:Y:S01]  /*b720*/  STL [R1+0x718], R8 ;  /* 0x0007180801007387 */ /* 0x0003e20000100800 */
[--C-:B------:R-:W-:Y:S01]  /*b730*/  @!P6 IMAD.IADD R0, R0, 0x1, -R3.reuse ;  /* 0x000000010000e824 */ /* 0x100fe200078e0a03 */
[----:B------:R-:W-:Y:S01]  /*b740*/  ISETP.GT.U32.AND P6, PT, R3, R16, PT ;  /* 0x000000100300720c */ /* 0x000fe20003fc4070 */
[----:B------:R-:W-:Y:S01]  /*b750*/  @!P5 IMAD.IADD R6, R6, 0x1, -R3 ;  /* 0x000000010606d824 */ /* 0x000fe200078e0a03 */
[----:B------:R-:W-:Y:S01]  /*b760*/  ISETP.GE.AND P5, PT, R11, RZ, PT ;  /* 0x000000ff0b00720c */ /* 0x000fe20003fa6270 */
[----:B------:R2:W-:Y:S01]  /*b770*/  STL [R1+0x710], R7 ;  /* 0x0007100701007387 */ /* 0x0005e20000100800 */
[C---:B------:R-:W-:Y:S01]  /*b780*/  IMAD R14, R3.reuse, R17, R14 ;  /* 0x00000011030e7224 */ /* 0x040fe200078e020e */
[----:B------:R-:W-:Y:S01]  /*b790*/  ISETP.GE.AND P3, PT, R12, RZ, PT ;  /* 0x000000ff0c00720c */ /* 0x000fe20003f66270 */
[----:B0-----:R-:W-:Y:S01]  /*b7a0*/  IMAD.MOV.U32 R9, RZ, RZ, R0 ;  /* 0x000000ffff097224 */ /* 0x001fe200078e0000 */
[----:B------:R-:W-:Y:S01]  /*b7b0*/  ISETP.GT.U32.AND P2, PT, R3, R6, PT ;  /* 0x000000060300720c */ /* 0x000fe20003f44070 */
[----:B-1----:R-:W-:Y:S01]  /*b7c0*/  VIADD R8, R5, 0x122 ;  /* 0x0000012205087836 */ /* 0x002fe20000000000 */
[----:B------:R-:W-:Y:S01]  /*b7d0*/  ISETP.GT.U32.AND P4, PT, R3, R14, PT ;  /* 0x0000000e0300720c */ /* 0x000fe20003f84070 */
[----:B------:R-:W-:Y:S01]  /*b7e0*/  VIADD R11, R5, 0x120 ;  /* 0x00000120050b7836 */ /* 0x000fe20000000000 */
[----:B------:R-:W-:Y:S01]  /*b7f0*/  ISETP.GE.AND P0, PT, R13, RZ, PT ;  /* 0x000000ff0d00720c */ /* 0x000fe20003f06270 */
[----:B--2---:R-:W-:Y:S01]  /*b800*/  IMAD.HI.U32 R7, R2, R18, RZ ;  /* 0x0000001202077227 */ /* 0x004fe200078e00ff */
[----:B------:R-:W-:-:S03]  /*b810*/  IABS R12, R8 ;  /* 0x00000008000c7213 */ /* 0x000fc60000000000 */
[----:B------:R-:W-:Y:S02]  /*b820*/  IMAD.MOV R7, RZ, RZ, -R7 ;  /* 0x000000ffff077224 */ /* 0x000fe400078e0a07 */
[----:B------:R-:W-:Y:S02]  /*b830*/  @!P6 IMAD.IADD R16, R16, 0x1, -R3 ;  /* 0x000000011010e824 */ /* 0x000fe400078e0a03 */
[C---:B------:R-:W-:Y:S02]  /*b840*/  IMAD R7, R3.reuse, R7, R18 ;  /* 0x0000000703077224 */ /* 0x040fe400078e0212 */
[----:B------:R-:W-:Y:S01]  /*b850*/  @!P5 IMAD.MOV R9, RZ, RZ, -R9 ;  /* 0x000000ffff09d224 */ /* 0x000fe200078e0a09 */
[C---:B------:R-:W-:Y:S01]  /*b860*/  ISETP.GT.U32.AND P6, PT, R3.reuse, R16, PT ;  /* 0x000000100300720c */ /* 0x040fe20003fc4070 */
[----:B------:R-:W-:Y:S01]  /*b870*/  @!P2 IMAD.IADD R6, R6, 0x1, -R3 ;  /* 0x000000010606a824 */ /* 0x000fe200078e0a03 */
[----:B------:R-:W-:Y:S01]  /*b880*/  ISETP.GT.U32.AND P5, PT, R3, R7, PT ;  /* 0x000000070300720c */ /* 0x000fe20003fa4070 */
[----:B------:R-:W-:Y:S01]  /*b890*/  IMAD.HI.U32 R0, R2, R12, RZ ;  /* 0x0000000c02007227 */ /* 0x000fe200078e00ff */
[----:B------:R-:W-:-:S03]  /*b8a0*/  ISETP.GE.AND P2, PT, R15, RZ, PT ;  /* 0x000000ff0f00720c */ /* 0x000fc60003f46270 */
[--C-:B------:R-:W-:Y:S02]  /*b8b0*/  @!P4 IMAD.IADD R14, R14, 0x1, -R3.reuse ;  /* 0x000000010e0ec824 */ /* 0x100fe400078e0a03 */
[----:B------:R-:W-:Y:S02]  /*b8c0*/  IMAD.MOV.U32 R10, RZ, RZ, R6 ;  /* 0x000000ffff0a7224 */ /* 0x000fe400078e0006 */
[----:B------:R-:W-:Y:S01]  /*b8d0*/  IMAD.MOV R0, RZ, RZ, -R0 ;  /* 0x000000ffff007224 */ /* 0x000fe200078e0a00 */
[C---:B------:R-:W-:Y:S01]  /*b8e0*/  ISETP.GT.U32.AND P4, PT, R3.reuse, R14, PT ;  /* 0x0000000e0300720c */ /* 0x040fe20003f84070 */
[----:B------:R-:W-:Y:S01]  /*b8f0*/  @!P1 IMAD.MOV R10, RZ, RZ, -R10 ;  /* 0x000000ffff0a9224 */ /* 0x000fe200078e0a0a */
[----:B------:R-:W-:Y:S01]  /*b900*/  ISETP.GE.AND P1, PT, R8, RZ, PT ;  /* 0x000000ff0800720c */ /* 0x000fe20003f26270 */
[----:B------:R-:W-:Y:S01]  /*b910*/  IMAD R12, R3, R0, R12 ;  /* 0x00000000030c7224 */ /* 0x000fe200078e020c */
[----:B------:R-:W-:Y:S01]  /*b920*/  IABS R8, R11 ;  /* 0x0000000b00087213 */ /* 0x000fe20000000000 */
[----:B------:R-:W-:Y:S01]  /*b930*/  VIADD R6, R5, 0x121 ;  /* 0x0000012105067836 */ /* 0x000fe20000000000 */
[----:B------:R-:W-:Y:S01]  /*b940*/  STL [R1+0x6e4], R10 ;  /* 0x0006e40a01007387 */ /* 0x000fe20000100800 */
[----:B------:R-:W-:-:S02]  /*b950*/  @!P5 IMAD.IADD R7, R7, 0x1, -R3 ;  /* 0x000000010707d824 */ /* 0x000fc400078e0a03 */
[--C-:B------:R-:W-:Y:S01]  /*b960*/  @!P6 IMAD.IADD R16, R16, 0x1, -R3.reuse ;  /* 0x000000011010e824 */ /* 0x100fe200078e0a03 */
[C---:B------:R-:W-:Y:S01]  /*b970*/  ISETP.GT.U32.AND P6, PT, R3.reuse, R12, PT ;  /* 0x0000000c0300720c */ /* 0x040fe20003fc4070 */
[----:B------:R0:W-:Y:S01]  /*b980*/  STL [R1+0x660], R9 ;  /* 0x0006600901007387 */ /* 0x0001e20000100800 */
[----:B------:R-:W-:Y:S01]  /*b990*/  ISETP.GT.U32.AND P5, PT, R3, R7, PT ;  /* 0x000000070300720c */ /* 0x000fe20003fa4070 */
[----:B------:R-:W-:Y:S01]  /*b9a0*/  @!P4 IMAD.IADD R14, R14, 0x1, -R3 ;  /* 0x000000010e0ec824 */ /* 0x000fe200078e0a03 */
[----:B------:R-:W-:Y:S01]  /*b9b0*/  ISETP.GE.AND P4, PT, R6, RZ, PT ;  /* 0x000000ff0600720c */ /* 0x000fe20003f86270 */
[----:B------:R-:W-:-:S04]  /*b9c0*/  IMAD.HI.U32 R13, R2, R8, RZ ;  /* 0x00000008020d7227 */ /* 0x000fc800078e00ff */
[----:B------:R-:W-:Y:S01]  /*b9d0*/  IMAD.MOV.U32 R15, RZ, RZ, R14 ;  /* 0x000000ffff0f7224 */ /* 0x000fe200078e000e */
[----:B0-----:R-:W-:Y:S01]  /*b9e0*/  IABS R9, R6 ;  /* 0x0000000600097213 */ /* 0x001fe20000000000 */
[----:B------:R-:W-:Y:S02]  /*b9f0*/  VIADD R6, R5, 0x11f ;  /* 0x0000011f05067836 */ /* 0x000fe40000000000 */
[----:B------:R-:W-:Y:S02]  /*ba00*/  IMAD.MOV.U32 R14, RZ, RZ, R16 ;  /* 0x000000ffff0e7224 */ /* 0x000fe400078e0010 */
[----:B------:R-:W-:Y:S01]  /*ba10*/  IMAD.HI.U32 R10, R2, R9, RZ ;  /* 0x00000009020a7227 */ /* 0x000fe200078e00ff */
[----:B------:R-:W-:-:S03]  /*ba20*/  IABS R0, R6 ;  /* 0x0000000600007213 */ /* 0x000fc60000000000 */
[----:B------:R-:W-:Y:S02]  /*ba30*/  IMAD.MOV R10, RZ, RZ, -R10 ;  /* 0x000000ffff0a7224 */ /* 0x000fe400078e0a0a */
[----:B------:R-:W-:Y:S02]  /*ba40*/  @!P6 IMAD.IADD R12, R12, 0x1, -R3 ;  /* 0x000000010c0ce824 */ /* 0x000fe400078e0a03 */
[----:B------:R-:W-:Y:S02]  /*ba50*/  IMAD.MOV R13, RZ, RZ, -R13 ;  /* 0x000000ffff0d7224 */ /* 0x000fe400078e0a0d */
[C---:B------:R-:W-:Y:S01]  /*ba60*/  IMAD R9, R3.reuse, R10, R9 ;  /* 0x0000000a03097224 */ /* 0x040fe200078e0209 */
[----:B------:R-:W-:Y:S01]  /*ba70*/  ISETP.GT.U32.AND P6, PT, R3, R12, PT ;  /* 0x0000000c0300720c */ /* 0x000fe20003fc4070 */
[----:B------:R-:W-:Y:S02]  /*ba80*/  @!P5 IMAD.IADD R7, R7, 0x1, -R3 ;  /* 0x000000010707d824 */ /* 0x000fe400078e0a03 */
[----:B------:R-:W-:Y:S01]  /*ba90*/  @!P0 IMAD.MOV R14, RZ, RZ, -R14 ;  /* 0x000000ffff0e8224 */ /* 0x000fe200078e0a0e */
[----:B------:R-:W-:Y:S01]  /*baa0*/  ISETP.GE.AND P0, PT, R6, RZ, PT ;  /* 0x000000ff0600720c */ /* 0x000fe20003f06270 */
[C---:B------:R-:W-:Y:S01]  /*bab0*/  IMAD R6, R3.reuse, R13, R8 ;  /* 0x0000000d03067224 */ /* 0x040fe200078e0208 */
[----:B------:R-:W-:Y:S01]  /*bac0*/  ISETP.GT.U32.AND P5, PT, R3, R9, PT ;  /* 0x000000090300720c */ /* 0x000fe20003fa4070 */
[----:B------:R-:W-:-:S04]  /*bad0*/  IMAD.HI.U32 R8, R2, R0, RZ ;  /* 0x0000000002087227 */ /* 0x000fc800078e00ff */
[----:B------:R-:W-:Y:S02]  /*bae0*/  IMAD.MOV.U32 R10, RZ, RZ, R7 ;  /* 0x000000ffff0a7224 */ /* 0x000fe400078e0007 */
[----:B------:R-:W-:Y:S02]  /*baf0*/  IMAD.MOV R8, RZ, RZ, -R8 ;  /* 0x000000ffff087224 */ /* 0x000fe400078e0a08 */
[----:B------:R-:W-:Y:S01]  /*bb00*/  @!P2 IMAD.MOV R10, RZ, RZ, -R10 ;  /* 0x000000ffff0aa224 */ /* 0x000fe200078e0a0a */
[----:B------:R-:W-:Y:S01]  /*bb10*/  ISETP.GT.U32.AND P2, PT, R3, R6, PT ;  /* 0x000000060300720c */ /* 0x000fe20003f44070 */
[----:B------:R-:W-:Y:S01]  /*bb20*/  @!P3 IMAD.MOV R15, RZ, RZ, -R15 ;  /* 0x000000ffff0fb224 */ /* 0x000fe200078e0a0f */
[----:B------:R-:W-:Y:S01]  /*bb30*/  ISETP.GE.AND P3, PT, R11, RZ, PT ;  /* 0x000000ff0b00720c */ /* 0x000fe20003f66270 */
[----:B------:R-:W-:Y:S02]  /*bb40*/  IMAD R7, R3, R8, R0 ;  /* 0x0000000803077224 */ /* 0x000fe400078e0200 */
[--C-:B------:R-:W-:Y:S01]  /*bb50*/  @!P6 IMAD.IADD R12, R12, 0x1, -R3.reuse ;  /* 0x000000010c0ce824 */ /* 0x100fe200078e0a03 */
[----:B------:R0:W-:Y:S01]  /*bb60*/  STL [R1+0x6d4], R15 ;  /* 0x0006d40f01007387 */ /* 0x0001e20000100800 */
[--C-:B------:R-:W-:Y:S01]  /*bb70*/  @!P5 IMAD.IADD R9, R9, 0x1, -R3.reuse ;  /* 0x000000010909d824 */ /* 0x100fe200078e0a03 */
[----:B------:R-:W-:Y:S01]  /*bb80*/  ISETP.GT.U32.AND P6, PT, R3, R7, PT ;  /* 0x000000070300720c */ /* 0x000fe20003fc4070 */
[C---:B------:R-:W-:Y:S01]  /*bb90*/  VIADD R11, R5.reuse, 0x11d ;  /* 0x0000011d050b7836 */ /* 0x040fe20000000000 */
[----:B------:R-:W-:Y:S01]  /*bba0*/  STL [R1+0x6fc], R14 ;  /* 0x0006fc0e01007387 */ /* 0x000fe20000100800 */
[----:B------:R-:W-:Y:S01]  /*bbb0*/  VIADD R0, R5, 0x11c ;  /* 0x0000011c05007836 */ /* 0x000fe20000000000 */
[----:B------:R-:W-:Y:S01]  /*bbc0*/  ISETP.GT.U32.AND P5, PT, R3, R9, PT ;  /* 0x000000090300720c */ /* 0x000fe20003fa4070 */
[----:B------:R-:W-:Y:S01]  /*bbd0*/  @!P2 IMAD.IADD R6, R6, 0x1, -R3 ;  /* 0x000000010606a824 */ /* 0x000fe200078e0a03 */
[----:B------:R1:W-:Y:S01]  /*bbe0*/  STL [R1+0x704], R10 ;  /* 0x0007040a01007387 */ /* 0x0003e20000100800 */
[----:B------:R-:W-:Y:S01]  /*bbf0*/  IABS R8, R11 ;  /* 0x0000000b00087213 */ /* 0x000fe20000000000 */
[----:B0-----:R-:W-:Y:S01]  /*bc00*/  VIADD R15, R5, 0x11e ;  /* 0x0000011e050f7836 */ /* 0x001fe20000000000 */
[----:B------:R-:W-:Y:S01]  /*bc10*/  IABS R13, R0 ;  /* 0x00000000000d7213 */ /* 0x000fe20000000000 */
[----:B------:R-:W-:Y:S01]  /*bc20*/  IMAD.MOV.U32 R16, RZ, RZ, R12 ;  /* 0x000000ffff107224 */ /* 0x000fe200078e000c */
[----:B------:R-:W-:Y:S01]  /*bc30*/  ISETP.GT.U32.AND P2, PT, R3, R6, PT ;  /* 0x000000060300720c */ /* 0x000fe20003f44070 */
[----:B------:R-:W-:Y:S01]  /*bc40*/  IMAD.HI.U32 R12, R2, R8, RZ ;  /* 0x00000008020c7227 */ /* 0x000fe200078e00ff */
[----:B-1----:R-:W-:-:S03]  /*bc50*/  IABS R10, R15 ;  /* 0x0000000f000a7213 */ /* 0x002fc60000000000 */
[----:B------:R-:W-:Y:S02]  /*bc60*/  @!P6 IMAD.IADD R7, R7, 0x1, -R3 ;  /* 0x000000010707e824 */ /* 0x000fe400078e0a03 */
[----:B------:R-:W-:Y:S01]  /*bc70*/  @!P1 IMAD.MOV R16, RZ, RZ, -R16 ;  /* 0x000000ffff109224 */ /* 0x000fe200078e0a10 */
[----:B------:R-:W-:Y:S01]  /*bc80*/  ISETP.GE.AND P1, PT, R15, RZ, PT ;  /* 0x000000ff0f00720c */ /* 0x000fe20003f26270 */
[C---:B------:R-:W-:Y:S01]  /*bc90*/  IMAD.HI.U32 R14, R2.reuse, R10, RZ ;  /* 0x0000000a020e7227 */ /* 0x040fe200078e00ff */
[----:B------:R-:W-:Y:S02]  /*bca0*/  ISETP.GT.U32.AND P6, PT, R3, R7, PT ;  /* 0x000000070300720c */ /* 0x000fe40003fc4070 */
[----:B------:R0:W-:Y:S01]  /*bcb0*/  STL [R1+0x700], R16 ;  /* 0x0007001001007387 */ /* 0x0001e20000100800 */
[----:B------:R-:W-:Y:S02]  /*bcc0*/  IMAD.MOV R14, RZ, RZ, -R14 ;  /* 0x000000ffff0e7224 */ /* 0x000fe400078e0a0e */
[----:B------:R-:W-:-:S04]  /*bcd0*/  IMAD.HI.U32 R15, R2, R13, RZ ;  /* 0x0000000d020f7227 */ /* 0x000fc800078e00ff */
[----:B------:R-:W-:Y:S02]  /*bce0*/  IMAD.MOV R12, RZ, RZ, -R12 ;  /* 0x000000ffff0c7224 */ /* 0x000fe400078e0a0c */
[----:B------:R-:W-:Y:S01]  /*bcf0*/  @!P5 IMAD.IADD R9, R9, 0x1, -R3 ;  /* 0x000000010909d824 */ /* 0x000fe200078e0a03 */
[----:B------:R-:W-:Y:S01]  /*bd00*/  ISETP.GE.AND P5, PT, R11, RZ, PT ;  /* 0x000000ff0b00720c */ /* 0x000fe20003fa6270 */
[C---:B------:R-:W-:Y:S02]  /*bd10*/  IMAD R10, R3.reuse, R14, R10 ;  /* 0x0000000e030a7224 */ /* 0x040fe400078e020a */
[----:B------:R-:W-:Y:S02]  /*bd20*/  IMAD.MOV R11, RZ, RZ, -R15 ;  /* 0x000000ffff0b7224 */ /* 0x000fe400078e0a0f */
[C---:B------:R-:W-:Y:S02]  /*bd30*/  IMAD R8, R3.reuse, R12, R8 ;  /* 0x0000000c03087224 */ /* 0x040fe400078e0208 */
[----:B------:R-:W-:Y:S01]  /*bd40*/  @!P2 IMAD.IADD R6, R6, 0x1, -R3 ;  /* 0x000000010606a824 */ /* 0x000fe200078e0a03 */
[----:B------:R-:W-:Y:S01]  /*bd50*/  ISETP.GT.U32.AND P2, PT, R3, R10, PT ;  /* 0x0000000a0300720c */ /* 0x000fe20003f44070 */
[----:B------:R-:W-:-:S02]  /*bd60*/  IMAD.MOV.U32 R17, RZ, RZ, R9 ;  /* 0x000000ffff117224 */ /* 0x000fc400078e0009 */
[C---:B------:R-:W-:Y:S02]  /*bd70*/  IMAD R13, R3.reuse, R11, R13 ;  /* 0x0000000b030d7224 */ /* 0x040fe400078e020d */
[----:B------:R-:W-:Y:S01]  /*bd80*/  @!P4 IMAD.MOV R17, RZ, RZ, -R17 ;  /* 0x000000ffff11c224 */ /* 0x000fe200078e0a11 */
[----:B------:R-:W-:Y:S01]  /*bd90*/  ISETP.GT.U32.AND P4, PT, R3, R8, PT ;  /* 0x000000080300720c */ /* 0x000fe20003f84070 */
[--C-:B------:R-:W-:Y:S01]  /*bda0*/  @!P6 IMAD.IADD R7, R7, 0x1, -R3.reuse ;  /* 0x000000010707e824 */ /* 0x100fe200078e0a03 */
[----:B------:R-:W-:Y:S01]  /*bdb0*/  ISETP.GT.U32.AND P6, PT, R3, R13, PT ;  /* 0x0000000d0300720c */ /* 0x000fe20003fc4070 */
[C---:B------:R-:W-:Y:S01]  /*bdc0*/  VIADD R9, R5.reuse, 0x11b ;  /* 0x0000011b05097836 */ /* 0x040fe20000000000 */
[----:B------:R-:W-:Y:S01]  /*bdd0*/  STL [R1+0x6e8], R17 ;  /* 0x0006e81101007387 */ /* 0x000fe20000100800 */
[----:B0-----:R-:W-:Y:S02]  /*bde0*/  IMAD.MOV.U32 R16, RZ, RZ, R6 ;  /* 0x000000ffff107224 */ /* 0x001fe400078e0006 */
[----:B------:R-:W-:Y:S01]  /*bdf0*/  VIADD R14, R5, 0x11a ;  /* 0x0000011a050e7836 */ /* 0x000fe20000000000 */
[----:B------:R-:W-:Y:S01]  /*be00*/  IABS R6, R9 ;  /* 0x0000000900067213 */ /* 0x000fe20000000000 */
[--C-:B------:R-:W-:Y:S01]  /*be10*/  @!P2 IMAD.IADD R10, R10, 0x1, -R3.reuse ;  /* 0x000000010a0aa824 */ /* 0x100fe200078e0a03 */
[----:B------:R-:W-:Y:S01]  /*be20*/  ISETP.GE.AND P2, PT, R9, RZ, PT ;  /* 0x000000ff0900720c */ /* 0x000fe20003f46270 */
[----:B------:R-:W-:Y:S01]  /*be30*/  @!P3 IMAD.MOV R16, RZ, RZ, -R16 ;  /* 0x000000ffff10b224 */ /* 0x000fe200078e0a10 */
[----:B------:R-:W-:Y:S01]  /*be40*/  ISETP.GE.AND P3, PT, R0, RZ, PT ;  /* 0x000000ff0000720c */ /* 0x000fe20003f66270 */
[--C-:B------:R-:W-:Y:S01]  /*be50*/  @!P4 IMAD.IADD R8, R8, 0x1, -R3.reuse ;  /* 0x000000010808c824 */ /* 0x100fe200078e0a03 */
[----:B------:R-:W-:Y:S01]  /*be60*/  IABS R0, R14 ;  /* 0x0000000e00007213 */ /* 0x000fe20000000000 */
[----:B------:R-:W-:Y:S01]  /*be70*/  IMAD.HI.U32 R9, R2, R6, RZ ;  /* 0x0000000602097227 */ /* 0x000fe200078e00ff */
[----:B------:R-:W-:Y:S01]  /*be80*/  ISETP.GT.U32.AND P4, PT, R3, R10, PT ;  /* 0x0000000a0300720c */ /* 0x000fe20003f84070 */
[----:B------:R0:W-:Y:S02]  /*be90*/  STL [R1+0x6f4], R16 ;  /* 0x0006f41001007387 */ /* 0x0001e40000100800 */
[----:B------:R-:W-:Y:S01]  /*bea0*/  @!P6 IMAD.IADD R13, R13, 0x1, -R3 ;  /* 0x000000010d0de824 */ /* 0x000fe200078e0a03 */
[----:B------:R-:W-:Y:S01]  /*beb0*/  ISETP.GT.U32.AND P6, PT, R3, R8, PT ;  /* 0x000000080300720c */ /* 0x000fe20003fc4070 */
[----:B------:R-:W-:-:S02]  /*bec0*/  IMAD.MOV.U32 R11, RZ, RZ, R7 ;  /* 0x000000ffff0b7224 */ /* 0x000fc400078e0007 */
        /* <DEDUP_REMOVED lines=8> */
[----:B------:R-:W-:Y:S01]  /*bf50*/  @!P0 IMAD.MOV R11, RZ, RZ, -R11 ;  /* 0x000000ffff0b8224 */ /* 0x000fe200078e0a0b */
[----:B------:R-:W-:Y:S01]  /*bf60*/  ISETP.GT.U32.AND P6, PT, R3, R0, PT ;  /* 0x000000000300720c */ /* 0x000fe20003fc4070 */
[----:B------:R-:W-:Y:S01]  /*bf70*/  VIADD R9, R5, 0x118 ;  /* 0x0000011805097836 */ /* 0x000fe20000000000 */
[----:B------:R-:W-:Y:S01]  /*bf80*/  ISETP.GT.U32.AND P0, PT, R3, R13, PT ;  /* 0x0000000d0300720c */ /* 0x000fe20003f04070 */
[----:B------:R-:W-:Y:S01]  /*bf90*/  VIADD R12, R5, 0x119 ;  /* 0x00000119050c7836 */ /* 0x000fe20000000000 */
[----:B------:R1:W-:Y:S01]  /*bfa0*/  STL [R1+0x6f8], R11 ;  /* 0x0006f80b01007387 */ /* 0x0003e20000100800 */
[----:B------:R-:W-:-:S02]  /*bfb0*/  IMAD.MOV.U32 R19, RZ, RZ, R10 ;  /* 0x000000ffff137224 */ /* 0x000fc400078e000a */
[----:B------:R-:W-:Y:S01]  /*bfc0*/  @!P4 IMAD.IADD R6, R6, 0x1, -R3 ;  /* 0x000000010606c824 */ /* 0x000fe200078e0a03 */
[----:B0-----:R-:W-:Y:S01]  /*bfd0*/  IABS R16, R12 ;  /* 0x0000000c00107213 */ /* 0x001fe20000000000 */
[----:B------:R-:W-:Y:S01]  /*bfe0*/  IMAD.MOV.U32 R18, RZ, RZ, R8 ;  /* 0x000000ffff127224 */ /* 0x000fe200078e0008 */
[----:B------:R-:W-:Y:S01]  /*bff0*/  ISETP.GE.AND P4, PT, R12, RZ, PT ;  /* 0x000000ff0c00720c */ /* 0x000fe20003f86270 */
[----:B------:R-:W-:Y:S02]  /*c000*/  @!P1 IMAD.MOV R19, RZ, RZ, -R19 ;  /* 0x000000ffff139224 */ /* 0x000fe400078e0a13 */
[----:B------:R-:W-:Y:S01]  /*c010*/  @!P6 IMAD.IADD R0, R0, 0x1, -R3 ;  /* 0x000000010000e824 */ /* 0x000fe200078e0a03 */
[----:B-1----:R-:W-:Y:S01]  /*c020*/  IABS R11, R9 ;  /* 0x00000009000b7213 */ /* 0x002fe20000000000 */
[C---:B------:R-:W-:Y:S01]  /*c030*/  IMAD.HI.U32 R17, R2.reuse, R16, RZ ;  /* 0x0000001002117227 */ /* 0x040fe200078e00ff */
[C---:B------:R-:W-:Y:S01]  /*c040*/  ISETP.GT.U32.AND P6, PT, R3.reuse, R6, PT ;  /* 0x000000060300720c */ /* 0x040fe20003fc4070 */
[----:B------:R-:W-:Y:S01]  /*c050*/  STL [R1+0x6e0], R19 ;  /* 0x0006e01301007387 */ /* 0x000fe20000100800 */
[----:B------:R-:W-:Y:S01]  /*c060*/  ISETP.GT.U32.AND P1, PT, R3, R0, PT ;  /* 0x000000000300720c */ /* 0x000fe20003f24070 */
[----:B------:R-:W-:-:S04]  /*c070*/  IMAD.HI.U32 R15, R2, R11, RZ ;  /* 0x0000000b020f7227 */ /* 0x000fc800078e00ff */
[----:B------:R-:W-:Y:S02]  /*c080*/  IMAD.MOV R15, RZ, RZ, -R15 ;  /* 0x000000ffff0f7224 */ /* 0x000fe400078e0a0f */
[----:B------:R-:W-:Y:S02]  /*c090*/  IMAD.MOV R17, RZ, RZ, -R17 ;  /* 0x000000ffff117224 */ /* 0x000fe400078e0a11 */
[C---:B------:R-:W-:Y:S02]  /*c0a0*/  IMAD R11, R3.reuse, R15, R11 ;  /* 0x0000000f030b7224 */ /* 0x040fe400078e020b */
[C---:B------:R-:W-:Y:S02]  /*c0b0*/  IMAD R12, R3.reuse, R17, R16 ;  /* 0x00000011030c7224 */ /* 0x040fe400078e0210 */
[--C-:B------:R-:W-:Y:S01]  /*c0c0*/  @!P6 IMAD.IADD R6, R6, 0x1, -R3.reuse ;  /* 0x000000010606e824 */ /* 0x100fe200078e0a03 */
[----:B------:R-:W-:Y:S01]  /*c0d0*/  ISETP.GT.U32.AND P6, PT, R3, R11, PT ;  /* 0x0000000b0300720c */ /* 0x000fe20003fc4070 */
[----:B------:R-:W-:Y:S01]  /*c0e0*/  @!P0 IMAD.IADD R13, R13, 0x1, -R3 ;  /* 0x000000010d0d8824 */ /* 0x000fe200078e0a03 */
[----:B------:R-:W-:Y:S01]  /*c0f0*/  ISETP.GE.AND P0, PT, R14, RZ, PT ;  /* 0x000000ff0e00720c */ /* 0x000fe20003f06270 */
[----:B------:R-:W-:Y:S01]  /*c100*/  @!P5 IMAD.MOV R18, RZ, RZ, -R18 ;  /* 0x000000ffff12d224 */ /* 0x000fe200078e0a12 */
[----:B------:R-:W-:Y:S01]  /*c110*/  ISETP.GT.U32.AND P5, PT, R3, R12, PT ;  /* 0x0000000c0300720c */ /* 0x000fe20003fa4070 */
[----:B------:R-:W-:-:S02]  /*c120*/  VIADD R7, R5, 0x117 ;  /* 0x0000011705077836 */ /* 0x000fc40000000000 */
[----:B------:R-:W-:Y:S01]  /*c130*/  VIADD R8, R5, 0x116 ;  /* 0x0000011605087836 */ /* 0x000fe20000000000 */
[----:B------:R-:W-:Y:S01]  /*c140*/  STL [R1+0x6dc], R18 ;  /* 0x0006dc1201007387 */ /* 0x000fe20000100800 */
[----:B------:R-:W-:Y:S01]  /*c150*/  @!P3 IMAD.MOV R13, RZ, RZ, -R13 ;  /* 0x000000ffff0db224 */ /* 0x000fe200078e0a0d */
[----:B------:R-:W-:Y:S01]  /*c160*/  ISETP.GE.AND P3, PT, R9, RZ, PT ;  /* 0x000000ff0900720c */ /* 0x000fe20003f66270 */
[----:B------:R-:W-:Y:S01]  /*c170*/  VIADD R9, R5, 0x115 ;  /* 0x0000011505097836 */ /* 0x000fe20000000000 */
[----:B------:R-:W-:Y:S01]  /*c180*/  IABS R14, R7 ;  /* 0x00000007000e7213 */ /* 0x000fe20000000000 */
[--C-:B------:R-:W-:Y:S01]  /*c190*/  @!P1 IMAD.IADD R0, R0, 0x1, -R3.reuse ;  /* 0x0000000100009824 */ /* 0x100fe200078e0a03 */
[----:B------:R-:W-:Y:S01]  /*c1a0*/  IABS R15, R8 ;  /* 0x00000008000f7213 */ /* 0x000fe20000000000 */
[----:B------:R0:W-:Y:S01]  /*c1b0*/  STL [R1+0x6d8], R13 ;  /* 0x0006d80d01007387 */ /* 0x0001e20000100800 */
[----:B------:R-:W-:Y:S01]  /*c1c0*/  @!P6 IMAD.IADD R11, R11, 0x1, -R3 ;  /* 0x000000010b0be824 */ /* 0x000fe200078e0a03 */
[----:B------:R-:W-:Y:S01]  /*c1d0*/  ISETP.GE.AND P1, PT, R7, RZ, PT ;  /* 0x000000ff0700720c */ /* 0x000fe20003f26270 */
[----:B------:R-:W-:-:S03]  /*c1e0*/  IMAD.HI.U32 R10, R2, R14, RZ ;  /* 0x0000000e020a7227 */ /* 0x000fc600078e00ff */
[C---:B------:R-:W-:Y:S01]  /*c1f0*/  ISETP.GT.U32.AND P6, PT, R3.reuse, R11, PT ;  /* 0x0000000b0300720c */ /* 0x040fe20003fc4070 */
[----:B------:R-:W-:Y:S02]  /*c200*/  IMAD.MOV.U32 R7, RZ, RZ, R15 ;  /* 0x000000ffff077224 */ /* 0x000fe400078e000f */
[----:B------:R-:W-:Y:S01]  /*c210*/  @!P5 IMAD.IADD R12, R12, 0x1, -R3 ;  /* 0x000000010c0cd824 */ /* 0x000fe200078e0a03 */
[----:B0-----:R-:W-:Y:S01]  /*c220*/  IABS R13, R9 ;  /* 0x00000009000d7213 */ /* 0x001fe20000000000 */
[----:B------:R-:W-:Y:S02]  /*c230*/  IMAD.MOV.U32 R17, RZ, RZ, R6 ;  /* 0x000000ffff117224 */ /* 0x000fe400078e0006 */
[----:B------:R-:W-:Y:S01]  /*c240*/  IMAD.MOV R10, RZ, RZ, -R10 ;  /* 0x000000ffff0a7224 */ /* 0x000fe200078e0a0a */
[----:B------:R-:W-:Y:S01]  /*c250*/  ISETP.GT.U32.AND P5, PT, R3, R12, PT ;  /* 0x0000000c0300720c */ /* 0x000fe20003fa4070 */
[----:B------:R-:W-:Y:S02]  /*c260*/  IMAD.MOV.U32 R6, RZ, RZ, R13 ;  /* 0x000000ffff067224 */ /* 0x000fe400078e000d */
[----:B------:R-:W-:-:S04]  /*c270*/  IMAD.HI.U32 R13, R2, R7, RZ ;  /* 0x00000007020d7227 */ /* 0x000fc800078e00ff */
[C---:B------:R-:W-:Y:S02]  /*c280*/  IMAD R10, R3.reuse, R10, R14 ;  /* 0x0000000a030a7224 */ /* 0x040fe400078e020e */
[----:B------:R-:W-:Y:S02]  /*c290*/  IMAD.MOV R14, RZ, RZ, -R13 ;  /* 0x000000ffff0e7224 */ /* 0x000fe400078e0a0d */
[----:B------:R-:W-:Y:S01]  /*c2a0*/  @!P2 IMAD.MOV R17, RZ, RZ, -R17 ;  /* 0x000000ffff11a224 */ /* 0x000fe200078e0a11 */
[C---:B------:R-:W-:Y:S01]  /*c2b0*/  ISETP.GT.U32.AND P2, PT, R3.reuse, R10, PT ;  /* 0x0000000a0300720c */ /* 0x040fe20003f44070 */
[----:B------:R-:W-:Y:S02]  /*c2c0*/  IMAD.MOV.U32 R16, RZ, RZ, R0 ;  /* 0x000000ffff107224 */ /* 0x000fe400078e0000 */
[----:B------:R-:W-:Y:S01]  /*c2d0*/  IMAD R7, R3, R14, R7 ;  /* 0x0000000e03077224 */ /* 0x000fe200078e0207 */
[----:B------:R-:W-:Y:S01]  /*c2e0*/  STL [R1+0x6a8], R17 ;  /* 0x0006a81101007387 */ /* 0x000fe20000100800 */
[----:B------:R-:W-:Y:S01]  /*c2f0*/  @!P0 IMAD.MOV R16, RZ, RZ, -R16 ;  /* 0x000000ffff108224 */ /* 0x000fe200078e0a10 */
[----:B------:R-:W-:Y:S01]  /*c300*/  ISETP.GE.AND P0, PT, R8, RZ, PT ;  /* 0x000000ff0800720c */ /* 0x000fe20003f06270 */
[--C-:B------:R-:W-:Y:S01]  /*c310*/  @!P6 IMAD.IADD R11, R11, 0x1, -R3.reuse ;  /* 0x000000010b0be824 */ /* 0x100fe200078e0a03 */
[----:B------:R-:W-:Y:S01]  /*c320*/  ISETP.GT.U32.AND P6, PT, R3, R7, PT ;  /* 0x000000070300720c */ /* 0x000fe20003fc4070 */
[----:B------:R-:W-:Y:S01]  /*c330*/  IMAD.HI.U32 R8, R2, R6, RZ ;  /* 0x0000000602087227 */ /* 0x000fe200078e00ff */
[----:B------:R0:W-:Y:S03]  /*c340*/  STL [R1+0x6b4], R16 ;  /* 0x0006b41001007387 */ /* 0x0001e60000100800 */
[----:B------:R-:W-:Y:S01]  /*c350*/  @!P5 IMAD.IADD R12, R12, 0x1, -R3 ;  /* 0x000000010c0cd824 */ /* 0x000fe200078e0a03 */
[----:B------:R-:W-:Y:S01]  /*c360*/  ISETP.GE.AND P5, PT, R9, RZ, PT ;  /* 0x000000ff0900720c */ /* 0x000fe20003fa6270 */
[----:B------:R-:W-:-:S02]  /*c370*/  IMAD.MOV R13, RZ, RZ, -R8 ;  /* 0x000000ffff0d7224 */ /* 0x000fc400078e0a08 */
[----:B------:R-:W-:Y:S02]  /*c380*/  VIADD R9, R5, 0x113 ;  /* 0x0000011305097836 */ /* 0x000fe40000000000 */
[--C-:B------:R-:W-:Y:S02]  /*c390*/  @!P2 IMAD.IADD R10, R10, 0x1, -R3.reuse ;  /* 0x000000010a0aa824 */ /* 0x100fe400078e0a03 */
[----:B------:R-:W-:Y:S01]  /*c3a0*/  IMAD R6, R3, R13, R6 ;  /* 0x0000000d03067224 */ /* 0x000fe200078e0206 */
[----:B------:R-:W-:Y:S01]  /*c3b0*/  IABS R13, R9 ;  /* 0x00000009000d7213 */ /* 0x000fe20000000000 */
[----:B------:R-:W-:Y:S01]  /*c3c0*/  VIADD R0, R5, 0x114 ;  /* 0x0000011405007836 */ /* 0x000fe20000000000 */
[----:B------:R-:W-:Y:S01]  /*c3d0*/  ISETP.GT.U32.AND P2, PT, R3, R10, PT ;  /* 0x0000000a0300720c */ /* 0x000fe20003f44070 */
[----:B0-----:R-:W-:Y:S02]  /*c3e0*/  IMAD.MOV.U32 R16, RZ, RZ, R12 ;  /* 0x000000ffff107224 */ /* 0x001fe400078e000c */
[----:B------:R-:W-:Y:S01]  /*c3f0*/  @!P6 IMAD.IADD R7, R7, 0x1, -R3 ;  /* 0x000000010707e824 */ /* 0x000fe200078e0a03 */
[----:B------:R-:W-:Y:S01]  /*c400*/  IABS R8, R0 ;  /* 0x0000000000087213 */ /* 0x000fe20000000000 */
[----:B------:R-:W-:-:S02]  /*c410*/  IMAD.MOV.U32 R12, RZ, RZ, R13 ;  /* 0x000000ffff0c7224 */ /* 0x000fc400078e000d */
[----:B------:R-:W-:Y:S01]  /*c420*/  @!P4 IMAD.MOV R16, RZ, RZ, -R16 ;  /* 0x000000ffff10c224 */ /* 0x000fe200078e0a10 */
[----:B------:R-:W-:Y:S01]  /*c430*/  ISETP.GE.AND P4, PT, R0, RZ, PT ;  /* 0x000000ff0000720c */ /* 0x000fe20003f86270 */
[----:B------:R-:W-:Y:S01]  /*c440*/  IMAD.MOV.U32 R15, RZ, RZ, R11 ;  /* 0x000000ffff0f7224 */ /* 0x000fe200078e000b */
[----:B------:R-:W-:Y:S01]  /*c450*/  ISETP.GT.U32.AND P6, PT, R3, R7, PT ;  /* 0x000000070300720c */ /* 0x000fe20003fc4070 */
[C---:B------:R-:W-:Y:S01]  /*c460*/  IMAD.HI.U32 R0, R2.reuse, R12, RZ ;  /* 0x0000000c02007227 */ /* 0x040fe200078e00ff */
[----:B------:R-:W-:Y:S03]  /*c470*/  STL [R1+0x6b8], R16 ;  /* 0x0006b81001007387 */ /* 0x000fe60000100800 */
[----:B------:R-:W-:-:S04]  /*c480*/  IMAD.HI.U32 R11, R2, R8, RZ ;  /* 0x00000008020b7227 */ /* 0x000fc800078e00ff */
[----:B------:R-:W-:Y:S01]  /*c490*/  @!P3 IMAD.MOV R15, RZ, RZ, -R15 ;  /* 0x000000ffff0fb224 */ /* 0x000fe200078e0a0f */
[----:B------:R-:W-:Y:S01]  /*c4a0*/  ISETP.GT.U32.AND P3, PT, R3, R6, PT ;  /* 0x000000060300720c */ /* 0x000fe20003f64070 */
[----:B------:R-:W-:Y:S02]  /*c4b0*/  IMAD.MOV R0, RZ, RZ, -R0 ;  /* 0x000000ffff007224 */ /* 0x000fe400078e0a00 */
[----:B------:R-:W-:Y:S01]  /*c4c0*/  VIADD R13, R5, 0x112 ;  /* 0x00000112050d7836 */ /* 0x000fe20000000000 */
[----:B------:R0:W-:Y:S01]  /*c4d0*/  STL [R1+0x6bc], R15 ;  /* 0x0006bc0f01007387 */ /* 0x0001e20000100800 */
[----:B------:R-:W-:Y:S02]  /*c4e0*/  IMAD.MOV R11, RZ, RZ, -R11 ;  /* 0x000000ffff0b7224 */ /* 0x000fe400078e0a0b */
[----:B------:R-:W-:Y:S01]  /*c4f0*/  @!P2 IMAD.IADD R10, R10, 0x1, -R3 ;  /* 0x000000010a0aa824 */ /* 0x000fe200078e0a03 */
[----:B------:R-:W-:Y:S01]  /*c500*/  ISETP.GE.AND P2, PT, R9, RZ, PT ;  /* 0x000000ff0900720c */ /* 0x000fe20003f46270 */
[C---:B------:R-:W-:Y:S01]  /*c510*/  IMAD R12, R3.reuse, R0, R12 ;  /* 0x00000000030c7224 */ /* 0x040fe200078e020c */
[----:B------:R-:W-:Y:S01]  /*c520*/  IABS R9, R13 ;  /* 0x0000000d00097213 */ /* 0x000fe20000000000 */
[----:B------:R-:W-:-:S02]  /*c530*/  IMAD R8, R3, R11, R8 ;  /* 0x0000000b03087224 */ /* 0x000fc400078e0208 */
[--C-:B------:R-:W-:Y:S01]  /*c540*/  @!P6 IMAD.IADD R7, R7, 0x1, -R3.reuse ;  /* 0x000000010707e824 */ /* 0x100fe200078e0a03 */
[C---:B------:R-:W-:Y:S01]  /*c550*/  ISETP.GT.U32.AND P6, PT, R3.reuse, R12, PT ;  /* 0x0000000c0300720c */ /* 0x040fe20003fc4070 */
[----:B0-----:R-:W-:Y:S02]  /*c560*/  IMAD.MOV.U32 R15, RZ, RZ, R10 ;  /* 0x000000ffff0f7224 */ /* 0x001fe400078e000a */
[----:B------:R-:W-:Y:S02]  /*c570*/  @!P3 IMAD.IADD R6, R6, 0x1, -R3 ;  /* 0x000000010606b824 */ /* 0x000fe400078e0a03 */
[----:B------:R-:W-:Y:S01]  /*c580*/  @!P1 IMAD.MOV R15, RZ, RZ, -R15 ;  /* 0x000000ffff0f9224 */ /* 0x000fe200078e0a0f */
[C---:B------:R-:W-:Y:S01]  /*c590*/  ISETP.GT.U32.AND P1, PT, R3.reuse, R8, PT ;  /* 0x000000080300720c */ /* 0x040fe20003f24070 */
[----:B------:R-:W-:Y:S01]  /*c5a0*/  IMAD.HI.U32 R16, R2, R9, RZ ;  /* 0x0000000902107227 */ /* 0x000fe200078e00ff */
[----:B------:R-:W-:Y:S02]  /*c5b0*/  ISETP.GT.U32.AND P3, PT, R3, R6, PT ;  /* 0x000000060300720c */ /* 0x000fe40003f64070 */
[----:B------:R0:W-:Y:S01]  /*c5c0*/  STL [R1+0x6c0], R15 ;  /* 0x0006c00f01007387 */ /* 0x0001e20000100800 */
[----:B------:R-:W-:-:S02]  /*c5d0*/  VIADD R0, R5, 0x111 ;  /* 0x0000011105007836 */ /* 0x000fc40000000000 */
[C---:B------:R-:W-:Y:S02]  /*c5e0*/  VIADD R11, R5.reuse, 0x10f ;  /* 0x0000010f050b7836 */ /* 0x040fe40000000000 */
[----:B------:R-:W-:Y:S01]  /*c5f0*/  IMAD.MOV R16, RZ, RZ, -R16 ;  /* 0x000000ffff107224 */ /* 0x000fe200078e0a10 */
[----:B------:R-:W-:Y:S01]  /*c600*/  IABS R10, R0 ;  /* 0x00000000000a7213 */ /* 0x000fe20000000000 */
[----:B------:R-:W-:Y:S02]  /*c610*/  VIADD R14, R5, 0x110 ;  /* 0x00000110050e7836 */ /* 0x000fe40000000000 */
[----:B------:R-:W-:Y:S01]  /*c620*/  IMAD R9, R3, R16, R9 ;  /* 0x0000001003097224 */ /* 0x000fe200078e0209 */
[----:B------:R-:W-:Y:S01]  /*c630*/  IABS R16, R11 ;  /* 0x0000000b00107213 */ /* 0x000fe20000000000 */
[--C-:B------:R-:W-:Y:S01]  /*c640*/  @!P6 IMAD.IADD R12, R12, 0x1, -R3.reuse ;  /* 0x000000010c0ce824 */ /* 0x100fe200078e0a03 */
[----:B0-----:R-:W-:Y:S01]  /*c650*/  IABS R15, R14 ;  /* 0x0000000e000f7213 */ /* 0x001fe20000000000 */
[----:B------:R-:W-:Y:S01]  /*c660*/  @!P1 IMAD.IADD R8, R8, 0x1, -R3 ;  /* 0x0000000108089824 */ /* 0x000fe200078e0a03 */
[----:B------:R-:W-:Y:S01]  /*c670*/  ISETP.GE.AND P1, PT, R13, RZ, PT ;  /* 0x000000ff0d00720c */ /* 0x000fe20003f26270 */
[----:B------:R-:W-:Y:S01]  /*c680*/  IMAD.MOV.U32 R18, RZ, RZ, R7 ;  /* 0x000000ffff127224 */ /* 0x000fe200078e0007 */
[----:B------:R-:W-:Y:S01]  /*c690*/  ISETP.GT.U32.AND P6, PT, R3, R12, PT ;  /* 0x0000000c0300720c */ /* 0x000fe20003fc4070 */
[----:B------:R-:W-:-:S02]  /*c6a0*/  IMAD.MOV.U32 R13, RZ, RZ, R16 ;  /* 0x000000ffff0d7224 */ /* 0x000fc400078e0010 */
[----:B------:R-:W-:-:S04]  /*c6b0*/  IMAD.HI.U32 R17, R2, R10, RZ ;  /* 0x0000000a02117227 */ /* 0x000fc800078e00ff */
[----:B------:R-:W-:-:S04]  /*c6c0*/  IMAD.HI.U32 R16, R2, R15, RZ ;  /* 0x0000000f02107227 */ /* 0x000fc800078e00ff */
[----:B------:R-:W-:Y:S01]  /*c6d0*/  @!P0 IMAD.MOV R18, RZ, RZ, -R18 ;  /* 0x000000ffff128224 */ /* 0x000fe200078e0a12 */
[C---:B------:R-:W-:Y:S01]  /*c6e0*/  ISETP.GT.U32.AND P0, PT, R3.reuse, R8, PT ;  /* 0x000000080300720c */ /* 0x040fe20003f04070 */
[----:B------:R-:W-:Y:S01]  /*c6f0*/  @!P3 IMAD.IADD R6, R6, 0x1, -R3 ;  /* 0x000000010606b824 */ /* 0x000fe200078e0a03 */
[C---:B------:R-:W-:Y:S01]  /*c700*/  ISETP.GT.U32.AND P3, PT, R3.reuse, R9, PT ;  /* 0x000000090300720c */ /* 0x040fe20003f64070 */
[----:B------:R-:W-:Y:S01]  /*c710*/  IMAD.MOV R17, RZ, RZ, -R17 ;  /* 0x000000ffff117224 */ /* 0x000fe200078e0a11 */
[----:B------:R0:W-:Y:S01]  /*c720*/  STL [R1+0x6b0], R18 ;  /* 0x0006b01201007387 */ /* 0x0001e20000100800 */
[----:B------:R-:W-:Y:S02]  /*c730*/  IMAD.MOV R16, RZ, RZ, -R16 ;  /* 0x000000ffff107224 */ /* 0x000fe400078e0a10 */
[----:B------:R-:W-:Y:S02]  /*c740*/  IMAD R10, R3, R17, R10 ;  /* 0x00000011030a7224 */ /* 0x000fe400078e020a */
[----:B------:R-:W-:-:S02]  /*c750*/  @!P6 IMAD.IADD R12, R12, 0x1, -R3 ;  /* 0x000000010c0ce824 */ /* 0x000fc400078e0a03 */
[----:B------:R-:W-:-:S04]  /*c760*/  IMAD.HI.U32 R7, R2, R13, RZ ;  /* 0x0000000d02077227 */ /* 0x000fc800078e00ff */
[----:B0-----:R-:W-:Y:S02]  /*c770*/  IMAD.MOV.U32 R18, RZ, RZ, R6 ;  /* 0x000000ffff127224 */ /* 0x001fe400078e0006 */
[C---:B------:R-:W-:Y:S02]  /*c780*/  IMAD R6, R3.reuse, R16, R15 ;  /* 0x0000001003067224 */ /* 0x040fe400078e020f */
[----:B------:R-:W-:Y:S01]  /*c790*/  @!P5 IMAD.MOV R18, RZ, RZ, -R18 ;  /* 0x000000ffff12d224 */ /* 0x000fe200078e0a12 */
[C---:B------:R-:W-:Y:S01]  /*c7a0*/  ISETP.GT.U32.AND P5, PT, R3.reuse, R10, PT ;  /* 0x0000000a0300720c */ /* 0x040fe20003fa4070 */
[----:B------:R-:W-:Y:S01]  /*c7b0*/  IMAD.MOV R15, RZ, RZ, -R7 ;  /* 0x000000ffff0f7224 */ /* 0x000fe200078e0a07 */
[----:B------:R-:W-:Y:S01]  /*c7c0*/  ISETP.GT.U32.AND P6, PT, R3, R6, PT ;  /* 0x000000060300720c */ /* 0x000fe20003fc4070 */
[----:B------:R-:W-:Y:S01]  /*c7d0*/  @!P3 IMAD.IADD R9, R9, 0x1, -R3 ;  /* 0x000000010909b824 */ /* 0x000fe200078e0a03 */
[----:B------:R0:W-:Y:S01]  /*c7e0*/  STL [R1+0x6ac], R18 ;  /* 0x0006ac1201007387 */ /* 0x0001e20000100800 */
[----:B------:R-:W-:-:S02]  /*c7f0*/  IMAD R13, R3, R15, R13 ;  /* 0x0000000f030d7224 */ /* 0x000fc400078e020d */
[--C-:B------:R-:W-:Y:S01]  /*c800*/  @!P0 IMAD.IADD R8, R8, 0x1, -R3.reuse ;  /* 0x0000000108088824 */ /* 0x100fe200078e0a03 */
[----:B------:R-:W-:Y:S01]  /*c810*/  ISETP.GT.U32.AND P3, PT, R3, R9, PT ;  /* 0x000000090300720c */ /* 0x000fe20003f64070 */
[----:B------:R-:W-:Y:S01]  /*c820*/  VIADD R7, R5, 0x10e ;  /* 0x0000010e05077836 */ /* 0x000fe20000000000 */
[----:B------:R-:W-:Y:S01]  /*c830*/  ISETP.GE.AND P0, PT, R0, RZ, PT ;  /* 0x000000ff0000720c */ /* 0x000fe20003f06270 */
[----:B------:R-:W-:Y:S02]  /*c840*/  IMAD.MOV.U32 R17, RZ, RZ, R8 ;  /* 0x000000ffff117224 */ /* 0x000fe400078e0008 */
[--C-:B------:R-:W-:Y:S01]  /*c850*/  @!P5 IMAD.IADD R10, R10, 0x1, -R3.reuse ;  /* 0x000000010a0ad824 */ /* 0x100fe200078e0a03 */
[C---:B------:R-:W-:Y:S01]  /*c860*/  ISETP.GT.U32.AND P5, PT, R3.reuse, R13, PT ;  /* 0x0000000d0300720c */ /* 0x040fe20003fa4070 */
[----:B------:R-:W-:Y:S01]  /*c870*/  @!P6 IMAD.IADD R6, R6, 0x1, -R3 ;  /* 0x000000010606e824 */ /* 0x000fe200078e0a03 */
[----:B0-----:R-:W-:Y:S01]  /*c880*/  IABS R18, R7 ;  /* 0x0000000700127213 */ /* 0x001fe20000000000 */
[----:B------:R-:W-:Y:S01]  /*c890*/  @!P4 IMAD.MOV R17, RZ, RZ, -R17 ;  /* 0x000000ffff11c224 */ /* 0x000fe200078e0a11 */
[----:B------:R-:W-:Y:S01]  /*c8a0*/  ISETP.GT.U32.AND P6, PT, R3, R10, PT ;  /* 0x0000000a0300720c */ /* 0x000fe20003fc4070 */
[----:B------:R-:W-:Y:S01]  /*c8b0*/  VIADD R0, R5, 0x10d ;  /* 0x0000010d05007836 */ /* 0x000fe20000000000 */
[----:B------:R-:W-:Y:S01]  /*c8c0*/  ISETP.GT.U32.AND P4, PT, R3, R6, PT ;  /* 0x000000060300720c */ /* 0x000fe20003f84070 */
[----:B------:R-:W-:Y:S01]  /*c8d0*/  IMAD.HI.U32 R8, R2, R18, RZ ;  /* 0x0000001202087227 */ /* 0x000fe200078e00ff */
[----:B------:R-:W-:Y:S02]  /*c8e0*/  STL [R1+0x67c], R17 ;  /* 0x00067c1101007387 */ /* 0x000fe40000100800 */
[----:B------:R-:W-:Y:S01]  /*c8f0*/  IABS R15, R0 ;  /* 0x00000000000f7213 */ /* 0x000fe20000000000 */
[----:B------:R-:W-:-:S02]  /*c900*/  IMAD.MOV R8, RZ, RZ, -R8 ;  /* 0x000000ffff087224 */ /* 0x000fc400078e0a08 */
[--C-:B------:R-:W-:Y:S01]  /*c910*/  @!P3 IMAD.IADD R9, R9, 0x1, -R3.reuse ;  /* 0x000000010909b824 */ /* 0x100fe200078e0a03 */
[----:B------:R-:W-:Y:S01]  /*c920*/  ISETP.GE.AND P3, PT, R14, RZ, PT ;  /* 0x000000ff0e00720c */ /* 0x000fe20003f66270 */
[----:B------:R-:W-:Y:S02]  /*c930*/  @!P5 IMAD.IADD R13, R13, 0x1, -R3 ;  /* 0x000000010d0dd824 */ /* 0x000fe400078e0a03 */
[----:B------:R-:W-:Y:S02]  /*c940*/  IMAD R18, R3, R8, R18 ;  /* 0x0000000803127224 */ /* 0x000fe400078e0212 */
[----:B------:R-:W-:Y:S01]  /*c950*/  @!P1 IMAD.MOV R9, RZ, RZ, -R9 ;  /* 0x000000ffff099224 */ /* 0x000fe200078e0a09 */
[----:B------:R-:W-:Y:S01]  /*c960*/  ISETP.GE.AND P1, PT, R7, RZ, PT ;  /* 0x000000ff0700720c */ /* 0x000fe20003f26270 */
[----:B------:R-:W-:Y:S01]  /*c970*/  @!P4 IMAD.IADD R6, R6, 0x1, -R3 ;  /* 0x000000010606c824 */ /* 0x000fe200078e0a03 */
[C---:B------:R-:W-:Y:S01]  /*c980*/  ISETP.GT.U32.AND P5, PT, R3.reuse, R13, PT ;  /* 0x0000000d0300720c */ /* 0x040fe20003fa4070 */
[----:B------:R-:W-:Y:S01]  /*c990*/  IMAD.HI.U32 R7, R2, R15, RZ ;  /* 0x0000000f02077227 */ /* 0x000fe200078e00ff */
[----:B------:R-:W-:-:S03]  /*c9a0*/  ISETP.GT.U32.AND P4, PT, R3, R18, PT ;  /* 0x000000120300720c */ /* 0x000fc60003f84070 */
[----:B------:R-:W-:Y:S02]  /*c9b0*/  IMAD.MOV R7, RZ, RZ, -R7 ;  /* 0x000000ffff077224 */ /* 0x000fe400078e0a07 */
[----:B------:R-:W-:Y:S01]  /*c9c0*/  @!P6 IMAD.IADD R10, R10, 0x1, -R3 ;  /* 0x000000010a0ae824 */ /* 0x000fe200078e0a03 */
[----:B------:R-:W-:Y:S01]  /*c9d0*/  ISETP.GE.AND P6, PT, R0, RZ, PT ;  /* 0x000000ff0000720c */ /* 0x000fe20003fc6270 */
[----:B------:R-:W-:Y:S02]  /*c9e0*/  IMAD.MOV.U32 R16, RZ, RZ, R12 ;  /* 0x000000ffff107224 */ /* 0x000fe400078e000c */
[----:B------:R-:W-:Y:S02]  /*c9f0*/  IMAD R15, R3, R7, R15 ;  /* 0x00000007030f7224 */ /* 0x000fe400078e020f */
[----:B------:R-:W-:Y:S02]  /*ca00*/  VIADD R8, R5, 0x10c ;  /* 0x0000010c05087836 */ /* 0x000fe40000000000 */
[----:B------:R-:W-:-:S02]  /*ca10*/  IMAD.MOV.U32 R14, RZ, RZ, R10 ;  /* 0x000000ffff0e7224 */ /* 0x000fc400078e000a */
[----:B------:R-:W-:Y:S01]  /*ca20*/  @!P2 IMAD.MOV R16, RZ, RZ, -R16 ;  /* 0x000000ffff10a224 */ /* 0x000fe200078e0a10 */
[----:B------:R-:W-:Y:S01]  /*ca30*/  IABS R12, R8 ;  /* 0x00000008000c7213 */ /* 0x000fe20000000000 */
[--C-:B------:R-:W-:Y:S01]  /*ca40*/  @!P5 IMAD.IADD R13, R13, 0x1, -R3.reuse ;  /* 0x000000010d0dd824 */ /* 0x100fe200078e0a03 */
[----:B------:R-:W-:Y:S01]  /*ca50*/  ISETP.GT.U32.AND P5, PT, R3, R15, PT ;  /* 0x0000000f0300720c */ /* 0x000fe20003fa4070 */
[----:B------:R-:W-:Y:S01]  /*ca60*/  @!P4 IMAD.IADD R18, R18, 0x1, -R3 ;  /* 0x000000011212c824 */ /* 0x000fe200078e0a03 */
[----:B------:R-:W-:Y:S01]  /*ca70*/  STL [R1+0x698], R16 ;  /* 0x0006981001007387 */ /* 0x000fe20000100800 */
[----:B------:R-:W-:Y:S01]  /*ca80*/  @!P0 IMAD.MOV R14, RZ, RZ, -R14 ;  /* 0x000000ffff0e8224 */ /* 0x000fe200078e0a0e */
[----:B------:R-:W-:Y:S01]  /*ca90*/  ISETP.GE.AND P2, PT, R11, RZ, PT ;  /* 0x000000ff0b00720c */ /* 0x000fe20003f46270 */
[----:B------:R-:W-:Y:S01]  /*caa0*/  VIADD R0, R5, 0x10a ;  /* 0x0000010a05007836 */ /* 0x000fe20000000000 */
[----:B------:R0:W-:Y:S01]  /*cab0*/  STL [R1+0x6a4], R9 ;  /* 0x0006a40901007387 */ /* 0x0001e20000100800 */
[----:B------:R-:W-:-:S02]  /*cac0*/  ISETP.GT.U32.AND P4, PT, R3, R18, PT ;  /* 0x000000120300720c */ /* 0x000fc40003f84070 */
[----:B------:R-:W-:Y:S01]  /*cad0*/  ISETP.GE.AND P0, PT, R8, RZ, PT ;  /* 0x000000ff0800720c */ /* 0x000fe20003f06270 */
[----:B------:R1:W-:Y:S01]  /*cae0*/  STL [R1+0x6a0], R14 ;  /* 0x0006a00e01007387 */ /* 0x0003e20000100800 */
[----:B------:R-:W-:Y:S02]  /*caf0*/  IABS R11, R0 ;  /* 0x00000000000b7213 */ /* 0x000fe40000000000 */
[----:B------:R-:W-:Y:S02]  /*cb00*/  @!P5 IMAD.IADD R15, R15, 0x1, -R3 ;  /* 0x000000010f0fd824 */ /* 0x000fe400078e0a03 */
[----:B0-----:R-:W-:-:S03]  /*cb10*/  VIADD R9, R5, 0x10b ;  /* 0x0000010b05097836 */ /* 0x001fc60000000000 */
[----:B------:R-:W-:Y:S01]  /*cb20*/  ISETP.GT.U32.AND P5, PT, R3, R15, PT ;  /* 0x0000000f0300720c */ /* 0x000fe20003fa4070 */
[----:B------:R-:W-:Y:S02]  /*cb30*/  @!P2 IMAD.MOV R13, RZ, RZ, -R13 ;  /* 0x000000ffff0da224 */ /* 0x000fe400078e0a0d */
[----:B-1----:R-:W-:Y:S01]  /*cb40*/  IMAD.HI.U32 R14, R2, R12, RZ ;  /* 0x0000000c020e7227 */ /* 0x002fe200078e00ff */
[----:B------:R-:W-:Y:S02]  /*cb50*/  IABS R7, R9 ;  /* 0x0000000900077213 */ /* 0x000fe40000000000 */
[----:B------:R0:W-:Y:S01]  /*cb60*/  STL [R1+0x69c], R13 ;  /* 0x00069c0d01007387 */ /* 0x0001e20000100800 */
[----:B------:R-:W-:Y:S01]  /*cb70*/  IMAD.MOV R14, RZ, RZ, -R14 ;  /* 0x000000ffff0e7224 */ /* 0x000fe200078e0a0e */
[----:B------:R-:W-:Y:S01]  /*cb80*/  ISETP.GE.AND P2, PT, R9, RZ, PT ;  /* 0x000000ff0900720c */ /* 0x000fe20003f46270 */
[----:B------:R-:W-:Y:S02]  /*cb90*/  @!P4 IMAD.IADD R18, R18, 0x1, -R3 ;  /* 0x000000011212c824 */ /* 0x000fe400078e0a03 */
[----:B------:R-:W-:-:S02]  /*cba0*/  IMAD R12, R3, R14, R12 ;  /* 0x0000000e030c7224 */ /* 0x000fc400078e020c */
[----:B------:R-:W-:-:S03]  /*cbb0*/  IMAD.HI.U32 R10, R2, R7, RZ ;  /* 0x00000007020a7227 */ /* 0x000fc600078e00ff */
[----:B------:R-:W-:Y:S01]  /*cbc0*/  ISETP.GT.U32.AND P4, PT, R3, R12, PT ;  /* 0x0000000c0300720c */ /* 0x000fe20003f84070 */
[----:B------:R-:W-:Y:S02]  /*cbd0*/  IMAD.MOV R10, RZ, RZ, -R10 ;  /* 0x000000ffff0a7224 */ /* 0x000fe400078e0a0a */
[----:B------:R-:W-:-:S04]  /*cbe0*/  IMAD.HI.U32 R8, R2, R11, RZ ;  /* 0x0000000b02087227 */ /* 0x000fc800078e00ff */
[----:B------:R-:W-:Y:S02]  /*cbf0*/  IMAD R7, R3, R10, R7 ;  /* 0x0000000a03077224 */ /* 0x000fe400078e0207 */
[C---:B------:R-:W-:Y:S02]  /*cc00*/  VIADD R14, R5.reuse, 0x108 ;  /* 0x00000108050e7836 */ /* 0x040fe40000000000 */
[----:B------:R-:W-:Y:S02]  /*cc10*/  IMAD.MOV R8, RZ, RZ, -R8 ;  /* 0x000000ffff087224 */ /* 0x000fe400078e0a08 */
[----:B0-----:R-:W-:Y:S01]  /*cc20*/  VIADD R13, R5, 0x109 ;  /* 0x00000109050d7836 */ /* 0x001fe20000000000 */
[----:B------:R-:W-:Y:S01]  /*cc30*/  IABS R19, R14 ;  /* 0x0000000e00137213 */ /* 0x000fe20000000000 */
[----:B------:R-:W-:Y:S02]  /*cc40*/  IMAD.MOV.U32 R20, RZ, RZ, R18 ;  /* 0x000000ffff147224 */ /* 0x000fe400078e0012 */
[----:B------:R-:W-:Y:S01]  /*cc50*/  @!P5 IMAD.IADD R15, R15, 0x1, -R3 ;  /* 0x000000010f0fd824 */ /* 0x000fe200078e0a03 */
[C---:B------:R-:W-:Y:S01]  /*cc60*/  ISETP.GT.U32.AND P5, PT, R3.reuse, R7, PT ;  /* 0x000000070300720c */ /* 0x040fe20003fa4070 */
[----:B------:R-:W-:Y:S01]  /*cc70*/  IMAD R11, R3, R8, R11 ;  /* 0x00000008030b7224 */ /* 0x000fe200078e020b */
[----:B------:R-:W-:Y:S01]  /*cc80*/  IABS R8, R13 ;  /* 0x0000000d00087213 */ /* 0x000fe20000000000 */
[----:B------:R-:W-:-:S02]  /*cc90*/  @!P4 IMAD.IADD R12, R12, 0x1, -R3 ;  /* 0x000000010c0cc824 */ /* 0x000fc400078e0a03 */
[----:B------:R-:W-:Y:S01]  /*cca0*/  @!P1 IMAD.MOV R20, RZ, RZ, -R20 ;  /* 0x000000ffff149224 */ /* 0x000fe200078e0a14 */
[C---:B------:R-:W-:Y:S01]  /*ccb0*/  ISETP.GT.U32.AND P4, PT, R3.reuse, R11, PT ;  /* 0x0000000b0300720c */ /* 0x040fe20003f84070 */
[----:B------:R-:W-:Y:S01]  /*ccc0*/  IMAD.MOV.U32 R18, RZ, RZ, R19 ;  /* 0x000000ffff127224 */ /* 0x000fe200078e0013 */
[----:B------:R-:W-:Y:S01]  /*ccd0*/  ISETP.GT.U32.AND P1, PT, R3, R12, PT ;  /* 0x0000000c0300720c */ /* 0x000fe20003f24070 */
[----:B------:R-:W-:Y:S01]  /*cce0*/  IMAD.HI.U32 R19, R2, R8, RZ ;  /* 0x0000000802137227 */ /* 0x000fe200078e00ff */
[----:B------:R0:W-:Y:S03]  /*ccf0*/  STL [R1+0x684], R20 ;  /* 0x0006841401007387 */ /* 0x0001e60000100800 */
[----:B------:R-:W-:Y:S02]  /*cd00*/  IMAD.MOV R19, RZ, RZ, -R19 ;  /* 0x000000ffff137224 */ /* 0x000fe400078e0a13 */
[----:B------:R-:W-:-:S02]  /*cd10*/  @!P5 IMAD.IADD R7, R7, 0x1, -R3 ;  /* 0x000000010707d824 */ /* 0x000fc400078e0a03 */
[----:B------:R-:W-:Y:S02]  /*cd20*/  VIADD R10, R5, 0x107 ;  /* 0x00000107050a7836 */ /* 0x000fe40000000000 */
[----:B------:R-:W-:Y:S01]  /*cd30*/  @!P4 IMAD.IADD R11, R11, 0x1, -R3 ;  /* 0x000000010b0bc824 */ /* 0x000fe200078e0a03 */
[C---:B------:R-:W-:Y:S01]  /*cd40*/  ISETP.GT.U32.AND P5, PT, R3.reuse, R7, PT ;  /* 0x000000070300720c */ /* 0x040fe20003fa4070 */
[----:B0-----:R-:W-:Y:S01]  /*cd50*/  IMAD.MOV.U32 R20, RZ, RZ, R15 ;  /* 0x000000ffff147224 */ /* 0x001fe200078e000f */
[----:B------:R-:W-:Y:S01]  /*cd60*/  IABS R17, R10 ;  /* 0x0000000a00117213 */ /* 0x000fe20000000000 */
[----:B------:R-:W-:Y:S01]  /*cd70*/  @!P1 IMAD.IADD R12, R12, 0x1, -R3 ;  /* 0x000000010c0c9824 */ /* 0x000fe200078e0a03 */
[C---:B------:R-:W-:Y:S01]  /*cd80*/  ISETP.GT.U32.AND P4, PT, R3.reuse, R11, PT ;  /* 0x0000000b0300720c */ /* 0x040fe20003f84070 */
[----:B------:R-:W-:Y:S01]  /*cd90*/  @!P6 IMAD.MOV R20, RZ, RZ, -R20 ;  /* 0x000000ffff14e224 */ /* 0x000fe200078e0a14 */
[----:B------:R-:W-:Y:S01]  /*cda0*/  ISETP.GE.AND P6, PT, R0, RZ, PT ;  /* 0x000000ff0000720c */ /* 0x000fe20003fc6270 */
[----:B------:R-:W-:-:S02]  /*cdb0*/  IMAD R0, R3, R19, R8 ;  /* 0x0000001303007224 */ /* 0x000fc400078e0208 */
[----:B------:R-:W-:Y:S01]  /*cdc0*/  VIADD R9, R5, 0x106 ;  /* 0x0000010605097836 */ /* 0x000fe20000000000 */
[----:B------:R0:W-:Y:S01]  /*cdd0*/  STL [R1+0x680], R20 ;  /* 0x0006801401007387 */ /* 0x0001e20000100800 */
[----:B------:R-:W-:Y:S01]  /*cde0*/  IMAD.MOV.U32 R15, RZ, RZ, R17 ;  /* 0x000000ffff0f7224 */ /* 0x000fe200078e0011 */
[----:B------:R-:W-:Y:S01]  /*cdf0*/  ISETP.GT.U32.AND P1, PT, R3, R0, PT ;  /* 0x000000000300720c */ /* 0x000fe20003f24070 */
[----:B------:R-:W-:Y:S01]  /*ce00*/  IMAD.HI.U32 R19, R2, R18, RZ ;  /* 0x0000001202137227 */ /* 0x000fe200078e00ff */
[----:B------:R-:W-:-:S03]  /*ce10*/  IABS R16, R9 ;  /* 0x0000000900107213 */ /* 0x000fc60000000000 */
[----:B------:R-:W-:-:S04]  /*ce20*/  IMAD.HI.U32 R17, R2, R15, RZ ;  /* 0x0000000f02117227 */ /* 0x000fc800078e00ff */
[----:B------:R-:W-:Y:S02]  /*ce30*/  IMAD.MOV R19, RZ, RZ, -R19 ;  /* 0x000000ffff137224 */ /* 0x000fe400078e0a13 */
[--C-:B------:R-:W-:Y:S01]  /*ce40*/  @!P5 IMAD.IADD R7, R7, 0x1, -R3.reuse ;  /* 0x000000010707d824 */ /* 0x100fe200078e0a03 */
[----:B------:R-:W-:Y:S01]  /*ce50*/  ISETP.GE.AND P5, PT, R13, RZ, PT ;  /* 0x000000ff0d00720c */ /* 0x000fe20003fa6270 */
[----:B0-----:R-:W-:Y:S02]  /*ce60*/  IMAD.MOV.U32 R20, RZ, RZ, R12 ;  /* 0x000000ffff147224 */ /* 0x001fe400078e000c */
[----:B------:R-:W-:Y:S02]  /*ce70*/  @!P1 IMAD.IADD R0, R0, 0x1, -R3 ;  /* 0x0000000100009824 */ /* 0x000fe400078e0a03 */
[----:B------:R-:W-:-:S04]  /*ce80*/  IMAD.HI.U32 R8, R2, R16, RZ ;  /* 0x0000001002087227 */ /* 0x000fc800078e00ff */
[----:B------:R-:W-:Y:S02]  /*ce90*/  IMAD.MOV R17, RZ, RZ, -R17 ;  /* 0x000000ffff117224 */ /* 0x000fe400078e0a11 */
[C---:B------:R-:W-:Y:S02]  /*cea0*/  IMAD R13, R3.reuse, R19, R18 ;  /* 0x00000013030d7224 */ /* 0x040fe400078e0212 */
[----:B------:R-:W-:Y:S01]  /*ceb0*/  @!P0 IMAD.MOV R20, RZ, RZ, -R20 ;  /* 0x000000ffff148224 */ /* 0x000fe200078e0a14 */
[C---:B------:R-:W-:Y:S01]  /*cec0*/  ISETP.GT.U32.AND P0, PT, R3.reuse, R0, PT ;  /* 0x000000000300720c */ /* 0x040fe20003f04070 */
[----:B------:R-:W-:Y:S01]  /*ced0*/  IMAD.MOV R18, RZ, RZ, -R8 ;  /* 0x000000ffff127224 */ /* 0x000fe200078e0a08 */
[C---:B------:R-:W-:Y:S01]  /*cee0*/  ISETP.GT.U32.AND P1, PT, R3.reuse, R13, PT ;  /* 0x0000000d0300720c */ /* 0x040fe20003f24070 */
[----:B------:R-:W-:Y:S01]  /*cef0*/  IMAD R15, R3, R17, R15 ;  /* 0x00000011030f7224 */ /* 0x000fe200078e020f */
[----:B------:R-:W-:Y:S01]  /*cf00*/  STL [R1+0x678], R20 ;  /* 0x0006781401007387 */ /* 0x000fe20000100800 */
[----:B------:R-:W-:-:S02]  /*cf10*/  @!P4 IMAD.IADD R11, R11, 0x1, -R3 ;  /* 0x000000010b0bc824 */ /* 0x000fc400078e0a03 */
[C---:B------:R-:W-:Y:S01]  /*cf20*/  IMAD R12, R3.reuse, R18, R16 ;  /* 0x00000012030c7224 */ /* 0x040fe200078e0210 */
[----:B------:R-:W-:Y:S01]  /*cf30*/  ISETP.GT.U32.AND P4, PT, R3, R15, PT ;  /* 0x0000000f0300720c */ /* 0x000fe20003f84070 */
[----:B------:R-:W-:Y:S02]  /*cf40*/  IMAD.MOV.U32 R17, RZ, RZ, R11 ;  /* 0x000000ffff117224 */ /* 0x000fe400078e000b */
[----:B------:R-:W-:Y:S01]  /*cf50*/  @!P2 IMAD.MOV R7, RZ, RZ, -R7 ;  /* 0x000000ffff07a224 */ /* 0x000fe200078e0a07 */
[----:B------:R-:W-:Y:S01]  /*cf60*/  ISETP.GE.AND P2, PT, R14, RZ, PT ;  /* 0x000000ff0e00720c */ /* 0x000fe20003f46270 */
[----:B------:R-:W-:Y:S02]  /*cf70*/  VIADD R8, R5, 0x105 ;  /* 0x0000010505087836 */ /* 0x000fe40000000000 */
[----:B------:R-:W-:Y:S01]  /*cf80*/  @!P6 IMAD.MOV R17, RZ, RZ, -R17 ;  /* 0x000000ffff11e224 */ /* 0x000fe200078e0a11 */
[----:B------:R0:W-:Y:S01]  /*cf90*/  STL [R1+0x674], R7 ;  /* 0x0006740701007387 */ /* 0x0001e20000100800 */
[----:B------:R-:W-:Y:S01]  /*cfa0*/  ISETP.GT.U32.AND P6, PT, R3, R12, PT ;  /* 0x0000000c0300720c */ /* 0x000fe20003fc4070 */
[--C-:B------:R-:W-:Y:S01]  /*cfb0*/  @!P0 IMAD.IADD R0, R0, 0x1, -R3.reuse ;  /* 0x0000000100008824 */ /* 0x100fe200078e0a03 */
[----:B------:R-:W-:Y:S01]  /*cfc0*/  IABS R16, R8 ;  /* 0x0000000800107213 */ /* 0x000fe20000000000 */
[--C-:B------:R-:W-:Y:S01]  /*cfd0*/  @!P1 IMAD.IADD R13, R13, 0x1, -R3.reuse ;  /* 0x000000010d0d9824 */ /* 0x100fe200078e0a03 */
[----:B------:R-:W-:Y:S01]  /*cfe0*/  ISETP.GE.AND P0, PT, R10, RZ, PT ;  /* 0x000000ff0a00720c */ /* 0x000fe20003f06270 */
[----:B------:R-:W-:Y:S01]  /*cff0*/  @!P4 IMAD.IADD R15, R15, 0x1, -R3 ;  /* 0x000000010f0fc824 */ /* 0x000fe200078e0a03 */
[----:B------:R-:W-:Y:S01]  /*d000*/  ISETP.GE.AND P1, PT, R9, RZ, PT ;  /* 0x000000ff0900720c */ /* 0x000fe20003f26270 */
[----:B------:R-:W-:Y:S01]  /*d010*/  IMAD.HI.U32 R11, R2, R16, RZ ;  /* 0x00000010020b7227 */ /* 0x000fe200078e00ff */
[----:B------:R-:W-:Y:S01]  /*d020*/  ISETP.GT.U32.AND P4, PT, R3, R13, PT ;  /* 0x0000000d0300720c */ /* 0x000fe20003f84070 */
[----:B------:R-:W-:Y:S02]  /*d030*/  STL [R1+0x670], R17 ;  /* 0x0006701101007387 */ /* 0x000fe40000100800 */
[----:B0-----:R-:W-:-:S02]  /*d040*/  VIADD R7, R5, 0x104 ;  /* 0x0000010405077836 */ /* 0x001fc40000000000 */
[----:B------:R-:W-:Y:S02]  /*d050*/  IMAD.MOV R9, RZ, RZ, -R11 ;  /* 0x000000ffff097224 */ /* 0x000fe400078e0a0b */
[----:B------:R-:W-:Y:S01]  /*d060*/  IMAD.MOV.U32 R14, RZ, RZ, R0 ;  /* 0x000000ffff0e7224 */ /* 0x000fe200078e0000 */
[----:B------:R-:W-:Y:S01]  /*d070*/  IABS R10, R7 ;  /* 0x00000007000a7213 */ /* 0x000fe20000000000 */
[----:B------:R-:W-:Y:S01]  /*d080*/  @!P6 IMAD.IADD R12, R12, 0x1, -R3 ;  /* 0x000000010c0ce824 */ /* 0x000fe200078e0a03 */
[C---:B------:R-:W-:Y:S01]  /*d090*/  ISETP.GT.U32.AND P6, PT, R3.reuse, R15, PT ;  /* 0x0000000f0300720c */ /* 0x040fe20003fc4070 */
[C---:B------:R-:W-:Y:S02]  /*d0a0*/  IMAD R16, R3.reuse, R9, R16 ;  /* 0x0000000903107224 */ /* 0x040fe400078e0210 */
[----:B------:R-:W-:Y:S02]  /*d0b0*/  IMAD.MOV.U32 R11, RZ, RZ, R10 ;  /* 0x000000ffff0b7224 */ /* 0x000fe400078e000a */
[----:B------:R-:W-:Y:S01]  /*d0c0*/  @!P5 IMAD.MOV R14, RZ, RZ, -R14 ;  /* 0x000000ffff0ed224 */ /* 0x000fe200078e0a0e */
[----:B------:R-:W-:Y:S01]  /*d0d0*/  ISETP.GT.U32.AND P5, PT, R3, R12, PT ;  /* 0x0000000c0300720c */ /* 0x000fe20003fa4070 */
[----:B------:R-:W-:-:S03]  /*d0e0*/  IMAD.HI.U32 R9, R2, R11, RZ ;  /* 0x0000000b02097227 */ /* 0x000fc600078e00ff */
[----:B------:R0:W-:Y:S01]  /*d0f0*/  STL [R1+0x668], R14 ;  /* 0x0006680e01007387 */ /* 0x0001e20000100800 */
[----:B------:R-:W-:Y:S02]  /*d100*/  IMAD.MOV R9, RZ, RZ, -R9 ;  /* 0x000000ffff097224 */ /* 0x000fe400078e0a09 */
[----:B------:R-:W-:Y:S01]  /*d110*/  @!P4 IMAD.IADD R13, R13, 0x1, -R3 ;  /* 0x000000010d0dc824 */ /* 0x000fe200078e0a03 */
[C---:B------:R-:W-:Y:S01]  /*d120*/  ISETP.GT.U32.AND P4, PT, R3.reuse, R16, PT ;  /* 0x000000100300720c */ /* 0x040fe20003f84070 */
[----:B------:R-:W-:Y:S02]  /*d130*/  IMAD R11, R3, R9, R11 ;  /* 0x00000009030b7224 */ /* 0x000fe400078e020b */
[----:B------:R-:W-:Y:S02]  /*d140*/  @!P6 IMAD.IADD R15, R15, 0x1, -R3 ;  /* 0x000000010f0fe824 */ /* 0x000fe400078e0a03 */
[----:B------:R-:W-:Y:S01]  /*d150*/  VIADD R19, R5, 0x101 ;  /* 0x0000010105137836 */ /* 0x000fe20000000000 */
[----:B------:R-:W-:Y:S01]  /*d160*/  ISETP.GT.U32.AND P6, PT, R3, R11, PT ;  /* 0x0000000b0300720c */ /* 0x000fe20003fc4070 */
[----:B0-----:R-:W-:-:S02]  /*d170*/  VIADD R14, R5, 0x102 ;  /* 0x00000102050e7836 */ /* 0x001fc40000000000 */
[----:B------:R-:W-:Y:S01]  /*d180*/  VIADD R0, R5, 0x103 ;  /* 0x0000010305007836 */ /* 0x000fe20000000000 */
[----:B------:R-:W-:Y:S01]  /*d190*/  IABS R17, R19 ;  /* 0x0000001300117213 */ /* 0x000fe20000000000 */
[----:B------:R-:W-:Y:S01]  /*d1a0*/  IMAD.MOV.U32 R20, RZ, RZ, R13 ;  /* 0x000000ffff147224 */ /* 0x000fe200078e000d */
[----:B------:R-:W-:Y:S01]  /*d1b0*/  IABS R9, R14 ;  /* 0x0000000e00097213 */ /* 0x000fe20000000000 */
[--C-:B------:R-:W-:Y:S01]  /*d1c0*/  @!P5 IMAD.IADD R12, R12, 0x1, -R3.reuse ;  /* 0x000000010c0cd824 */ /* 0x100fe200078e0a03 */
[----:B------:R-:W-:Y:S01]  /*d1d0*/  IABS R10, R0 ;  /* 0x00000000000a7213 */ /* 0x000fe20000000000 */
[----:B------:R-:W-:Y:S01]  /*d1e0*/  @!P4 IMAD.IADD R16, R16, 0x1, -R3 ;  /* 0x000000011010c824 */ /* 0x000fe200078e0a03 */
[----:B------:R-:W-:Y:S01]  /*d1f0*/  ISETP.GE.AND P5, PT, R8, RZ, PT ;  /* 0x000000ff0800720c */ /* 0x000fe20003fa6270 */
[----:B------:R-:W-:Y:S01]  /*d200*/  IMAD.HI.U32 R18, R2, R9, RZ ;  /* 0x0000000902127227 */ /* 0x000fe200078e00ff */
[----:B------:R-:W-:-:S03]  /*d210*/  ISETP.GE.AND P4, PT, R7, RZ, PT ;  /* 0x000000ff0700720c */ /* 0x000fc60003f86270 */
[----:B------:R-:W-:Y:S02]  /*d220*/  IMAD.MOV R13, RZ, RZ, -R18 ;  /* 0x000000ffff0d7224 */ /* 0x000fe400078e0a12 */
[----:B------:R-:W-:Y:S02]  /*d230*/  @!P6 IMAD.IADD R11, R11, 0x1, -R3 ;  /* 0x000000010b0be824 */ /* 0x000fe400078e0a03 */
[----:B------:R-:W-:Y:S01]  /*d240*/  @!P2 IMAD.MOV R20, RZ, RZ, -R20 ;  /* 0x000000ffff14a224 */ /* 0x000fe200078e0a14 */
[C---:B------:R-:W-:Y:S01]  /*d250*/  ISETP.GT.U32.AND P2, PT, R3.reuse, R16, PT ;  /* 0x000000100300720c */ /* 0x040fe20003f44070 */
[C---:B------:R-:W-:Y:S01]  /*d260*/  IMAD R9, R3.reuse, R13, R9 ;  /* 0x0000000d03097224 */ /* 0x040fe200078e0209 */
[----:B------:R-:W-:Y:S01]  /*d270*/  ISETP.GT.U32.AND P6, PT, R3, R11, PT ;  /* 0x0000000b0300720c */ /* 0x000fe20003fc4070 */
[----:B------:R-:W-:Y:S01]  /*d280*/  IMAD.MOV.U32 R18, RZ, RZ, R12 ;  /* 0x000000ffff127224 */ /* 0x000fe200078e000c */
[----:B------:R-:W-:Y:S01]  /*d290*/  STL [R1+0x658], R20 ;  /* 0x0006581401007387 */ /* 0x000fe20000100800 */
[----:B------:R-:W-:-:S02]  /*d2a0*/  IMAD.MOV.U32 R8, RZ, RZ, R17 ;  /* 0x000000ffff087224 */ /* 0x000fc400078e0011 */
[----:B------:R-:W-:-:S04]  /*d2b0*/  IMAD.HI.U32 R17, R2, R10, RZ ;  /* 0x0000000a02117227 */ /* 0x000fc800078e00ff */
[----:B------:R-:W-:Y:S01]  /*d2c0*/  @!P1 IMAD.MOV R18, RZ, RZ, -R18 ;  /* 0x000000ffff129224 */ /* 0x000fe200078e0a12 */
[----:B------:R-:W-:Y:S01]  /*d2d0*/  ISETP.GT.U32.AND P1, PT, R3, R9, PT ;  /* 0x000000090300720c */ /* 0x000fe20003f24070 */
[----:B------:R-:W-:-:S04]  /*d2e0*/  IMAD.HI.U32 R7, R2, R8, RZ ;  /* 0x0000000802077227 */ /* 0x000fc800078e00ff */
[----:B------:R-:W-:Y:S02]  /*d2f0*/  IMAD.MOV R17, RZ, RZ, -R17 ;  /* 0x000000ffff117224 */ /* 0x000fe400078e0a11 */
[----:B------:R-:W-:Y:S02]  /*d300*/  IMAD.MOV R7, RZ, RZ, -R7 ;  /* 0x000000ffff077224 */ /* 0x000fe400078e0a07 */
[----:B------:R-:W-:Y:S02]  /*d310*/  @!P0 IMAD.MOV R15, RZ, RZ, -R15 ;  /* 0x000000ffff0f8224 */ /* 0x000fe400078e0a0f */
[C---:B------:R-:W-:Y:S02]  /*d320*/  IMAD R10, R3.reuse, R17, R10 ;  /* 0x00000011030a7224 */ /* 0x040fe400078e020a */
[C---:B------:R-:W-:Y:S01]  /*d330*/  IMAD R8, R3.reuse, R7, R8 ;  /* 0x0000000703087224 */ /* 0x040fe200078e0208 */
[----:B------:R-:W-:Y:S01]  /*d340*/  STL [R1+0x63c], R15 ;  /* 0x00063c0f01007387 */ /* 0x000fe20000100800 */
[--C-:B------:R-:W-:Y:S01]  /*d350*/  @!P2 IMAD.IADD R16, R16, 0x1, -R3.reuse ;  /* 0x000000011010a824 */ /* 0x100fe200078e0a03 */
[----:B------:R-:W-:Y:S01]  /*d360*/  ISETP.GT.U32.AND P0, PT, R3, R10, PT ;  /* 0x0000000a0300720c */ /* 0x000fe20003f04070 */
[----:B------:R-:W-:Y:S01]  /*d370*/  VIADD R13, R5, 0xff ;  /* 0x000000ff050d7836 */ /* 0x000fe20000000000 */
[----:B------:R0:W-:Y:S01]  /*d380*/  STL [R1+0x640], R18 ;  /* 0x0006401201007387 */ /* 0x0001e20000100800 */
[----:B------:R-:W-:Y:S01]  /*d390*/  ISETP.GE.AND P2, PT, R0, RZ, PT ;  /* 0x000000ff0000720c */ /* 0x000fe20003f46270 */
[--C-:B------:R-:W-:Y:S01]  /*d3a0*/  @!P6 IMAD.IADD R11, R11, 0x1, -R3.reuse ;  /* 0x000000010b0be824 */ /* 0x100fe200078e0a03 */
[----:B------:R-:W-:Y:S01]  /*d3b0*/  ISETP.GT.U32.AND P6, PT, R3, R8, PT ;  /* 0x000000080300720c */ /* 0x000fe20003fc4070 */
[----:B------:R-:W-:Y:S01]  /*d3c0*/  @!P1 IMAD.IADD R9, R9, 0x1, -R3 ;  /* 0x0000000109099824 */ /* 0x000fe200078e0a03 */
[----:B------:R-:W-:Y:S01]  /*d3d0*/  IABS R0, R13 ;  /* 0x0000000d00007213 */ /* 0x000fe20000000000 */
[----:B------:R-:W-:-:S02]  /*d3e0*/  VIADD R12, R5, 0x100 ;  /* 0x00000100050c7836 */ /* 0x000fc40000000000 */
[----:B------:R-:W-:Y:S02]  /*d3f0*/  @!P4 IMAD.MOV R11, RZ, RZ, -R11 ;  /* 0x000000ffff0bc224 */ /* 0x000fe400078e0a0b */
[----:B0-----:R-:W-:Y:S01]  /*d400*/  IMAD.MOV.U32 R18, RZ, RZ, R16 ;  /* 0x000000ffff127224 */ /* 0x001fe200078e0010 */
[----:B------:R-:W-:Y:S01]  /*d410*/  IABS R7, R12 ;  /* 0x0000000c00077213 */ /* 0x000fe20000000000 */
[----:B------:R-:W-:-:S04]  /*d420*/  IMAD.HI.U32 R17, R2, R0, RZ ;  /* 0x0000000002117227 */ /* 0x000fc800078e00ff */
[----:B------:R-:W-:Y:S01]  /*d430*/  @!P5 IMAD.MOV R18, RZ, RZ, -R18 ;  /* 0x000000ffff12d224 */ /* 0x000fe200078e0a12 */
[C---:B------:R-:W-:Y:S01]  /*d440*/  ISETP.GT.U32.AND P5, PT, R3.reuse, R9, PT ;  /* 0x000000090300720c */ /* 0x040fe20003fa4070 */
[----:B------:R-:W-:Y:S02]  /*d450*/  IMAD.MOV R17, RZ, RZ, -R17 ;  /* 0x000000ffff117224 */ /* 0x000fe400078e0a11 */
[--C-:B------:R-:W-:Y:S01]  /*d460*/  @!P0 IMAD.IADD R10, R10, 0x1, -R3.reuse ;  /* 0x000000010a0a8824 */ /* 0x100fe200078e0a03 */
[----:B------:R-:W-:Y:S01]  /*d470*/  ISETP.GE.AND P0, PT, R14, RZ, PT ;  /* 0x000000ff0e00720c */ /* 0x000fe20003f06270 */
[--C-:B------:R-:W-:Y:S01]  /*d480*/  @!P6 IMAD.IADD R8, R8, 0x1, -R3.reuse ;  /* 0x000000010808e824 */ /* 0x100fe200078e0a03 */
[----:B------:R0:W-:Y:S01]  /*d490*/  STL [R1+0x650], R18 ;  /* 0x0006501201007387 */ /* 0x0001e20000100800 */
[C---:B------:R-:W-:Y:S01]  /*d4a0*/  IMAD R0, R3.reuse, R17, R0 ;  /* 0x0000001103007224 */ /* 0x040fe200078e0200 */
[C---:B------:R-:W-:Y:S01]  /*d4b0*/  ISETP.GT.U32.AND P1, PT, R3.reuse, R10, PT ;  /* 0x0000000a0300720c */ /* 0x040fe20003f24070 */
[----:B------:R-:W-:Y:S01]  /*d4c0*/  IMAD.HI.U32 R15, R2, R7, RZ ;  /* 0x00000007020f7227 */ /* 0x000fe200078e00ff */
[----:B------:R-:W-:Y:S01]  /*d4d0*/  ISETP.GT.U32.AND P6, PT, R3, R8, PT ;  /* 0x000000080300720c */ /* 0x000fe20003fc4070 */
[----:B------:R1:W-:Y:S02]  /*d4e0*/  STL [R1+0x638], R11 ;  /* 0x0006380b01007387 */ /* 0x0003e40000100800 */
[----:B------:R-:W-:Y:S01]  /*d4f0*/  @!P5 IMAD.IADD R9, R9, 0x1, -R3 ;  /* 0x000000010909d824 */ /* 0x000fe200078e0a03 */
[----:B------:R-:W-:Y:S01]  /*d500*/  ISETP.GT.U32.AND P5, PT, R3, R0, PT ;  /* 0x000000000300720c */ /* 0x000fe20003fa4070 */
[----:B------:R-:W-:-:S02]  /*d510*/  IMAD.MOV R15, RZ, RZ, -R15 ;  /* 0x000000ffff0f7224 */ /* 0x000fc400078e0a0f */
[----:B------:R-:W-:Y:S02]  /*d520*/  VIADD R14, R5, 0xfe ;  /* 0x000000fe050e7836 */ /* 0x000fe40000000000 */
[----:B------:R-:W-:Y:S02]  /*d530*/  IMAD R7, R3, R15, R7 ;  /* 0x0000000f03077224 */ /* 0x000fe400078e0207 */
[----:B------:R-:W-:Y:S01]  /*d540*/  VIADD R15, R5, 0xfd ;  /* 0x000000fd050f7836 */ /* 0x000fe20000000000 */
[----:B------:R-:W-:Y:S01]  /*d550*/  IABS R16, R14 ;  /* 0x0000000e00107213 */ /* 0x000fe20000000000 */
[--C-:B------:R-:W-:Y:S01]  /*d560*/  @!P1 IMAD.IADD R10, R10, 0x1, -R3.reuse ;  /* 0x000000010a0a9824 */ /* 0x100fe200078e0a03 */
[----:B------:R-:W-:Y:S01]  /*d570*/  ISETP.GT.U32.AND P1, PT, R3, R7, PT ;  /* 0x000000070300720c */ /* 0x000fe20003f24070 */
[--C-:B------:R-:W-:Y:S01]  /*d580*/  @!P6 IMAD.IADD R8, R8, 0x1, -R3.reuse ;  /* 0x000000010808e824 */ /* 0x100fe200078e0a03 */
[----:B0-----:R-:W-:Y:S01]  /*d590*/  IABS R18, R15 ;  /* 0x0000000f00127213 */ /* 0x001fe20000000000 */
[----:B------:R-:W-:Y:S01]  /*d5a0*/  @!P5 IMAD.IADD R0, R0, 0x1, -R3 ;  /* 0x000000010000d824 */ /* 0x000fe200078e0a03 */
[----:B------:R-:W-:Y:S01]  /*d5b0*/  ISETP.GE.AND P6, PT, R19, RZ, PT ;  /* 0x000000ff1300720c */ /* 0x000fe20003fc6270 */
[----:B------:R-:W-:-:S03]  /*d5c0*/  IMAD.HI.U32 R20, R2, R16, RZ ;  /* 0x0000001002147227 */ /* 0x000fc600078e00ff */
[----:B------:R-:W-:Y:S01]  /*d5d0*/  ISETP.GT.U32.AND P4, PT, R3, R0, PT ;  /* 0x000000000300720c */ /* 0x000fe20003f84070 */
[----:B------:R-:W-:-:S04]  /*d5e0*/  IMAD.HI.U32 R21, R2, R18, RZ ;  /* 0x0000001202157227 */ /* 0x000fc800078e00ff */
[----:B------:R-:W-:Y:S02]  /*d5f0*/  VIADD R17, R5, 0xfc ;  /* 0x000000fc05117836 */ /* 0x000fe40000000000 */
[----:B------:R-:W-:Y:S02]  /*d600*/  IMAD.MOV R19, RZ, RZ, -R20 ;  /* 0x000000ffff137224 */ /* 0x000fe400078e0a14 */
[----:B------:R-:W-:Y:S01]  /*d610*/  IMAD.MOV R21, RZ, RZ, -R21 ;  /* 0x000000ffff157224 */ /* 0x000fe200078e0a15 */
[----:B------:R-:W-:Y:S01]  /*d620*/  IABS R20, R17 ;  /* 0x0000001100147213 */ /* 0x000fe20000000000 */
[----:B------:R-:W-:Y:S01]  /*d630*/  @!P1 IMAD.IADD R7, R7, 0x1, -R3 ;  /* 0x0000000107079824 */ /* 0x000fe200078e0a03 */
[----:B------:R-:W-:Y:S01]  /*d640*/  ISETP.GE.AND P1, PT, R12, RZ, PT ;  /* 0x000000ff0c00720c */ /* 0x000fe20003f26270 */
[----:B------:R-:W-:Y:S02]  /*d650*/  @!P2 IMAD.MOV R10, RZ, RZ, -R10 ;  /* 0x000000ffff0aa224 */ /* 0x000fe400078e0a0a */
[----:B------:R-:W-:Y:S01]  /*d660*/  @!P0 IMAD.MOV R9, RZ, RZ, -R9 ;  /* 0x000000ffff098224 */ /* 0x000fe200078e0a09 */
[C---:B------:R-:W-:Y:S01]  /*d670*/  ISETP.GT.U32.AND P5, PT, R3.reuse, R7, PT ;  /* 0x000000070300720c */ /* 0x040fe20003fa4070 */
[----:B------:R-:W-:Y:S01]  /*d680*/  IMAD R16, R3, R19, R16 ;  /* 0x0000001303107224 */ /* 0x000fe200078e0210 */
[----:B------:R-:W-:Y:S01]  /*d690*/  STL [R1+0x634], R10 ;  /* 0x0006340a01007387 */ /* 0x000fe20000100800 */
[----:B------:R-:W-:Y:S01]  /*d6a0*/  @!P6 IMAD.MOV R8, RZ, RZ, -R8 ;  /* 0x000000ffff08e224 */ /* 0x000fe200078e0a08 */
[----:B------:R-:W-:Y:S01]  /*d6b0*/  ISETP.GE.AND P0, PT, R13, RZ, PT ;  /* 0x000000ff0d00720c */ /* 0x000fe20003f06270 */
[C---:B------:R-:W-:Y:S01]  /*d6c0*/  IMAD R18, R3.reuse, R21, R18 ;  /* 0x0000001503127224 */ /* 0x040fe200078e0212 */
[----:B------:R0:W-:Y:S01]  /*d6d0*/  STL [R1+0x630], R9 ;  /* 0x0006300901007387 */ /* 0x0001e20000100800 */
[----:B------:R-:W-:Y:S01]  /*d6e0*/  @!P4 IMAD.IADD R0, R0, 0x1, -R3 ;  /* 0x000000010000c824 */ /* 0x000fe200078e0a03 */
[----:B------:R-:W-:-:S02]  /*d6f0*/  ISETP.GT.U32.AND P2, PT, R3, R16, PT ;  /* 0x000000100300720c */ /* 0x000fc40003f44070 */
[----:B------:R2:W-:Y:S01]  /*d700*/  STL [R1+0x62c], R8 ;  /* 0x00062c0801007387 */ /* 0x0005e20000100800 */
[----:B------:R-:W-:Y:S01]  /*d710*/  ISETP.GT.U32.AND P4, PT, R3, R18, PT ;  /* 0x000000120300720c */ /* 0x000fe20003f84070 */
[----:B-1----:R-:W-:Y:S01]  /*d720*/  IMAD.MOV.U32 R11, RZ, RZ, R0 ;  /* 0x000000ffff0b7224 */ /* 0x002fe200078e0000 */
[----:B------:R-:W-:Y:S01]  /*d730*/  ISETP.GE.AND P6, PT, R14, RZ, PT ;  /* 0x000000ff0e00720c */ /* 0x000fe20003fc6270 */
[----:B------:R-:W-:Y:S01]  /*d740*/  @!P5 IMAD.IADD R7, R7, 0x1, -R3 ;  /* 0x000000010707d824 */ /* 0x000fe200078e0a03 */
[----:B------:R-:W-:Y:S01]  /*d750*/  ISETP.GE.AND P5, PT, R15, RZ, PT ;  /* 0x000000ff0f00720c */ /* 0x000fe20003fa6270 */
[----:B0-----:R-:W-:Y:S02]  /*d760*/  VIADD R9, R5, 0xfb ;  /* 0x000000fb05097836 */ /* 0x001fe40000000000 */
[----:B------:R-:W-:Y:S02]  /*d770*/  @!P0 IMAD.MOV R11, RZ, RZ, -R11 ;  /* 0x000000ffff0b8224 */ /* 0x000fe400078e0a0b */
[----:B--2---:R-:W-:Y:S01]  /*d780*/  IMAD.HI.U32 R8, R2, R20, RZ ;  /* 0x0000001402087227 */ /* 0x004fe200078e00ff */
[----:B------:R-:W-:-:S03]  /*d790*/  IABS R14, R9 ;  /* 0x00000009000e7213 */ /* 0x000fc60000000000 */
[----:B------:R-:W-:Y:S02]  /*d7a0*/  IMAD.MOV R8, RZ, RZ, -R8 ;  /* 0x000000ffff087224 */ /* 0x000fe400078e0a08 */
[--C-:B------:R-:W-:Y:S02]  /*d7b0*/  @!P2 IMAD.IADD R16, R16, 0x1, -R3.reuse ;  /* 0x000000011010a824 */ /* 0x100fe400078e0a03 */
[C---:B------:R-:W-:Y:S02]  /*d7c0*/  IMAD R8, R3.reuse, R8, R20 ;  /* 0x0000000803087224 */ /* 0x040fe400078e0214 */
[----:B------:R-:W-:Y:S01]  /*d7d0*/  @!P4 IMAD.IADD R18, R18, 0x1, -R3 ;  /* 0x000000011212c824 */ /* 0x000fe200078e0a03 */
[C---:B------:R-:W-:Y:S01]  /*d7e0*/  ISETP.GT.U32.AND P2, PT, R3.reuse, R16, PT ;  /* 0x000000100300720c */ /* 0x040fe20003f44070 */
[----:B------:R-:W-:Y:S01]  /*d7f0*/  IMAD.MOV.U32 R10, RZ, RZ, R7 ;  /* 0x000000ffff0a7224 */ /* 0x000fe200078e0007 */
[C---:B------:R-:W-:Y:S01]  /*d800*/  ISETP.GT.U32.AND P0, PT, R3.reuse, R8, PT ;  /* 0x000000080300720c */ /* 0x040fe20003f04070 */
[----:B------:R-:W-:Y:S01]  /*d810*/  IMAD.HI.U32 R7, R2, R14, RZ ;  /* 0x0000000e02077227 */ /* 0x000fe200078e00ff */
[----:B------:R-:W-:-:S03]  /*d820*/  ISETP.GT.U32.AND P4, PT, R3, R18, PT ;  /* 0x000000120300720c */ /* 0x000fc60003f84070 */
[----:B------:R-:W-:Y:S01]  /*d830*/  @!P1 IMAD.MOV R10, RZ, RZ, -R10 ;  /* 0x000000ffff0a9224 */ /* 0x000fe200078e0a0a */
[----:B------:R-:W-:Y:S01]  /*d840*/  ISETP.GE.AND P1, PT, R17, RZ, PT ;  /* 0x000000ff1100720c */ /* 0x000fe20003f26270 */
[----:B------:R-:W-:Y:S02]  /*d850*/  IMAD.MOV R7, RZ, RZ, -R7 ;  /* 0x000000ffff077224 */ /* 0x000fe400078e0a07 */
[----:B------:R-:W-:Y:S01]  /*d860*/  VIADD R0, R5, 0xf9 ;  /* 0x000000f905007836 */ /* 0x000fe20000000000 */
[----:B------:R0:W-:Y:S01]  /*d870*/  STL [R1+0x628], R10 ;  /* 0x0006280a01007387 */ /* 0x0001e20000100800 */
[----:B------:R-:W-:Y:S02]  /*d880*/  IMAD R14, R3, R7, R14 ;  /* 0x00000007030e7224 */ /* 0x000fe400078e020e */
[--C-:B------:R-:W-:Y:S01]  /*d890*/  @!P0 IMAD.IADD R8, R8, 0x1, -R3.reuse ;  /* 0x0000000108088824 */ /* 0x100fe200078e0a03 */
[----:B------:R1:W-:Y:S01]  /*d8a0*/  STL [R1+0x61c], R11 ;  /* 0x00061c0b01007387 */ /* 0x0003e20000100800 */
[--C-:B------:R-:W-:Y:S01]  /*d8b0*/  @!P2 IMAD.IADD R16, R16, 0x1, -R3.reuse ;  /* 0x000000011010a824 */ /* 0x100fe200078e0a03 */
[----:B------:R-:W-:Y:S01]  /*d8c0*/  ISETP.GE.AND P2, PT, R9, RZ, PT ;  /* 0x000000ff0900720c */ /* 0x000fe20003f46270 */
[----:B------:R-:W-:Y:S01]  /*d8d0*/  @!P4 IMAD.IADD R18, R18, 0x1, -R3 ;  /* 0x000000011212c824 */ /* 0x000fe200078e0a03 */
[C---:B------:R-:W-:Y:S01]  /*d8e0*/  ISETP.GT.U32.AND P0, PT, R3.reuse, R8, PT ;  /* 0x000000080300720c */ /* 0x040fe20003f04070 */
[----:B------:R-:W-:Y:S01]  /*d8f0*/  IMAD.MOV.U32 R15, RZ, RZ, R16 ;  /* 0x000000ffff0f7224 */ /* 0x000fe200078e0010 */
[----:B------:R-:W-:Y:S01]  /*d900*/  ISETP.GT.U32.AND P4, PT, R3, R14, PT ;  /* 0x0000000e0300720c */ /* 0x000fe20003f84070 */
[----:B0-----:R-:W-:-:S02]  /*d910*/  VIADD R10, R5, 0xfa ;  /* 0x000000fa050a7836 */ /* 0x001fc40000000000 */
[----:B------:R-:W-:Y:S01]  /*d920*/  @!P6 IMAD.MOV R15, RZ, RZ, -R15 ;  /* 0x000000ffff0fe224 */ /* 0x000fe200078e0a0f */
[----:B-1----:R-:W-:Y:S01]  /*d930*/  IABS R11, R0 ;  /* 0x00000000000b7213 */ /* 0x002fe20000000000 */
[----:B------:R-:W-:Y:S01]  /*d940*/  VIADD R17, R5, 0xf8 ;  /* 0x000000f805117836 */ /* 0x000fe20000000000 */
[----:B------:R-:W-:Y:S02]  /*d950*/  IABS R12, R10 ;  /* 0x0000000a000c7213 */ /* 0x000fe40000000000 */
[----:B------:R0:W-:Y:S01]  /*d960*/  STL [R1+0x5f4], R15 ;  /* 0x0005f40f01007387 */ /* 0x0001e20000100800 */
[----:B------:R-:W-:Y:S01]  /*d970*/  IMAD.HI.U32 R13, R2, R11, RZ ;  /* 0x0000000b020d7227 */ /* 0x000fe200078e00ff */
[----:B------:R-:W-:Y:S02]  /*d980*/  IABS R7, R17 ;  /* 0x0000001100077213 */ /* 0x000fe40000000000 */
[----:B------:R-:W-:Y:S01]  /*d990*/  ISETP.GE.AND P6, PT, R10, RZ, PT ;  /* 0x000000ff0a00720c */ /* 0x000fe20003fc6270 */
[----:B------:R-:W-:-:S04]  /*d9a0*/  IMAD.HI.U32 R9, R2, R12, RZ ;  /* 0x0000000c02097227 */ /* 0x000fc800078e00ff */
[----:B------:R-:W-:Y:S02]  /*d9b0*/  IMAD.MOV R9, RZ, RZ, -R9 ;  /* 0x000000ffff097224 */ /* 0x000fe400078e0a09 */
[----:B0-----:R-:W-:Y:S02]  /*d9c0*/  IMAD.MOV.U32 R15, RZ, RZ, R18 ;  /* 0x000000ffff0f7224 */ /* 0x001fe400078e0012 */
[C---:B------:R-:W-:Y:S02]  /*d9d0*/  IMAD R12, R3.reuse, R9, R12 ;  /* 0x00000009030c7224 */ /* 0x040fe400078e020c */
[----:B------:R-:W-:Y:S02]  /*d9e0*/  IMAD.MOV R13, RZ, RZ, -R13 ;  /* 0x000000ffff0d7224 */ /* 0x000fe400078e0a0d */
[--C-:B------:R-:W-:Y:S01]  /*d9f0*/  @!P0 IMAD.IADD R8, R8, 0x1, -R3.reuse ;  /* 0x0000000108088824 */ /* 0x100fe200078e0a03 */
[----:B------:R-:W-:Y:S01]  /*da00*/  ISETP.GT.U32.AND P0, PT, R3, R12, PT ;  /* 0x0000000c0300720c */ /* 0x000fe20003f04070 */
[----:B------:R-:W-:-:S02]  /*da10*/  @!P4 IMAD.IADD R14, R14, 0x1, -R3 ;  /* 0x000000010e0ec824 */ /* 0x000fc400078e0a03 */
[----:B------:R-:W-:Y:S01]  /*da20*/  @!P5 IMAD.MOV R15, RZ, RZ, -R15 ;  /* 0x000000ffff0fd224 */ /* 0x000fe200078e0a0f */
[----:B------:R-:W-:Y:S01]  /*da30*/  ISETP.GE.AND P5, PT, R0, RZ, PT ;  /* 0x000000ff0000720c */ /* 0x000fe20003fa6270 */
[C---:B------:R-:W-:Y:S01]  /*da40*/  IMAD R11, R3.reuse, R13, R11 ;  /* 0x0000000d030b7224 */ /* 0x040fe200078e020b */
[----:B------:R-:W-:Y:S01]  /*da50*/  ISETP.GT.U32.AND P4, PT, R3, R14, PT ;  /* 0x0000000e0300720c */ /* 0x000fe20003f84070 */
[----:B------:R-:W-:Y:S01]  /*da60*/  IMAD.MOV.U32 R9, RZ, RZ, R8 ;  /* 0x000000ffff097224 */ /* 0x000fe200078e0008 */
[----:B------:R0:W-:Y:S01]  /*da70*/  STL [R1+0x618], R15 ;  /* 0x0006180f01007387 */ /* 0x0001e20000100800 */
[----:B------:R-:W-:-:S04]  /*da80*/  IMAD.HI.U32 R0, R2, R7, RZ ;  /* 0x0000000702007227 */ /* 0x000fc800078e00ff */
[----:B------:R-:W-:Y:S01]  /*da90*/  @!P1 IMAD.MOV R9, RZ, RZ, -R9 ;  /* 0x000000ffff099224 */ /* 0x000fe200078e0a09 */
[C---:B------:R-:W-:Y:S01]  /*daa0*/  ISETP.GT.U32.AND P1, PT, R3.reuse, R11, PT ;  /* 0x0000000b0300720c */ /* 0x040fe20003f24070 */
[----:B------:R-:W-:Y:S02]  /*dab0*/  IMAD.MOV R0, RZ, RZ, -R0 ;  /* 0x000000ffff007224 */ /* 0x000fe400078e0a00 */
[----:B------:R-:W-:Y:S01]  /*dac0*/  @!P0 IMAD.IADD R12, R12, 0x1, -R3 ;  /* 0x000000010c0c8824 */ /* 0x000fe200078e0a03 */
[----:B------:R1:W-:Y:S01]  /*dad0*/  STL [R1+0x624], R9 ;  /* 0x0006240901007387 */ /* 0x0003e20000100800 */
[----:B------:R-:W-:Y:S02]  /*dae0*/  IMAD R7, R3, R0, R7 ;  /* 0x0000000003077224 */ /* 0x000fe400078e0207 */
[----:B------:R-:W-:Y:S01]  /*daf0*/  VIADD R10, R5, 0xf7 ;  /* 0x000000f7050a7836 */ /* 0x000fe20000000000 */
[C---:B------:R-:W-:Y:S01]  /*db00*/  ISETP.GT.U32.AND P0, PT, R3.reuse, R12, PT ;  /* 0x0000000c0300720c */ /* 0x040fe20003f04070 */
[--C-:B------:R-:W-:Y:S01]  /*db10*/  @!P4 IMAD.IADD R14, R14, 0x1, -R3.reuse ;  /* 0x000000010e0ec824 */ /* 0x100fe200078e0a03 */
[----:B------:R-:W-:Y:S01]  /*db20*/  ISETP.GT.U32.AND P4, PT, R3, R7, PT ;  /* 0x000000070300720c */ /* 0x000fe20003f84070 */
[----:B------:R-:W-:Y:S01]  /*db30*/  VIADD R8, R5, 0xf6 ;  /* 0x000000f605087836 */ /* 0x000fe20000000000 */
[----:B0-----:R-:W-:Y:S01]  /*db40*/  IABS R15, R10 ;  /* 0x0000000a000f7213 */ /* 0x001fe20000000000 */
[----:B------:R-:W-:-:S02]  /*db50*/  @!P1 IMAD.IADD R11, R11, 0x1, -R3 ;  /* 0x000000010b0b9824 */ /* 0x000fc400078e0a03 */
[----:B------:R-:W-:Y:S01]  /*db60*/  IMAD.MOV.U32 R16, RZ, RZ, R14 ;  /* 0x000000ffff107224 */ /* 0x000fe200078e000e */
[----:B------:R-:W-:Y:S01]  /*db70*/  IABS R13, R8 ;  /* 0x00000008000d7213 */ /* 0x000fe20000000000 */
[----:B------:R-:W-:Y:S01]  /*db80*/  VIADD R0, R5, 0xf5 ;  /* 0x000000f505007836 */ /* 0x000fe20000000000 */
[----:B------:R-:W-:Y:S01]  /*db90*/  ISETP.GT.U32.AND P1, PT, R3, R11, PT ;  /* 0x0000000b0300720c */ /* 0x000fe20003f24070 */
[----:B------:R-:W-:-:S03]  /*dba0*/  IMAD.HI.U32 R18, R2, R15, RZ ;  /* 0x0000000f02127227 */ /* 0x000fc600078e00ff */
[----:B-1----:R-:W-:Y:S01]  /*dbb0*/  IABS R9, R0 ;  /* 0x0000000000097213 */ /* 0x002fe20000000000 */
[----:B------:R-:W-:Y:S01]  /*dbc0*/  @!P2 IMAD.MOV R16, RZ, RZ, -R16 ;  /* 0x000000ffff10a224 */ /* 0x000fe200078e0a10 */
[----:B------:R-:W-:Y:S01]  /*dbd0*/  ISETP.GE.AND P2, PT, R17, RZ, PT ;  /* 0x000000ff1100720c */ /* 0x000fe20003f46270 */
[----:B------:R-:W-:-:S03]  /*dbe0*/  IMAD.HI.U32 R14, R2, R13, RZ ;  /* 0x0000000d020e7227 */ /* 0x000fc600078e00ff */
[----:B------:R0:W-:Y:S01]  /*dbf0*/  STL [R1+0x620], R16 ;  /* 0x0006201001007387 */ /* 0x0001e20000100800 */
[----:B------:R-:W-:Y:S02]  /*dc00*/  IMAD.MOV R17, RZ, RZ, -R18 ;  /* 0x000000ffff117224 */ /* 0x000fe400078e0a12 */
[--C-:B------:R-:W-:Y:S02]  /*dc10*/  @!P4 IMAD.IADD R7, R7, 0x1, -R3.reuse ;  /* 0x000000010707c824 */ /* 0x100fe400078e0a03 */
[----:B------:R-:W-:Y:S01]  /*dc20*/  @!P0 IMAD.IADD R12, R12, 0x1, -R3 ;  /* 0x000000010c0c8824 */ /* 0x000fe200078e0a03 */
[----:B------:R-:W-:Y:S01]  /*dc30*/  ISETP.GE.AND P0, PT, R10, RZ, PT ;  /* 0x000000ff0a00720c */ /* 0x000fe20003f06270 */
[----:B------:R-:W-:Y:S01]  /*dc40*/  IMAD.MOV R14, RZ, RZ, -R14 ;  /* 0x000000ffff0e7224 */ /* 0x000fe200078e0a0e */
[C---:B------:R-:W-:Y:S01]  /*dc50*/  ISETP.GT.U32.AND P4, PT, R3.reuse, R7, PT ;  /* 0x000000070300720c */ /* 0x040fe20003f84070 */
[----:B------:R-:W-:Y:S02]  /*dc60*/  IMAD R10, R3, R17, R15 ;  /* 0x00000011030a7224 */ /* 0x000fe400078e020f */
[----:B0-----:R-:W-:-:S04]  /*dc70*/  IMAD.HI.U32 R16, R2, R9, RZ ;  /* 0x0000000902107227 */ /* 0x001fc800078e00ff */
[----:B------:R-:W-:Y:S02]  /*dc80*/  IMAD R13, R3, R14, R13 ;  /* 0x0000000e030d7224 */ /* 0x000fe400078e020d */
[----:B------:R-:W-:Y:S01]  /*dc90*/  @!P1 IMAD.IADD R11, R11, 0x1, -R3 ;  /* 0x000000010b0b9824 */ /* 0x000fe200078e0a03 */
[C---:B------:R-:W-:Y:S01]  /*dca0*/  ISETP.GT.U32.AND P1, PT, R3.reuse, R10, PT ;  /* 0x0000000a0300720c */ /* 0x040fe20003f24070 */
[----:B------:R-:W-:Y:S02]  /*dcb0*/  IMAD.MOV.U32 R20, RZ, RZ, R12 ;  /* 0x000000ffff147224 */ /* 0x000fe400078e000c */
[----:B------:R-:W-:Y:S02]  /*dcc0*/  IMAD.MOV R16, RZ, RZ, -R16 ;  /* 0x000000ffff107224 */ /* 0x000fe400078e0a10 */
[----:B------:R-:W-:Y:S01]  /*dcd0*/  @!P6 IMAD.MOV R20, RZ, RZ, -R20 ;  /* 0x000000ffff14e224 */ /* 0x000fe200078e0a14 */
[C---:B------:R-:W-:Y:S01]  /*dce0*/  ISETP.GT.U32.AND P6, PT, R3.reuse, R13, PT ;  /* 0x0000000d0300720c */ /* 0x040fe20003fc4070 */
[----:B------:R-:W-:-:S02]  /*dcf0*/  IMAD R9, R3, R16, R9 ;  /* 0x0000001003097224 */ /* 0x000fc400078e0209 */
[----:B------:R-:W-:Y:S01]  /*dd00*/  VIADD R14, R5, 0xf4 ;  /* 0x000000f4050e7836 */ /* 0x000fe20000000000 */
[----:B------:R0:W-:Y:S01]  /*dd10*/  STL [R1+0x5fc], R20 ;  /* 0x0005fc1401007387 */ /* 0x0001e20000100800 */
[--C-:B------:R-:W-:Y:S01]  /*dd20*/  @!P4 IMAD.IADD R7, R7, 0x1, -R3.reuse ;  /* 0x000000010707c824 */ /* 0x100fe200078e0a03 */
[----:B------:R-:W-:Y:S01]  /*dd30*/  ISETP.GT.U32.AND P4, PT, R3, R9, PT ;  /* 0x000000090300720c */ /* 0x000fe20003f84070 */
[----:B------:R-:W-:Y:S01]  /*dd40*/  @!P1 IMAD.IADD R10, R10, 0x1, -R3 ;  /* 0x000000010a0a9824 */ /* 0x000fe200078e0a03 */
[----:B------:R-:W-:Y:S01]  /*dd50*/  IABS R15, R14 ;  /* 0x0000000e000f7213 */ /* 0x000fe20000000000 */
[----:B------:R-:W-:Y:S01]  /*dd60*/  VIADD R12, R5, 0xf3 ;  /* 0x000000f3050c7836 */ /* 0x000fe20000000000 */
[----:B------:R-:W-:Y:S01]  /*dd70*/  ISETP.GE.AND P1, PT, R0, RZ, PT ;  /* 0x000000ff0000720c */ /* 0x000fe20003f26270 */
[----:B------:R-:W-:Y:S02]  /*dd80*/  IMAD.MOV.U32 R19, RZ, RZ, R11 ;  /* 0x000000ffff137224 */ /* 0x000fe400078e000b */
[----:B------:R-:W-:Y:S01]  /*dd90*/  @!P6 IMAD.IADD R13, R13, 0x1, -R3 ;  /* 0x000000010d0de824 */ /* 0x000fe200078e0a03 */
[----:B------:R-:W-:Y:S01]  /*dda0*/  ISETP.GT.U32.AND P6, PT, R3, R10, PT ;  /* 0x0000000a0300720c */ /* 0x000fe20003fc4070 */
[----:B------:R-:W-:Y:S01]  /*ddb0*/  IMAD.HI.U32 R0, R2, R15, RZ ;  /* 0x0000000f02007227 */ /* 0x000fe200078e00ff */
[----:B------:R-:W-:-:S03]  /*ddc0*/  IABS R17, R12 ;  /* 0x0000000c00117213 */ /* 0x000fc60000000000 */
[----:B------:R-:W-:Y:S02]  /*ddd0*/  IMAD.MOV R0, RZ, RZ, -R0 ;  /* 0x000000ffff007224 */ /* 0x000fe400078e0a00 */
[----:B------:R-:W-:Y:S01]  /*dde0*/  @!P4 IMAD.IADD R9, R9, 0x1, -R3 ;  /* 0x000000010909c824 */ /* 0x000fe200078e0a03 */
[----:B------:R-:W-:Y:S01]  /*ddf0*/  ISETP.GT.U32.AND P4, PT, R3, R13, PT ;  /* 0x0000000d0300720c */ /* 0x000fe20003f84070 */
[----:B------:R-:W-:Y:S02]  /*de00*/  IMAD.MOV.U32 R11, RZ, RZ, R7 ;  /* 0x000000ffff0b7224 */ /* 0x000fe400078e0007 */
[----:B------:R-:W-:-:S04]  /*de10*/  IMAD.HI.U32 R7, R2, R17, RZ ;  /* 0x0000001102077227 */ /* 0x000fc800078e00ff */
[C---:B------:R-:W-:Y:S02]  /*de20*/  IMAD R15, R3.reuse, R0, R15 ;  /* 0x00000000030f7224 */ /* 0x040fe400078e020f */
[----:B------:R-:W-:Y:S02]  /*de30*/  IMAD.MOV R7, RZ, RZ, -R7 ;  /* 0x000000ffff077224 */ /* 0x000fe400078e0a07 */
[----:B------:R-:W-:Y:S01]  /*de40*/  @!P6 IMAD.IADD R10, R10, 0x1, -R3 ;  /* 0x000000010a0ae824 */ /* 0x000fe200078e0a03 */
[C---:B------:R-:W-:Y:S01]  /*de50*/  ISETP.GT.U32.AND P6, PT, R3.reuse, R15, PT ;  /* 0x0000000f0300720c */ /* 0x040fe20003fc4070 */
[C---:B------:R-:W-:Y:S02]  /*de60*/  IMAD R17, R3.reuse, R7, R17 ;  /* 0x0000000703117224 */ /* 0x040fe400078e0211 */
[----:B------:R-:W-:Y:S01]  /*de70*/  @!P5 IMAD.MOV R19, RZ, RZ, -R19 ;  /* 0x000000ffff13d224 */ /* 0x000fe200078e0a13 */
[----:B------:R-:W-:Y:S01]  /*de80*/  ISETP.GE.AND P5, PT, R8, RZ, PT ;  /* 0x000000ff0800720c */ /* 0x000fe20003fa6270 */
[----:B------:R-:W-:Y:S01]  /*de90*/  @!P2 IMAD.MOV R11, RZ, RZ, -R11 ;  /* 0x000000ffff0ba224 */ /* 0x000fe200078e0a0b */
[----:B------:R-:W-:Y:S01]  /*dea0*/  ISETP.GT.U32.AND P2, PT, R3, R9, PT ;  /* 0x000000090300720c */ /* 0x000fe20003f44070 */
[----:B------:R-:W-:Y:S01]  /*deb0*/  VIADD R8, R5, 0xf2 ;  /* 0x000000f205087836 */ /* 0x000fe20000000000 */
[----:B------:R1:W-:Y:S01]  /*dec0*/  STL [R1+0x600], R19 ;  /* 0x0006001301007387 */ /* 0x0003e20000100800 */
[--C-:B------:R-:W-:Y:S01]  /*ded0*/  @!P4 IMAD.IADD R13, R13, 0x1, -R3.reuse ;  /* 0x000000010d0dc824 */ /* 0x100fe200078e0a03 */
[----:B------:R-:W-:Y:S01]  /*dee0*/  ISETP.GT.U32.AND P4, PT, R3, R17, PT ;  /* 0x000000110300720c */ /* 0x000fe20003f84070 */
[C---:B------:R-:W-:Y:S01]  /*def0*/  VIADD R0, R5.reuse, 0xf1 ;  /* 0x000000f105007836 */ /* 0x040fe20000000000 */
[----:B------:R-:W-:Y:S01]  /*df00*/  IABS R18, R8 ;  /* 0x0000000800127213 */ /* 0x000fe20000000000 */
[----:B------:R-:W-:Y:S01]  /*df10*/  VIADD R7, R5, 0xf0 ;  /* 0x000000f005077836 */ /* 0x000fe20000000000 */
[----:B------:R2:W-:Y:S01]  /*df20*/  STL [R1+0x614], R11 ;  /* 0x0006140b01007387 */ /* 0x0005e20000100800 */
[----:B------:R-:W-:Y:S01]  /*df30*/  @!P6 IMAD.IADD R15, R15, 0x1, -R3 ;  /* 0x000000010f0fe824 */ /* 0x000fe200078e0a03 */
[----:B------:R-:W-:Y:S01]  /*df40*/  ISETP.GE.AND P6, PT, R12, RZ, PT ;  /* 0x000000ff0c00720c */ /* 0x000fe20003fc6270 */
[----:B0-----:R-:W-:Y:S01]  /*df50*/  IMAD.MOV.U32 R20, RZ, RZ, R10 ;  /* 0x000000ffff147224 */ /* 0x001fe200078e000a */
[----:B------:R-:W-:Y:S01]  /*df60*/  IABS R16, R7 ;  /* 0x0000000700107213 */ /* 0x000fe20000000000 */
[----:B-1----:R-:W-:-:S04]  /*df70*/  IMAD.HI.U32 R19, R2, R18, RZ ;  /* 0x0000001202137227 */ /* 0x002fc800078e00ff */
[----:B------:R-:W-:Y:S01]  /*df80*/  @!P2 IMAD.IADD R9, R9, 0x1, -R3 ;  /* 0x000000010909a824 */ /* 0x000fe200078e0a03 */
[----:B--2---:R-:W-:Y:S01]  /*df90*/  IABS R11, R0 ;  /* 0x00000000000b7213 */ /* 0x004fe20000000000 */
[----:B------:R-:W-:Y:S01]  /*dfa0*/  @!P0 IMAD.MOV R20, RZ, RZ, -R20 ;  /* 0x000000ffff148224 */ /* 0x000fe200078e0a14 */
[----:B------:R-:W-:Y:S01]  /*dfb0*/  ISETP.GE.AND P2, PT, R14, RZ, PT ;  /* 0x000000ff0e00720c */ /* 0x000fe20003f46270 */
[----:B------:R-:W-:Y:S01]  /*dfc0*/  IMAD.MOV R19, RZ, RZ, -R19 ;  /* 0x000000ffff137224 */ /* 0x000fe200078e0a13 */
[----:B------:R-:W-:Y:S01]  /*dfd0*/  ISETP.GT.U32.AND P0, PT, R3, R15, PT ;  /* 0x0000000f0300720c */ /* 0x000fe20003f04070 */
[----:B------:R-:W-:Y:S01]  /*dfe0*/  IMAD.HI.U32 R14, R2, R11, RZ ;  /* 0x0000000b020e7227 */ /* 0x000fe200078e00ff */
[----:B------:R0:W-:Y:S03]  /*dff0*/  STL [R1+0x5f8], R20 ;  /* 0x0005f81401007387 */ /* 0x0001e60000100800 */
[----:B------:R-:W-:-:S02]  /*e000*/  @!P4 IMAD.IADD R17, R17, 0x1, -R3 ;  /* 0x000000011111c824 */ /* 0x000fc400078e0a03 */
[----:B------:R-:W-:Y:S02]  /*e010*/  IMAD.MOV.U32 R10, RZ, RZ, R16 ;  /* 0x000000ffff0a7224 */ /* 0x000fe400078e0010 */
[C---:B------:R-:W-:Y:S01]  /*e020*/  IMAD R12, R3.reuse, R19, R18 ;  /* 0x00000013030c7224 */ /* 0x040fe200078e0212 */
[----:B------:R-:W-:Y:S01]  /*e030*/  ISETP.GT.U32.AND P4, PT, R3, R17, PT ;  /* 0x000000110300720c */ /* 0x000fe20003f84070 */
[----:B------:R-:W-:Y:S02]  /*e040*/  IMAD.MOV R16, RZ, RZ, -R14 ;  /* 0x000000ffff107224 */ /* 0x000fe400078e0a0e */
[----:B------:R-:W-:-:S04]  /*e050*/  IMAD.HI.U32 R14, R2, R10, RZ ;  /* 0x0000000a020e7227 */ /* 0x000fc800078e00ff */
[C---:B------:R-:W-:Y:S02]  /*e060*/  IMAD R11, R3.reuse, R16, R11 ;  /* 0x00000010030b7224 */ /* 0x040fe400078e020b */
[----:B------:R-:W-:Y:S01]  /*e070*/  @!P5 IMAD.MOV R13, RZ, RZ, -R13 ;  /* 0x000000ffff0dd224 */ /* 0x000fe200078e0a0d */
[----:B------:R-:W-:Y:S01]  /*e080*/  ISETP.GT.U32.AND P5, PT, R3, R12, PT ;  /* 0x0000000c0300720c */ /* 0x000fe20003fa4070 */
[----:B------:R-:W-:Y:S02]  /*e090*/  IMAD.MOV R14, RZ, RZ, -R14 ;  /* 0x000000ffff0e7224 */ /* 0x000fe400078e0a0e */
[----:B------:R-:W-:Y:S01]  /*e0a0*/  @!P0 IMAD.IADD R15, R15, 0x1, -R3 ;  /* 0x000000010f0f8824 */ /* 0x000fe200078e0a03 */
[C---:B------:R-:W-:Y:S01]  /*e0b0*/  ISETP.GT.U32.AND P0, PT, R3.reuse, R11, PT ;  /* 0x0000000b0300720c */ /* 0x040fe20003f04070 */
[----:B------:R-:W-:Y:S01]  /*e0c0*/  IMAD R10, R3, R14, R10 ;  /* 0x0000000e030a7224 */ /* 0x000fe200078e020a */
[----:B------:R1:W-:Y:S01]  /*e0d0*/  STL [R1+0x5e4], R13 ;  /* 0x0005e40d01007387 */ /* 0x0003e20000100800 */
[----:B------:R-:W-:Y:S01]  /*e0e0*/  @!P1 IMAD.MOV R9, RZ, RZ, -R9 ;  /* 0x000000ffff099224 */ /* 0x000fe200078e0a09 */
[----:B------:R-:W-:Y:S01]  /*e0f0*/  ISETP.GE.AND P1, PT, R8, RZ, PT ;  /* 0x000000ff0800720c */ /* 0x000fe20003f26270 */
[--C-:B------:R-:W-:Y:S01]  /*e100*/  @!P4 IMAD.IADD R17, R17, 0x1, -R3.reuse ;  /* 0x000000011111c824 */ /* 0x100fe200078e0a03 */
[----:B------:R-:W-:Y:S01]  /*e110*/  ISETP.GT.U32.AND P4, PT, R3, R10, PT ;  /* 0x0000000a0300720c */ /* 0x000fe20003f84070 */
[----:B0-----:R-:W-:Y:S01]  /*e120*/  VIADD R20, R5, 0xee ;  /* 0x000000ee05147836 */ /* 0x001fe20000000000 */
[----:B------:R0:W-:Y:S01]  /*e130*/  STL [R1+0x5f0], R9 ;  /* 0x0005f00901007387 */ /* 0x0001e20000100800 */
[----:B------:R-:W-:Y:S01]  /*e140*/  @!P5 IMAD.IADD R12, R12, 0x1, -R3 ;  /* 0x000000010c0cd824 */ /* 0x000fe200078e0a03 */
[----:B------:R-:W-:Y:S01]  /*e150*/  ISETP.GE.AND P5, PT, R0, RZ, PT ;  /* 0x000000ff0000720c */ /* 0x000fe20003fa6270 */
[----:B------:R-:W-:Y:S01]  /*e160*/  IMAD.MOV.U32 R19, RZ, RZ, R15 ;  /* 0x000000ffff137224 */ /* 0x000fe200078e000f */
[----:B------:R-:W-:Y:S01]  /*e170*/  IABS R8, R20 ;  /* 0x0000001400087213 */ /* 0x000fe20000000000 */
[----:B------:R-:W-:Y:S01]  /*e180*/  @!P0 IMAD.IADD R11, R11, 0x1, -R3 ;  /* 0x000000010b0b8824 */ /* 0x000fe200078e0a03 */
[----:B------:R-:W-:Y:S01]  /*e190*/  ISETP.GT.U32.AND P0, PT, R3, R12, PT ;  /* 0x0000000c0300720c */ /* 0x000fe20003f04070 */
[----:B-1----:R-:W-:-:S02]  /*e1a0*/  VIADD R13, R5, 0xed ;  /* 0x000000ed050d7836 */ /* 0x002fc40000000000 */
[----:B------:R-:W-:Y:S02]  /*e1b0*/  IMAD.MOV.U32 R18, RZ, RZ, R17 ;  /* 0x000000ffff127224 */ /* 0x000fe400078e0011 */
[----:B0-----:R-:W-:Y:S01]  /*e1c0*/  VIADD R9, R5, 0xef ;  /* 0x000000ef05097836 */ /* 0x001fe20000000000 */
[----:B------:R-:W-:Y:S01]  /*e1d0*/  IABS R16, R13 ;  /* 0x0000000d00107213 */ /* 0x000fe20000000000 */
[----:B------:R-:W-:Y:S01]  /*e1e0*/  @!P4 IMAD.IADD R10, R10, 0x1, -R3 ;  /* 0x000000010a0ac824 */ /* 0x000fe200078e0a03 */
[----:B------:R-:W-:Y:S01]  /*e1f0*/  ISETP.GE.AND P4, PT, R7, RZ, PT ;  /* 0x000000ff0700720c */ /* 0x000fe20003f86270 */
[----:B------:R-:W-:Y:S01]  /*e200*/  @!P2 IMAD.MOV R19, RZ, RZ, -R19 ;  /* 0x000000ffff13a224 */ /* 0x000fe200078e0a13 */
[----:B------:R-:W-:Y:S01]  /*e210*/  IABS R14, R9 ;  /* 0x00000009000e7213 */ /* 0x000fe20000000000 */
[----:B------:R-:W-:Y:S01]  /*e220*/  @!P6 IMAD.MOV R18, RZ, RZ, -R18 ;  /* 0x000000ffff12e224 */ /* 0x000fe200078e0a12 */
[C---:B------:R-:W-:Y:S01]  /*e230*/  ISETP.GT.U32.AND P2, PT, R3.reuse, R11, PT ;  /* 0x0000000b0300720c */ /* 0x040fe20003f44070 */
[----:B------:R-:W-:Y:S01]  /*e240*/  IMAD.MOV.U32 R7, RZ, RZ, R16 ;  /* 0x000000ffff077224 */ /* 0x000fe200078e0010 */
[----:B------:R-:W-:Y:S01]  /*e250*/  ISETP.GT.U32.AND P6, PT, R3, R10, PT ;  /* 0x0000000a0300720c */ /* 0x000fe20003fc4070 */
[C---:B------:R-:W-:Y:S01]  /*e260*/  IMAD.HI.U32 R0, R2.reuse, R14, RZ ;  /* 0x0000000e02007227 */ /* 0x040fe200078e00ff */
[----:B------:R-:W-:Y:S03]  /*e270*/  STL [R1+0x5ec], R19 ;  /* 0x0005ec1301007387 */ /* 0x000fe60000100800 */
[----:B------:R-:W-:Y:S01]  /*e280*/  IMAD.HI.U32 R15, R2, R8, RZ ;  /* 0x00000008020f7227 */ /* 0x000fe200078e00ff */
[----:B------:R0:W-:Y:S03]  /*e290*/  STL [R1+0x5e8], R18 ;  /* 0x0005e81201007387 */ /* 0x0001e60000100800 */
[----:B------:R-:W-:-:S02]  /*e2a0*/  IMAD.MOV R16, RZ, RZ, -R0 ;  /* 0x000000ffff107224 */ /* 0x000fc400078e0a00 */
[----:B------:R-:W-:Y:S01]  /*e2b0*/  @!P0 IMAD.IADD R12, R12, 0x1, -R3 ;  /* 0x000000010c0c8824 */ /* 0x000fe200078e0a03 */
[----:B------:R-:W-:Y:S01]  /*e2c0*/  ISETP.GE.AND P0, PT, R9, RZ, PT ;  /* 0x000000ff0900720c */ /* 0x000fe20003f06270 */
[----:B------:R-:W-:Y:S02]  /*e2d0*/  IMAD.MOV R0, RZ, RZ, -R15 ;  /* 0x000000ffff007224 */ /* 0x000fe400078e0a0f */
[C---:B------:R-:W-:Y:S02]  /*e2e0*/  IMAD R9, R3.reuse, R16, R14 ;  /* 0x0000001003097224 */ /* 0x040fe400078e020e */
[----:B------:R-:W-:Y:S02]  /*e2f0*/  IMAD R8, R3, R0, R8 ;  /* 0x0000000003087224 */ /* 0x000fe400078e0208 */
[--C-:B------:R-:W-:Y:S01]  /*e300*/  @!P2 IMAD.IADD R11, R11, 0x1, -R3.reuse ;  /* 0x000000010b0ba824 */ /* 0x100fe200078e0a03 */
[C---:B------:R-:W-:Y:S01]  /*e310*/  ISETP.GT.U32.AND P2, PT, R3.reuse, R9, PT ;  /* 0x000000090300720c */ /* 0x040fe20003f44070 */
[----:B------:R-:W-:Y:S01]  /*e320*/  @!P6 IMAD.IADD R10, R10, 0x1, -R3 ;  /* 0x000000010a0ae824 */ /* 0x000fe200078e0a03 */
[----:B------:R-:W-:Y:S01]  /*e330*/  ISETP.GT.U32.AND P6, PT, R3, R8, PT ;  /* 0x000000080300720c */ /* 0x000fe20003fc4070 */
[----:B------:R-:W-:-:S04]  /*e340*/  IMAD.HI.U32 R16, R2, R7, RZ ;  /* 0x0000000702107227 */ /* 0x000fc800078e00ff */
[C---:B------:R-:W-:Y:S02]  /*e350*/  VIADD R14, R5.reuse, 0xec ;  /* 0x000000ec050e7836 */ /* 0x040fe40000000000 */
[----:B------:R-:W-:Y:S02]  /*e360*/  IMAD.MOV R16, RZ, RZ, -R16 ;  /* 0x000000ffff107224 */ /* 0x000fe400078e0a10 */
[----:B------:R-:W-:Y:S01]  /*e370*/  VIADD R15, R5, 0xeb ;  /* 0x000000eb050f7836 */ /* 0x000fe20000000000 */
[----:B------:R-:W-:Y:S01]  /*e380*/  IABS R0, R14 ;  /* 0x0000000e00007213 */ /* 0x000fe20000000000 */
[----:B------:R-:W-:Y:S02]  /*e390*/  IMAD R7, R3, R16, R7 ;  /* 0x0000001003077224 */ /* 0x000fe400078e0207 */
[----:B------:R-:W-:Y:S01]  /*e3a0*/  @!P2 IMAD.IADD R9, R9, 0x1, -R3 ;  /* 0x000000010909a824 */ /* 0x000fe200078e0a03 */
[----:B0-----:R-:W-:Y:S01]  /*e3b0*/  IABS R18, R15 ;  /* 0x0000000f00127213 */ /* 0x001fe20000000000 */
[----:B------:R-:W-:Y:S01]  /*e3c0*/  IMAD.MOV.U32 R24, RZ, RZ, R12 ;  /* 0x000000ffff187224 */ /* 0x000fe200078e000c */
[----:B------:R-:W-:Y:S01]  /*e3d0*/  ISETP.GT.U32.AND P2, PT, R3, R7, PT ;  /* 0x000000070300720c */ /* 0x000fe20003f44070 */
[----:B------:R-:W-:-:S04]  /*e3e0*/  IMAD.HI.U32 R21, R2, R0, RZ ;  /* 0x0000000002157227 */ /* 0x000fc800078e00ff */
[----:B------:R-:W-:Y:S01]  /*e3f0*/  @!P6 IMAD.IADD R8, R8, 0x1, -R3 ;  /* 0x000000010808e824 */ /* 0x000fe200078e0a03 */
[----:B------:R-:W-:Y:S01]  /*e400*/  ISETP.GE.AND P6, PT, R20, RZ, PT ;  /* 0x000000ff1400720c */ /* 0x000fe20003fc6270 */
[----:B------:R-:W-:Y:S01]  /*e410*/  @!P1 IMAD.MOV R24, RZ, RZ, -R24 ;  /* 0x000000ffff189224 */ /* 0x000fe200078e0a18 */
[----:B------:R-:W-:Y:S01]  /*e420*/  ISETP.GT.U32.AND P1, PT, R3, R9, PT ;  /* 0x000000090300720c */ /* 0x000fe20003f24070 */
[----:B------:R-:W-:Y:S02]  /*e430*/  VIADD R16, R5, 0xea ;  /* 0x000000ea05107836 */ /* 0x000fe40000000000 */
[----:B------:R-:W-:Y:S01]  /*e440*/  IMAD.MOV R21, RZ, RZ, -R21 ;  /* 0x000000ffff157224 */ /* 0x000fe200078e0a15 */
[----:B------:R-:W-:Y:S01]  /*e450*/  STL [R1+0x5e0], R24 ;  /* 0x0005e01801007387 */ /* 0x000fe20000100800 */
[----:B------:R-:W-:Y:S01]  /*e460*/  IMAD.HI.U32 R20, R2, R18, RZ ;  /* 0x0000001202147227 */ /* 0x000fe200078e00ff */
[----:B------:R-:W-:-:S03]  /*e470*/  IABS R19, R16 ;  /* 0x0000001000137213 */ /* 0x000fc60000000000 */
[C---:B------:R-:W-:Y:S02]  /*e480*/  IMAD R0, R3.reuse, R21, R0 ;  /* 0x0000001503007224 */ /* 0x040fe400078e0200 */
[----:B------:R-:W-:Y:S02]  /*e490*/  IMAD.MOV R20, RZ, RZ, -R20 ;  /* 0x000000ffff147224 */ /* 0x000fe400078e0a14 */
[----:B------:R-:W-:Y:S02]  /*e4a0*/  IMAD.MOV.U32 R23, RZ, RZ, R11 ;  /* 0x000000ffff177224 */ /* 0x000fe400078e000b */
[C---:B------:R-:W-:Y:S02]  /*e4b0*/  IMAD R18, R3.reuse, R20, R18 ;  /* 0x0000001403127224 */ /* 0x040fe400078e0212 */
[----:B------:R-:W-:Y:S01]  /*e4c0*/  @!P5 IMAD.MOV R23, RZ, RZ, -R23 ;  /* 0x000000ffff17d224 */ /* 0x000fe200078e0a17 */
[C---:B------:R-:W-:Y:S01]  /*e4d0*/  ISETP.GT.U32.AND P5, PT, R3.reuse, R8, PT ;  /* 0x000000080300720c */ /* 0x040fe20003fa4070 */
[----:B------:R-:W-:Y:S01]  /*e4e0*/  @!P4 IMAD.MOV R10, RZ, RZ, -R10 ;  /* 0x000000ffff0ac224 */ /* 0x000fe200078e0a0a */
[----:B------:R-:W-:Y:S01]  /*e4f0*/  ISETP.GT.U32.AND P4, PT, R3, R0, PT ;  /* 0x000000000300720c */ /* 0x000fe20003f84070 */
[----:B------:R-:W-:Y:S01]  /*e500*/  VIADD R17, R5, 0xe9 ;  /* 0x000000e905117836 */ /* 0x000fe20000000000 */
[----:B------:R-:W-:Y:S01]  /*e510*/  STL [R1+0x5dc], R23 ;  /* 0x0005dc1701007387 */ /* 0x000fe20000100800 */
[----:B------:R-:W-:-:S03]  /*e520*/  IMAD.HI.U32 R22, R2, R19, RZ ;  /* 0x0000001302167227 */ /* 0x000fc600078e00ff */
[----:B------:R-:W-:Y:S01]  /*e530*/  IABS R21, R17 ;  /* 0x0000001100157213 */ /* 0x000fe20000000000 */
[--C-:B------:R-:W-:Y:S01]  /*e540*/  @!P2 IMAD.IADD R7, R7, 0x1, -R3.reuse ;  /* 0x000000010707a824 */ /* 0x100fe200078e0a03 */
[----:B------:R0:W-:Y:S01]  /*e550*/  STL [R1+0x5d8], R10 ;  /* 0x0005d80a01007387 */ /* 0x0001e20000100800 */
[----:B------:R-:W-:Y:S01]  /*e560*/  @!P1 IMAD.IADD R9, R9, 0x1, -R3 ;  /* 0x0000000109099824 */ /* 0x000fe200078e0a03 */
[C---:B------:R-:W-:Y:S01]  /*e570*/  ISETP.GT.U32.AND P1, PT, R3.reuse, R18, PT ;  /* 0x000000120300720c */ /* 0x040fe20003f24070 */
[----:B------:R-:W-:Y:S01]  /*e580*/  IMAD.MOV R22, RZ, RZ, -R22 ;  /* 0x000000ffff167224 */ /* 0x000fe200078e0a16 */
[----:B------:R-:W-:Y:S01]  /*e590*/  ISETP.GT.U32.AND P2, PT, R3, R7, PT ;  /* 0x000000070300720c */ /* 0x000fe20003f44070 */
[----:B------:R-:W-:-:S04]  /*e5a0*/  IMAD.HI.U32 R11, R2, R21, RZ ;  /* 0x00000015020b7227 */ /* 0x000fc800078e00ff */
[C---:B------:R-:W-:Y:S02]  /*e5b0*/  IMAD R19, R3.reuse, R22, R19 ;  /* 0x0000001603137224 */ /* 0x040fe400078e0213 */
[--C-:B------:R-:W-:Y:S02]  /*e5c0*/  @!P5 IMAD.IADD R8, R8, 0x1, -R3.reuse ;  /* 0x000000010808d824 */ /* 0x100fe400078e0a03 */
[----:B------:R-:W-:Y:S01]  /*e5d0*/  @!P4 IMAD.IADD R0, R0, 0x1, -R3 ;  /* 0x000000010000c824 */ /* 0x000fe200078e0a03 */
[----:B------:R-:W-:Y:S01]  /*e5e0*/  ISETP.GT.U32.AND P5, PT, R3, R19, PT ;  /* 0x000000130300720c */ /* 0x000fe20003fa4070 */
[----:B------:R-:W-:Y:S01]  /*e5f0*/  IMAD.MOV R11, RZ, RZ, -R11 ;  /* 0x000000ffff0b7224 */ /* 0x000fe200078e0a0b */
[----:B------:R-:W-:Y:S01]  /*e600*/  ISETP.GE.AND P4, PT, R14, RZ, PT ;  /* 0x000000ff0e00720c */ /* 0x000fe20003f86270 */
[----:B0-----:R-:W-:Y:S02]  /*e610*/  VIADD R10, R5, 0xe8 ;  /* 0x000000e8050a7836 */ /* 0x001fe40000000000 */
[----:B------:R-:W-:Y:S01]  /*e620*/  @!P1 IMAD.IADD R18, R18, 0x1, -R3 ;  /* 0x0000000112129824 */ /* 0x000fe200078e0a03 */
[C---:B------:R-:W-:Y:S01]  /*e630*/  ISETP.GT.U32.AND P1, PT, R3.reuse, R0, PT ;  /* 0x000000000300720c */ /* 0x040fe20003f24070 */
[----:B------:R-:W-:-:S02]  /*e640*/  IMAD R11, R3, R11, R21 ;  /* 0x0000000b030b7224 */ /* 0x000fc400078e0215 */
[----:B------:R-:W-:Y:S01]  /*e650*/  @!P2 IMAD.IADD R7, R7, 0x1, -R3 ;  /* 0x000000010707a824 */ /* 0x000fe200078e0a03 */
[----:B------:R-:W-:Y:S01]  /*e660*/  ISETP.GE.AND P2, PT, R13, RZ, PT ;  /* 0x000000ff0d00720c */ /* 0x000fe20003f46270 */
[----:B------:R-:W-:Y:S01]  /*e670*/  @!P6 IMAD.MOV R8, RZ, RZ, -R8 ;  /* 0x000000ffff08e224 */ /* 0x000fe200078e0a08 */
[----:B------:R-:W-:Y:S01]  /*e680*/  IABS R13, R10 ;  /* 0x0000000a000d7213 */ /* 0x000fe20000000000 */
[----:B------:R-:W-:Y:S01]  /*e690*/  IMAD.MOV.U32 R20, RZ, RZ, R9 ;  /* 0x000000ffff147224 */ /* 0x000fe200078e0009 */
[----:B------:R-:W-:Y:S01]  /*e6a0*/  ISETP.GT.U32.AND P6, PT, R3, R11, PT ;  /* 0x0000000b0300720c */ /* 0x000fe20003fc4070 */
[----:B------:R-:W-:Y:S02]  /*e6b0*/  IMAD.MOV.U32 R9, RZ, RZ, R7 ;  /* 0x000000ffff097224 */ /* 0x000fe400078e0007 */
[----:B------:R-:W-:Y:S01]  /*e6c0*/  @!P5 IMAD.IADD R19, R19, 0x1, -R3 ;  /* 0x000000011313d824 */ /* 0x000fe200078e0a03 */
[----:B------:R-:W-:Y:S01]  /*e6d0*/  ISETP.GT.U32.AND P5, PT, R3, R18, PT ;  /* 0x000000120300720c */ /* 0x000fe20003fa4070 */
[----:B------:R-:W-:-:S04]  /*e6e0*/  IMAD.HI.U32 R7, R2, R13, RZ ;  /* 0x0000000d02077227 */ /* 0x000fc800078e00ff */
[----:B------:R-:W-:Y:S01]  /*e6f0*/  @!P1 IMAD.IADD R0, R0, 0x1, -R3 ;  /* 0x0000000100009824 */ /* 0x000fe200078e0a03 */
[----:B------:R-:W-:Y:S01]  /*e700*/  ISETP.GE.AND P1, PT, R16, RZ, PT ;  /* 0x000000ff1000720c */ /* 0x000fe20003f26270 */
[----:B------:R-:W-:Y:S02]  /*e710*/  IMAD.MOV R7, RZ, RZ, -R7 ;  /* 0x000000ffff077224 */ /* 0x000fe400078e0a07 */
[----:B------:R-:W-:Y:S02]  /*e720*/  VIADD R12, R5, 0xe7 ;  /* 0x000000e7050c7836 */ /* 0x000fe40000000000 */
[C---:B------:R-:W-:Y:S02]  /*e730*/  IMAD R7, R3.reuse, R7, R13 ;  /* 0x0000000703077224 */ /* 0x040fe400078e020d */
[----:B------:R-:W-:Y:S01]  /*e740*/  IMAD.MOV.U32 R21, RZ, RZ, R0 ;  /* 0x000000ffff157224 */ /* 0x000fe200078e0000 */
[----:B------:R-:W-:Y:S01]  /*e750*/  IABS R14, R12 ;  /* 0x0000000c000e7213 */ /* 0x000fe20000000000 */
[----:B------:R-:W-:Y:S01]  /*e760*/  @!P0 IMAD.MOV R20, RZ, RZ, -R20 ;  /* 0x000000ffff148224 */ /* 0x000fe200078e0a14 */
[----:B------:R-:W-:Y:S01]  /*e770*/  ISETP.GT.U32.AND P0, PT, R3, R19, PT ;  /* 0x000000130300720c */ /* 0x000fe20003f04070 */
[----:B------:R-:W-:-:S02]  /*e780*/  @!P6 IMAD.IADD R11, R11, 0x1, -R3 ;  /* 0x000000010b0be824 */ /* 0x000fc400078e0a03 */
[----:B------:R-:W-:Y:S01]  /*e790*/  @!P4 IMAD.MOV R21, RZ, RZ, -R21 ;  /* 0x000000ffff15c224 */ /* 0x000fe200078e0a15 */
[----:B------:R-:W-:Y:S01]  /*e7a0*/  ISETP.GT.U32.AND P4, PT, R3, R7, PT ;  /* 0x000000070300720c */ /* 0x000fe20003f84070 */
[----:B------:R-:W-:Y:S01]  /*e7b0*/  @!P5 IMAD.IADD R18, R18, 0x1, -R3 ;  /* 0x000000011212d824 */ /* 0x000fe200078e0a03 */
[----:B------:R-:W-:Y:S01]  /*e7c0*/  ISETP.GE.AND P5, PT, R17, RZ, PT ;  /* 0x000000ff1100720c */ /* 0x000fe20003fa6270 */
[----:B------:R-:W-:Y:S01]  /*e7d0*/  IMAD.HI.U32 R17, R2, R14, RZ ;  /* 0x0000000e02117227 */ /* 0x000fe200078e00ff */
[----:B------:R-:W-:Y:S01]  /*e7e0*/  ISETP.GT.U32.AND P6, PT, R3, R11, PT ;  /* 0x0000000b0300720c */ /* 0x000fe20003fc4070 */
[----:B------:R0:W-:Y:S02]  /*e7f0*/  STL [R1+0x5d4], R20 ;  /* 0x0005d41401007387 */ /* 0x0001e40000100800 */
[----:B------:R-:W-:Y:S01]  /*e800*/  @!P2 IMAD.MOV R9, RZ, RZ, -R9 ;  /* 0x000000ffff09a224 */ /* 0x000fe200078e0a09 */
[----:B------:R-:W-:Y:S01]  /*e810*/  ISETP.GE.AND P2, PT, R15, RZ, PT ;  /* 0x000000ff0f00720c */ /* 0x000fe20003f46270 */
[----:B------:R-:W-:Y:S01]  /*e820*/  IMAD.MOV R17, RZ, RZ, -R17 ;  /* 0x000000ffff117224 */ /* 0x000fe200078e0a11 */
[----:B------:R1:W-:Y:S01]  /*e830*/  STL [R1+0x5d0], R8 ;  /* 0x0005d00801007387 */ /* 0x0003e20000100800 */
[--C-:B------:R-:W-:Y:S01]  /*e840*/  @!P0 IMAD.IADD R19, R19, 0x1, -R3.reuse ;  /* 0x0000000113138824 */ /* 0x100fe200078e0a03 */
[----:B------:R-:W-:Y:S01]  /*e850*/  ISETP.GE.AND P0, PT, R10, RZ, PT ;  /* 0x000000ff0a00720c */ /* 0x000fe20003f06270 */
[----:B------:R-:W-:Y:S01]  /*e860*/  IMAD R17, R3, R17, R14 ;  /* 0x0000001103117224 */ /* 0x000fe200078e020e */
[----:B------:R2:W-:Y:S01]  /*e870*/  STL [R1+0x59c], R9 ;  /* 0x00059c0901007387 */ /* 0x0005e20000100800 */
[----:B------:R-:W-:-:S02]  /*e880*/  @!P4 IMAD.IADD R7, R7, 0x1, -R3 ;  /* 0x000000010707c824 */ /* 0x000fc400078e0a03 */
[----:B0-----:R-:W-:Y:S01]  /*e890*/  IMAD.MOV.U32 R20, RZ, RZ, R18 ;  /* 0x000000ffff147224 */ /* 0x001fe200078e0012 */
[----:B------:R-:W-:Y:S01]  /*e8a0*/  STL [R1+0x598], R21 ;  /* 0x0005981501007387 */ /* 0x000fe20000100800 */
[----:B------:R-:W-:Y:S01]  /*e8b0*/  @!P6 IMAD.IADD R11, R11, 0x1, -R3 ;  /* 0x000000010b0be824 */ /* 0x000fe200078e0a03 */
[----:B------:R-:W-:Y:S01]  /*e8c0*/  ISETP.GT.U32.AND P6, PT, R3, R17, PT ;  /* 0x000000110300720c */ /* 0x000fe20003fc4070 */
[----:B-1----:R-:W-:Y:S01]  /*e8d0*/  VIADD R8, R5, 0xe6 ;  /* 0x000000e605087836 */ /* 0x002fe20000000000 */
[----:B------:R-:W-:Y:S01]  /*e8e0*/  ISETP.GT.U32.AND P4, PT, R3, R7, PT ;  /* 0x000000070300720c */ /* 0x000fe20003f84070 */
[----:B------:R-:W-:Y:S01]  /*e8f0*/  @!P2 IMAD.MOV R20, RZ, RZ, -R20 ;  /* 0x000000ffff14a224 */ /* 0x000fe200078e0a14 */
[----:B------:R-:W-:Y:S01]  /*e900*/  ISETP.GE.AND P2, PT, R12, RZ, PT ;  /* 0x000000ff0c00720c */ /* 0x000fe20003f46270 */
[----:B--2---:R-:W-:Y:S01]  /*e910*/  IMAD.MOV.U32 R9, RZ, RZ, R19 ;  /* 0x000000ffff097224 */ /* 0x004fe200078e0013 */
[----:B------:R-:W-:Y:S01]  /*e920*/  IABS R15, R8 ;  /* 0x00000008000f7213 */ /* 0x000fe20000000000 */
[----:B------:R-:W-:Y:S01]  /*e930*/  IMAD.MOV.U32 R13, RZ, RZ, R11 ;  /* 0x000000ffff0d7224 */ /* 0x000fe200078e000b */
[----:B------:R-:W-:Y:S01]  /*e940*/  STL [R1+0x594], R20 ;  /* 0x0005941401007387 */ /* 0x000fe20000100800 */
[----:B------:R-:W-:Y:S01]  /*e950*/  @!P1 IMAD.MOV R9, RZ, RZ, -R9 ;  /* 0x000000ffff099224 */ /* 0x000fe200078e0a09 */
[----:B------:R-:W-:Y:S01]  /*e960*/  ISETP.GE.AND P1, PT, R8, RZ, PT ;  /* 0x000000ff0800720c */ /* 0x000fe20003f26270 */
[----:B------:R-:W-:-:S03]  /*e970*/  IMAD.HI.U32 R0, R2, R15, RZ ;  /* 0x0000000f02007227 */ /* 0x000fc600078e00ff */
[----:B------:R0:W-:Y:S01]  /*e980*/  STL [R1+0x590], R9 ;  /* 0x0005900901007387 */ /* 0x0001e20000100800 */
[----:B------:R-:W-:Y:S02]  /*e990*/  IMAD.MOV R11, RZ, RZ, -R0 ;  /* 0x000000ffff0b7224 */ /* 0x000fe400078e0a00 */
[----:B------:R-:W-:Y:S02]  /*e9a0*/  @!P6 IMAD.IADD R17, R17, 0x1, -R3 ;  /* 0x000000011111e824 */ /* 0x000fe400078e0a03 */
[----:B------:R-:W-:Y:S02]  /*e9b0*/  IMAD R15, R3, R11, R15 ;  /* 0x0000000b030f7224 */ /* 0x000fe400078e020f */
[----:B------:R-:W-:Y:S01]  /*e9c0*/  VIADD R8, R5, 0xe4 ;  /* 0x000000e405087836 */ /* 0x000fe20000000000 */
[----:B------:R-:W-:Y:S01]  /*e9d0*/  ISETP.GT.U32.AND P6, PT, R3, R17, PT ;  /* 0x000000110300720c */ /* 0x000fe20003fc4070 */
[----:B------:R-:W-:Y:S01]  /*e9e0*/  @!P4 IMAD.IADD R7, R7, 0x1, -R3 ;  /* 0x000000010707c824 */ /* 0x000fe200078e0a03 */
[----:B------:R-:W-:Y:S01]  /*e9f0*/  ISETP.GT.U32.AND P4, PT, R3, R15, PT ;  /* 0x0000000f0300720c */ /* 0x000fe20003f84070 */
[----:B0-----:R-:W-:Y:S01]  /*ea00*/  VIADD R9, R5, 0xe5 ;  /* 0x000000e505097836 */ /* 0x001fe20000000000 */
[----:B------:R-:W-:Y:S01]  /*ea10*/  IABS R12, R8 ;  /* 0x00000008000c7213 */ /* 0x000fe20000000000 */
[----:B------:R-:W-:-:S02]  /*ea20*/  @!P5 IMAD.MOV R13, RZ, RZ, -R13 ;  /* 0x000000ffff0dd224 */ /* 0x000fc400078e0a0d */
[----:B------:R-:W-:Y:S01]  /*ea30*/  IMAD.MOV.U32 R18, RZ, RZ, R7 ;  /* 0x000000ffff127224 */ /* 0x000fe200078e0007 */
[----:B------:R-:W-:Y:S01]  /*ea40*/  IABS R10, R9 ;  /* 0x00000009000a7213 */ /* 0x000fe20000000000 */
[C---:B------:R-:W-:Y:S01]  /*ea50*/  IMAD.HI.U32 R11, R2.reuse, R12, RZ ;  /* 0x0000000c020b7227 */ /* 0x040fe200078e00ff */
[----:B------:R-:W-:Y:S01]  /*ea60*/  ISETP.GE.AND P5, PT, R9, RZ, PT ;  /* 0x000000ff0900720c */ /* 0x000fe20003fa6270 */
[----:B------:R0:W-:Y:S02]  /*ea70*/  STL [R1+0x58c], R13 ;  /* 0x00058c0d01007387 */ /* 0x0001e40000100800 */
[----:B------:R-:W-:-:S04]  /*ea80*/  IMAD.HI.U32 R0, R2, R10, RZ ;  /* 0x0000000a02007227 */ /* 0x000fc800078e00ff */
[----:B------:R-:W-:Y:S02]  /*ea90*/  IMAD.MOV R0, RZ, RZ, -R0 ;  /* 0x000000ffff007224 */ /* 0x000fe400078e0a00 */
[----:B------:R-:W-:Y:S02]  /*eaa0*/  VIADD R9, R5, 0xe3 ;  /* 0x000000e305097836 */ /* 0x000fe40000000000 */
[----:B------:R-:W-:Y:S02]  /*eab0*/  IMAD R10, R3, R0, R10 ;  /* 0x00000000030a7224 */ /* 0x000fe400078e020a */
[----:B------:R-:W-:Y:S01]  /*eac0*/  IMAD.MOV R11, RZ, RZ, -R11 ;  /* 0x000000ffff0b7224 */ /* 0x000fe200078e0a0b */
[----:B------:R-:W-:Y:S01]  /*ead0*/  IABS R16, R9 ;  /* 0x0000000900107213 */ /* 0x000fe20000000000 */
[--C-:B------:R-:W-:Y:S02]  /*eae0*/  @!P4 IMAD.IADD R15, R15, 0x1, -R3.reuse ;  /* 0x000000010f0fc824 */ /* 0x100fe400078e0a03 */
[----:B------:R-:W-:Y:S01]  /*eaf0*/  @!P6 IMAD.IADD R17, R17, 0x1, -R3 ;  /* 0x000000011111e824 */ /* 0x000fe200078e0a03 */
[C---:B------:R-:W-:Y:S01]  /*eb00*/  ISETP.GT.U32.AND P6, PT, R3.reuse, R10, PT ;  /* 0x0000000a0300720c */ /* 0x040fe20003fc4070 */
[----:B------:R-:W-:Y:S01]  /*eb10*/  @!P0 IMAD.MOV R18, RZ, RZ, -R18 ;  /* 0x000000ffff128224 */ /* 0x000fe200078e0a12 */
[C---:B------:R-:W-:Y:S01]  /*eb20*/  ISETP.GT.U32.AND P0, PT, R3.reuse, R15, PT ;  /* 0x0000000f0300720c */ /* 0x040fe20003f04070 */
[----:B------:R-:W-:-:S02]  /*eb30*/  IMAD R12, R3, R11, R12 ;  /* 0x0000000b030c7224 */ /* 0x000fc400078e020c */
[----:B------:R-:W-:Y:S01]  /*eb40*/  IMAD.HI.U32 R7, R2, R16, RZ ;  /* 0x0000001002077227 */ /* 0x000fe200078e00ff */
[----:B------:R1:W-:Y:S02]  /*eb50*/  STL [R1+0x588], R18 ;  /* 0x0005881201007387 */ /* 0x0003e40000100800 */
[----:B------:R-:W-:Y:S01]  /*eb60*/  ISETP.GT.U32.AND P4, PT, R3, R12, PT ;  /* 0x0000000c0300720c */ /* 0x000fe20003f84070 */
[C---:B------:R-:W-:Y:S02]  /*eb70*/  VIADD R14, R5.reuse, 0xe2 ;  /* 0x000000e2050e7836 */ /* 0x040fe40000000000 */
[----:B------:R-:W-:Y:S02]  /*eb80*/  VIADD R0, R5, 0xe1 ;  /* 0x000000e105007836 */ /* 0x000fe40000000000 */
[--C-:B------:R-:W-:Y:S01]  /*eb90*/  @!P6 IMAD.IADD R10, R10, 0x1, -R3.reuse ;  /* 0x000000010a0ae824 */ /* 0x100fe200078e0a03 */
[----:B0-----:R-:W-:Y:S01]  /*eba0*/  IABS R13, R14 ;  /* 0x0000000e000d7213 */ /* 0x001fe20000000000 */
[----:B------:R-:W-:Y:S01]  /*ebb0*/  @!P0 IMAD.IADD R15, R15, 0x1, -R3 ;  /* 0x000000010f0f8824 */ /* 0x000fe200078e0a03 */
[----:B------:R-:W-:Y:S01]  /*ebc0*/  IABS R11, R0 ;  /* 0x00000000000b7213 */ /* 0x000fe20000000000 */
[----:B-1----:R-:W-:Y:S01]  /*ebd0*/  IMAD.MOV.U32 R18, RZ, RZ, R17 ;  /* 0x000000ffff127224 */ /* 0x002fe200078e0011 */
[----:B------:R-:W-:Y:S01]  /*ebe0*/  ISETP.GT.U32.AND P6, PT, R3, R10, PT ;  /* 0x0000000a0300720c */ /* 0x000fe20003fc4070 */
[----:B------:R-:W-:-:S02]  /*ebf0*/  IMAD.MOV R17, RZ, RZ, -R7 ;  /* 0x000000ffff117224 */ /* 0x000fc400078e0a07 */
[----:B------:R-:W-:Y:S01]  /*ec00*/  @!P2 IMAD.MOV R18, RZ, RZ, -R18 ;  /* 0x000000ffff12a224 */ /* 0x000fe200078e0a12 */
[----:B------:R-:W-:Y:S01]  /*ec10*/  ISETP.GE.AND P2, PT, R8, RZ, PT ;  /* 0x000000ff0800720c */ /* 0x000fe20003f46270 */
[C---:B------:R-:W-:Y:S02]  /*ec20*/  IMAD R8, R3.reuse, R17, R16 ;  /* 0x0000001103087224 */ /* 0x040fe400078e0210 */
[----:B------:R-:W-:Y:S01]  /*ec30*/  @!P4 IMAD.IADD R12, R12, 0x1, -R3 ;  /* 0x000000010c0cc824 */ /* 0x000fe200078e0a03 */
[----:B------:R0:W-:Y:S01]  /*ec40*/  STL [R1+0x55c], R18 ;  /* 0x00055c1201007387 */ /* 0x0001e20000100800 */
[----:B------:R-:W-:Y:S01]  /*ec50*/  IMAD.HI.U32 R7, R2, R13, RZ ;  /* 0x0000000d02077227 */ /* 0x000fe200078e00ff */
[C---:B------:R-:W-:Y:S02]  /*ec60*/  ISETP.GT.U32.AND P0, PT, R3.reuse, R8, PT ;  /* 0x000000080300720c */ /* 0x040fe40003f04070 */
[----:B------:R-:W-:Y:S01]  /*ec70*/  ISETP.GT.U32.AND P4, PT, R3, R12, PT ;  /* 0x0000000c0300720c */ /* 0x000fe20003f84070 */
[----:B------:R-:W-:-:S02]  /*ec80*/  IMAD.MOV R7, RZ, RZ, -R7 ;  /* 0x000000ffff077224 */ /* 0x000fc400078e0a07 */
[----:B------:R-:W-:-:S04]  /*ec90*/  IMAD.HI.U32 R16, R2, R11, RZ ;  /* 0x0000000b02107227 */ /* 0x000fc800078e00ff */
[----:B------:R-:W-:Y:S02]  /*eca0*/  IMAD R13, R3, R7, R13 ;  /* 0x00000007030d7224 */ /* 0x000fe400078e020d */
[----:B0-----:R-:W-:Y:S02]  /*ecb0*/  IMAD.MOV.U32 R18, RZ, RZ, R15 ;  /* 0x000000ffff127224 */ /* 0x001fe400078e000f */
[----:B------:R-:W-:Y:S02]  /*ecc0*/  VIADD R7, R5, 0xe0 ;  /* 0x000000e005077836 */ /* 0x000fe40000000000 */
[--C-:B------:R-:W-:Y:S02]  /*ecd0*/  @!P0 IMAD.IADD R8, R8, 0x1, -R3.reuse ;  /* 0x0000000108088824 */ /* 0x100fe400078e0a03 */
[----:B------:R-:W-:Y:S01]  /*ece0*/  IMAD.MOV R16, RZ, RZ, -R16 ;  /* 0x000000ffff107224 */ /* 0x000fe200078e0a10 */
[----:B------:R-:W-:Y:S01]  /*ecf0*/  IABS R15, R7 ;  /* 0x00000007000f7213 */ /* 0x000fe20000000000 */
[----:B------:R-:W-:Y:S01]  /*ed00*/  @!P6 IMAD.IADD R10, R10, 0x1, -R3 ;  /* 0x000000010a0ae824 */ /* 0x000fe200078e0a03 */
[----:B------:R-:W-:Y:S01]  /*ed10*/  ISETP.GT.U32.AND P6, PT, R3, R13, PT ;  /* 0x0000000d0300720c */ /* 0x000fe20003fc4070 */
[----:B------:R-:W-:Y:S01]  /*ed20*/  @!P1 IMAD.MOV R18, RZ, RZ, -R18 ;  /* 0x000000ffff129224 */ /* 0x000fe200078e0a12 */
[----:B------:R-:W-:Y:S01]  /*ed30*/  ISETP.GE.AND P1, PT, R9, RZ, PT ;  /* 0x000000ff0900720c */ /* 0x000fe20003f26270 */
[C---:B------:R-:W-:Y:S01]  /*ed40*/  IMAD R9, R3.reuse, R16, R11 ;  /* 0x0000001003097224 */ /* 0x040fe200078e020b */
[----:B------:R-:W-:Y:S01]  /*ed50*/  ISETP.GT.U32.AND P0, PT, R3, R8, PT ;  /* 0x000000080300720c */ /* 0x000fe20003f04070 */
[----:B------:R-:W-:Y:S01]  /*ed60*/  IMAD.MOV.U32 R17, RZ, RZ, R10 ;  /* 0x000000ffff117224 */ /* 0x000fe200078e000a */
[----:B------:R-:W-:Y:S01]  /*ed70*/  STL [R1+0x560], R18 ;  /* 0x0005601201007387 */ /* 0x000fe20000100800 */
[----:B------:R-:W-:-:S02]  /*ed80*/  VIADD R11, R5, 0xdf ;  /* 0x000000df050b7836 */ /* 0x000fc40000000000 */
[----:B------:R-:W-:Y:S01]  /*ed90*/  @!P4 IMAD.IADD R12, R12, 0x1, -R3 ;  /* 0x000000010c0cc824 */ /* 0x000fe200078e0a03 */
[----:B------:R-:W-:Y:S01]  /*eda0*/  ISETP.GT.U32.AND P4, PT, R3, R9, PT ;  /* 0x000000090300720c */ /* 0x000fe20003f84070 */
[----:B------:R-:W-:Y:S02]  /*edb0*/  IMAD.MOV.U32 R10, RZ, RZ, R15 ;  /* 0x000000ffff0a7224 */ /* 0x000fe400078e000f */
[----:B------:R-:W-:Y:S01]  /*edc0*/  @!P5 IMAD.MOV R17, RZ, RZ, -R17 ;  /* 0x000000ffff11d224 */ /* 0x000fe200078e0a11 */
[----:B------:R-:W-:Y:S01]  /*edd0*/  ISETP.GE.AND P5, PT, R14, RZ, PT ;  /* 0x000000ff0e00720c */ /* 0x000fe20003fa6270 */
[----:B------:R-:W-:Y:S01]  /*ede0*/  IMAD.MOV.U32 R15, RZ, RZ, R12 ;  /* 0x000000ffff0f7224 */ /* 0x000fe200078e000c */
[----:B------:R-:W-:Y:S01]  /*edf0*/  IABS R14, R11 ;  /* 0x0000000b000e7213 */ /* 0x000fe20000000000 */
[----:B------:R-:W-:Y:S01]  /*ee00*/  IMAD.HI.U32 R12, R2, R10, RZ ;  /* 0x0000000a020c7227 */ /* 0x000fe200078e00ff */
[----:B------:R-:W-:Y:S03]  /*ee10*/  STL [R1+0x564], R17 ;  /* 0x0005641101007387 */ /* 0x000fe60000100800 */
[----:B------:R-:W-:Y:S01]  /*ee20*/  @!P2 IMAD.MOV R15, RZ, RZ, -R15 ;  /* 0x000000ffff0fa224 */ /* 0x000fe200078e0a0f */
[----:B------:R-:W-:Y:S01]  /*ee30*/  ISETP.GE.AND P2, PT, R0, RZ, PT ;  /* 0x000000ff0000720c */ /* 0x000fe20003f46270 */
[----:B------:R-:W-:-:S02]  /*ee40*/  IMAD.MOV.U32 R0, RZ, RZ, R14 ;  /* 0x000000ffff007224 */ /* 0x000fc400078e000e */
[--C-:B------:R-:W-:Y:S01]  /*ee50*/  @!P6 IMAD.IADD R13, R13, 0x1, -R3.reuse ;  /* 0x000000010d0de824 */ /* 0x100fe200078e0a03 */
[----:B------:R0:W-:Y:S01]  /*ee60*/  STL [R1+0x570], R15 ;  /* 0x0005700f01007387 */ /* 0x0001e20000100800 */
[----:B------:R-:W-:Y:S02]  /*ee70*/  IMAD.MOV R14, RZ, RZ, -R12 ;  /* 0x000000ffff0e7224 */ /* 0x000fe400078e0a0c */
[--C-:B------:R-:W-:Y:S01]  /*ee80*/  @!P0 IMAD.IADD R8, R8, 0x1, -R3.reuse ;  /* 0x0000000108088824 */ /* 0x100fe200078e0a03 */
[----:B------:R-:W-:Y:S01]  /*ee90*/  ISETP.GE.AND P0, PT, R7, RZ, PT ;  /* 0x000000ff0700720c */ /* 0x000fe20003f06270 */
[C---:B------:R-:W-:Y:S01]  /*eea0*/  IMAD R7, R3.reuse, R14, R10 ;  /* 0x0000000e03077224 */ /* 0x040fe200078e020a */
[----:B------:R-:W-:Y:S01]  /*eeb0*/  ISETP.GT.U32.AND P6, PT, R3, R13, PT ;  /* 0x0000000d0300720c */ /* 0x000fe20003fc4070 */
[----:B------:R-:W-:Y:S02]  /*eec0*/  @!P4 IMAD.IADD R9, R9, 0x1, -R3 ;  /* 0x000000010909c824 */ /* 0x000fe400078e0a03 */
[----:B------:R-:W-:-:S03]  /*eed0*/  IMAD.HI.U32 R12, R2, R0, RZ ;  /* 0x00000000020c7227 */ /* 0x000fc600078e00ff */
[C---:B------:R-:W-:Y:S01]  /*eee0*/  ISETP.GT.U32.AND P4, PT, R3.reuse, R9, PT ;  /* 0x000000090300720c */ /* 0x040fe20003f84070 */
[----:B0-----:R-:W-:Y:S02]  /*eef0*/  IMAD.MOV.U32 R15, RZ, RZ, R8 ;  /* 0x000000ffff0f7224 */ /* 0x001fe400078e0008 */
[----:B------:R-:W-:Y:S02]  /*ef00*/  IMAD.MOV R8, RZ, RZ, -R12 ;  /* 0x000000ffff087224 */ /* 0x000fe400078e0a0c */
[----:B------:R-:W-:Y:S01]  /*ef10*/  @!P1 IMAD.MOV R15, RZ, RZ, -R15 ;  /* 0x000000ffff0f9224 */ /* 0x000fe200078e0a0f */
[----:B------:R-:W-:Y:S01]  /*ef20*/  ISETP.GT.U32.AND P1, PT, R3, R7, PT ;  /* 0x000000070300720c */ /* 0x000fe20003f24070 */
[----:B------:R-:W-:Y:S01]  /*ef30*/  @!P6 IMAD.IADD R13, R13, 0x1, -R3 ;  /* 0x000000010d0de824 */ /* 0x000fe200078e0a03 */
[----:B------:R-:W-:Y:S01]  /*ef40*/  ISETP.GE.AND P6, PT, R11, RZ, PT ;  /* 0x000000ff0b00720c */ /* 0x000fe20003fc6270 */
[----:B------:R-:W-:Y:S01]  /*ef50*/  VIADD R10, R5, 0xde ;  /* 0x000000de050a7836 */ /* 0x000fe20000000000 */
[----:B------:R-:W-:Y:S01]  /*ef60*/  STL [R1+0x584], R15 ;  /* 0x0005840f01007387 */ /* 0x000fe20000100800 */
[----:B------:R-:W-:-:S02]  /*ef70*/  IMAD.MOV.U32 R14, RZ, RZ, R13 ;  /* 0x000000ffff0e7224 */ /* 0x000fc400078e000d */
[----:B------:R-:W-:Y:S01]  /*ef80*/  IMAD R0, R3, R8, R0 ;  /* 0x0000000803007224 */ /* 0x000fe200078e0200 */
[----:B------:R-:W-:Y:S01]  /*ef90*/  IABS R16, R10 ;  /* 0x0000000a00107213 */ /* 0x000fe20000000000 */
[----:B------:R-:W-:Y:S02]  /*efa0*/  @!P5 IMAD.MOV R14, RZ, RZ, -R14 ;  /* 0x000000ffff0ed224 */ /* 0x000fe400078e0a0e */
[--C-:B------:R-:W-:Y:S01]  /*efb0*/  @!P4 IMAD.IADD R9, R9, 0x1, -R3.reuse ;  /* 0x000000010909c824 */ /* 0x100fe200078e0a03 */
[----:B------:R-:W-:Y:S01]  /*efc0*/  ISETP.GT.U32.AND P4, PT, R3, R0, PT ;  /* 0x000000000300720c */ /* 0x000fe20003f84070 */
[----:B------:R-:W-:Y:S01]  /*efd0*/  @!P1 IMAD.IADD R7, R7, 0x1, -R3 ;  /* 0x0000000107079824 */ /* 0x000fe200078e0a03 */
[----:B------:R0:W-:Y:S01]  /*efe0*/  STL [R1+0x57c], R14 ;  /* 0x00057c0e01007387 */ /* 0x0001e20000100800 */
[----:B------:R-:W-:Y:S01]  /*eff0*/  VIADD R12, R5, 0xdd ;  /* 0x000000dd050c7836 */ /* 0x000fe20000000000 */
[----:B------:R-:W-:Y:S01]  /*f000*/  ISETP.GE.AND P1, PT, R10, RZ, PT ;  /* 0x000000ff0a00720c */ /* 0x000fe20003f26270 */
[----:B------:R-:W-:Y:S01]  /*f010*/  IMAD.HI.U32 R13, R2, R16, RZ ;  /* 0x00000010020d7227 */ /* 0x000fe200078e00ff */
[----:B------:R-:W-:-:S02]  /*f020*/  ISETP.GT.U32.AND P5, PT, R3, R7, PT ;  /* 0x000000070300720c */ /* 0x000fc40003fa4070 */
[----:B------:R-:W-:Y:S01]  /*f030*/  IABS R22, R12 ;  /* 0x0000000c00167213 */ /* 0x000fe20000000000 */
[C---:B------:R-:W-:Y:S02]  /*f040*/  VIADD R11, R5.reuse, 0xdc ;  /* 0x000000dc050b7836 */ /* 0x040fe40000000000 */
[----:B------:R-:W-:Y:S02]  /*f050*/  VIADD R21, R5, 0xda ;  /* 0x000000da05157836 */ /* 0x000fe40000000000 */
[----:B0-----:R-:W-:Y:S01]  /*f060*/  IMAD.MOV.U32 R14, RZ, RZ, R9 ;  /* 0x000000ffff0e7224 */ /* 0x001fe200078e0009 */
[----:B------:R-:W-:Y:S01]  /*f070*/  IABS R8, R11 ;  /* 0x0000000b00087213 */ /* 0x000fe20000000000 */
[----:B------:R-:W-:Y:S02]  /*f080*/  @!P4 IMAD.IADD R0, R0, 0x1, -R3 ;  /* 0x000000010000c824 */ /* 0x000fe400078e0a03 */
[----:B------:R-:W-:Y:S01]  /*f090*/  @!P2 IMAD.MOV R14, RZ, RZ, -R14 ;  /* 0x000000ffff0ea224 */ /* 0x000fe200078e0a0e */
[----:B------:R-:W-:Y:S01]  /*f0a0*/  ISETP.GE.AND P2, PT, R12, RZ, PT ;  /* 0x000000ff0c00720c */ /* 0x000fe20003f46270 */
[----:B------:R-:W-:Y:S01]  /*f0b0*/  IMAD.MOV R12, RZ, RZ, -R13 ;  /* 0x000000ffff0c7224 */ /* 0x000fe200078e0a0d */
[----:B------:R-:W-:Y:S01]  /*f0c0*/  ISETP.GT.U32.AND P4, PT, R3, R0, PT ;  /* 0x000000000300720c */ /* 0x000fe20003f84070 */
[----:B------:R-:W-:Y:S01]  /*f0d0*/  @!P5 IMAD.IADD R7, R7, 0x1, -R3 ;  /* 0x000000010707d824 */ /* 0x000fe200078e0a03 */
[----:B------:R0:W-:Y:S01]  /*f0e0*/  STL [R1+0x580], R14 ;  /* 0x0005800e01007387 */ /* 0x0001e20000100800 */
[----:B------:R-:W-:Y:S01]  /*f0f0*/  IMAD R16, R3, R12, R16 ;  /* 0x0000000c03107224 */ /* 0x000fe200078e0210 */
[----:B------:R-:W-:Y:S01]  /*f100*/  ISETP.GE.AND P5, PT, R11, RZ, PT ;  /* 0x000000ff0b00720c */ /* 0x000fe20003fa6270 */
[----:B------:R-:W-:-:S04]  /*f110*/  IMAD.HI.U32 R9, R2, R8, RZ ;  /* 0x0000000802097227 */ /* 0x000fc800078e00ff */
[----:B------:R-:W-:-:S04]  /*f120*/  IMAD.HI.U32 R10, R2, R22, RZ ;  /* 0x00000016020a7227 */ /* 0x000fc800078e00ff */
[----:B0-----:R-:W-:Y:S02]  /*f130*/  IMAD.MOV.U32 R14, RZ, RZ, R7 ;  /* 0x000000ffff0e7224 */ /* 0x001fe400078e0007 */
[----:B------:R-:W-:Y:S02]  /*f140*/  IMAD.MOV R9, RZ, RZ, -R9 ;  /* 0x000000ffff097224 */ /* 0x000fe400078e0a09 */
[----:B------:R-:W-:Y:S01]  /*f150*/  @!P0 IMAD.MOV R14, RZ, RZ, -R14 ;  /* 0x000000ffff0e8224 */ /* 0x000fe200078e0a0e */
[C---:B------:R-:W-:Y:S01]  /*f160*/  ISETP.GT.U32.AND P0, PT, R3.reuse, R16, PT ;  /* 0x000000100300720c */ /* 0x040fe20003f04070 */
[----:B------:R-:W-:Y:S02]  /*f170*/  IMAD.MOV R10, RZ, RZ, -R10 ;  /* 0x000000ffff0a7224 */ /* 0x000fe400078e0a0a */
[----:B------:R-:W-:Y:S01]  /*f180*/  @!P4 IMAD.IADD R0, R0, 0x1, -R3 ;  /* 0x000000010000c824 */ /* 0x000fe200078e0a03 */
[----:B------:R0:W-:Y:S01]  /*f190*/  STL [R1+0x578], R14 ;  /* 0x0005780e01007387 */ /* 0x0001e20000100800 */
[----:B------:R-:W-:-:S02]  /*f1a0*/  IMAD R8, R3, R9, R8 ;  /* 0x0000000903087224 */ /* 0x000fc400078e0208 */
[----:B------:R-:W-:Y:S01]  /*f1b0*/  IMAD R22, R3, R10, R22 ;  /* 0x0000000a03167224 */ /* 0x000fe200078e0216 */
[----:B------:R-:W-:Y:S01]  /*f1c0*/  IABS R10, R21 ;  /* 0x00000015000a7213 */ /* 0x000fe20000000000 */
[----:B------:R-:W-:Y:S02]  /*f1d0*/  IMAD.MOV.U32 R9, RZ, RZ, R0 ;  /* 0x000000ffff097224 */ /* 0x000fe400078e0000 */
[----:B------:R-:W-:Y:S02]  /*f1e0*/  VIADD R7, R5, 0xdb ;  /* 0x000000db05077836 */ /* 0x000fe40000000000 */
[----:B------:R-:W-:Y:S02]  /*f1f0*/  @!P0 IMAD.IADD R16, R16, 0x1, -R3 ;  /* 0x0000000110108824 */ /* 0x000fe400078e0a03 */
[----:B------:R-:W-:Y:S01]  /*f200*/  @!P6 IMAD.MOV R9, RZ, RZ, -R9 ;  /* 0x000000ffff09e224 */ /* 0x000fe200078e0a09 */
[----:B------:R-:W-:Y:S01]  /*f210*/  ISETP.GT.U32.AND P6, PT, R3, R22, PT ;  /* 0x000000160300720c */ /* 0x000fe20003fc4070 */
[----:B------:R-:W-:Y:S01]  /*f220*/  VIADD R20, R5, 0xd8 ;  /* 0x000000d805147836 */ /* 0x000fe20000000000 */
[----:B------:R-:W-:Y:S01]  /*f230*/  ISETP.GT.U32.AND P0, PT, R3, R16, PT ;  /* 0x000000100300720c */ /* 0x000fe20003f04070 */
[----:B------:R-:W-:Y:S01]  /*f240*/  VIADD R15, R5, 0xd7 ;  /* 0x000000d7050f7836 */ /* 0x000fe20000000000 */
[----:B------:R-:W-:Y:S01]  /*f250*/  ISETP.GE.AND P4, PT, R7, RZ, PT ;  /* 0x000000ff0700720c */ /* 0x000fe20003f86270 */
[----:B------:R-:W-:Y:S01]  /*f260*/  VIADD R17, R5, 0xd9 ;  /* 0x000000d905117836 */ /* 0x000fe20000000000 */
[----:B------:R-:W-:Y:S01]  /*f270*/  IABS R7, R7 ;  /* 0x0000000700077213 */ /* 0x000fe20000000000 */
[C---:B0-----:R-:W-:Y:S01]  /*f280*/  IMAD.HI.U32 R14, R2.reuse, R10, RZ ;  /* 0x0000000a020e7227 */ /* 0x041fe200078e00ff */
[----:B------:R-:W-:Y:S01]  /*f290*/  IABS R12, R20 ;  /* 0x00000014000c7213 */ /* 0x000fe20000000000 */
[----:B------:R0:W-:Y:S01]  /*f2a0*/  STL [R1+0x574], R9 ;  /* 0x0005740901007387 */ /* 0x0001e20000100800 */
[----:B------:R-:W-:Y:S01]  /*f2b0*/  IABS R19, R15 ;  /* 0x0000000f00137213 */ /* 0x000fe20000000000 */
[----:B------:R-:W-:Y:S01]  /*f2c0*/  IMAD.HI.U32 R0, R2, R7, RZ ;  /* 0x0000000702007227 */ /* 0x000fe200078e00ff */
[----:B------:R-:W-:-:S03]  /*f2d0*/  IABS R11, R17 ;  /* 0x00000011000b7213 */ /* 0x000fc60000000000 */
[--C-:B------:R-:W-:Y:S01]  /*f2e0*/  @!P0 IMAD.IADD R16, R16, 0x1, -R3.reuse ;  /* 0x0000000110108824 */ /* 0x100fe200078e0a03 */
[C---:B------:R-:W-:Y:S01]  /*f2f0*/  ISETP.GT.U32.AND P0, PT, R3.reuse, R8, PT ;  /* 0x000000080300720c */ /* 0x040fe20003f04070 */
[----:B------:R-:W-:Y:S02]  /*f300*/  @!P6 IMAD.IADD R22, R22, 0x1, -R3 ;  /* 0x000000011616e824 */ /* 0x000fe400078e0a03 */
[----:B------:R-:W-:Y:S02]  /*f310*/  IMAD.MOV R0, RZ, RZ, -R0 ;  /* 0x000000ffff007224 */ /* 0x000fe400078e0a00 */
[----:B0-----:R-:W-:Y:S01]  /*f320*/  IMAD.HI.U32 R9, R2, R12, RZ ;  /* 0x0000000c02097227 */ /* 0x001fe200078e00ff */
[----:B------:R-:W-:-:S03]  /*f330*/  ISETP.GT.U32.AND P6, PT, R3, R22, PT ;  /* 0x000000160300720c */ /* 0x000fc60003fc4070 */
[----:B------:R-:W-:Y:S02]  /*f340*/  IMAD R7, R3, R0, R7 ;  /* 0x0000000003077224 */ /* 0x000fe400078e0207 */
[----:B------:R-:W-:Y:S02]  /*f350*/  IMAD.MOV R14, RZ, RZ, -R14 ;  /* 0x000000ffff0e7224 */ /* 0x000fe400078e0a0e */
[----:B------:R-:W-:Y:S02]  /*f360*/  @!P0 IMAD.IADD R8, R8, 0x1, -R3 ;  /* 0x0000000108088824 */ /* 0x000fe400078e0a03 */
[----:B------:R-:W-:-:S03]  /*f370*/  IMAD.HI.U32 R0, R2, R19, RZ ;  /* 0x0000001302007227 */ /* 0x000fc600078e00ff */
[C---:B------:R-:W-:Y:S01]  /*f380*/  ISETP.GT.U32.AND P0, PT, R3.reuse, R8, PT ;  /* 0x000000080300720c */ /* 0x040fe20003f04070 */
[----:B------:R-:W-:Y:S01]  /*f390*/  @!P6 IMAD.IADD R22, R22, 0x1, -R3 ;  /* 0x000000011616e824 */ /* 0x000fe200078e0a03 */
[----:B------:R-:W-:Y:S01]  /*f3a0*/  ISETP.GT.U32.AND P6, PT, R3, R7, PT ;  /* 0x000000070300720c */ /* 0x000fe20003fc4070 */
[----:B------:R-:W-:Y:S02]  /*f3b0*/  IMAD.MOV R9, RZ, RZ, -R9 ;  /* 0x000000ffff097224 */ /* 0x000fe400078e0a09 */
[----:B------:R-:W-:-:S04]  /*f3c0*/  IMAD.HI.U32 R13, R2, R11, RZ ;  /* 0x0000000b020d7227 */ /* 0x000fc800078e00ff */
[C---:B------:R-:W-:Y:S02]  /*f3d0*/  IMAD R10, R3.reuse, R14, R10 ;  /* 0x0000000e030a7224 */ /* 0x040fe400078e020a */
[----:B------:R-:W-:Y:S02]  /*f3e0*/  IMAD.MOV.U32 R24, RZ, RZ, R16 ;  /* 0x000000ffff187224 */ /* 0x000fe400078e0010 */
[----:B------:R-:W-:Y:S02]  /*f3f0*/  IMAD.MOV R0, RZ, RZ, -R0 ;  /* 0x000000ffff007224 */ /* 0x000fe400078e0a00 */
[C---:B------:R-:W-:Y:S02]  /*f400*/  IMAD R12, R3.reuse, R9, R12 ;  /* 0x00000009030c7224 */ /* 0x040fe400078e020c */
[----:B------:R-:W-:Y:S02]  /*f410*/  IMAD.MOV R13, RZ, RZ, -R13 ;  /* 0x000000ffff0d7224 */ /* 0x000fe400078e0a0d */
[----:B------:R-:W-:Y:S01]  /*f420*/  @!P1 IMAD.MOV R24, RZ, RZ, -R24 ;  /* 0x000000ffff189224 */ /* 0x000fe200078e0a18 */
[C---:B------:R-:W-:Y:S01]  /*f430*/  ISETP.GT.U32.AND P1, PT, R3.reuse, R10, PT ;  /* 0x0000000a0300720c */ /* 0x040fe20003f24070 */
[----:B------:R-:W-:-:S02]  /*f440*/  IMAD R19, R3, R0, R19 ;  /* 0x0000000003137224 */ /* 0x000fc400078e0213 */
[----:B------:R-:W-:Y:S01]  /*f450*/  @!P0 IMAD.IADD R8, R8, 0x1, -R3 ;  /* 0x0000000108088824 */ /* 0x000fe200078e0a03 */
[C---:B------:R-:W-:Y:S01]  /*f460*/  ISETP.GT.U32.AND P0, PT, R3.reuse, R12, PT ;  /* 0x0000000c0300720c */ /* 0x040fe20003f04070 */
[----:B------:R-:W-:Y:S01]  /*f470*/  IMAD R11, R3, R13, R11 ;  /* 0x0000000d030b7224 */ /* 0x000fe200078e020b */
[----:B------:R-:W-:Y:S01]  /*f480*/  STL [R1+0x558], R24 ;  /* 0x0005581801007387 */ /* 0x000fe20000100800 */
[----:B------:R-:W-:Y:S02]  /*f490*/  IMAD.MOV.U32 R25, RZ, RZ, R22 ;  /* 0x000000ffff197224 */ /* 0x000fe400078e0016 */
[C---:B------:R-:W-:Y:S02]  /*f4a0*/  VIADD R14, R5.reuse, 0xd4 ;  /* 0x000000d4050e7836 */ /* 0x040fe40000000000 */
[----:B------:R-:W-:Y:S02]  /*f4b0*/  VIADD R13, R5, 0xd6 ;  /* 0x000000d6050d7836 */ /* 0x000fe40000000000 */
[----:B------:R-:W-:Y:S01]  /*f4c0*/  @!P6 IMAD.IADD R7, R7, 0x1, -R3 ;  /* 0x000000010707e824 */ /* 0x000fe200078e0a03 */
[C---:B------:R-:W-:Y:S01]  /*f4d0*/  ISETP.GT.U32.AND P6, PT, R3.reuse, R19, PT ;  /* 0x000000130300720c */ /* 0x040fe20003fc4070 */
[----:B------:R-:W-:Y:S01]  /*f4e0*/  @!P2 IMAD.MOV R25, RZ, RZ, -R25 ;  /* 0x000000ffff19a224 */ /* 0x000fe200078e0a19 */
[----:B------:R-:W-:Y:S01]  /*f4f0*/  ISETP.GT.U32.AND P2, PT, R3, R11, PT ;  /* 0x0000000b0300720c */ /* 0x000fe20003f44070 */
[----:B------:R-:W-:Y:S01]  /*f500*/  VIADD R18, R5, 0xd5 ;  /* 0x000000d505127836 */ /* 0x000fe20000000000 */
[----:B------:R-:W-:Y:S01]  /*f510*/  IABS R23, R14 ;  /* 0x0000000e00177213 */ /* 0x000fe20000000000 */
[--C-:B------:R-:W-:Y:S01]  /*f520*/  @!P1 IMAD.IADD R10, R10, 0x1, -R3.reuse ;  /* 0x000000010a0a9824 */ /* 0x100fe200078e0a03 */
[----:B------:R-:W-:Y:S01]  /*f530*/  IABS R0, R13 ;  /* 0x0000000d00007213 */ /* 0x000fe20000000000 */
[----:B------:R-:W-:Y:S01]  /*f540*/  @!P0 IMAD.IADD R12, R12, 0x1, -R3 ;  /* 0x000000010c0c8824 */ /* 0x000fe200078e0a03 */
[----:B------:R-:W-:Y:S01]  /*f550*/  ISETP.GT.U32.AND P1, PT, R3, R7, PT ;  /* 0x000000070300720c */ /* 0x000fe20003f24070 */
[----:B------:R-:W-:Y:S01]  /*f560*/  IMAD.MOV.U32 R16, RZ, RZ, R23 ;  /* 0x000000ffff107224 */ /* 0x000fe200078e0017 */
[----:B------:R-:W-:Y:S01]  /*f570*/  IABS R9, R18 ;  /* 0x0000001200097213 */ /* 0x000fe20000000000 */
[----:B------:R-:W-:Y:S01]  /*f580*/  IMAD.HI.U32 R23, R2, R0, RZ ;  /* 0x0000000002177227 */ /* 0x000fe200078e00ff */
[----:B------:R0:W-:Y:S03]  /*f590*/  STL [R1+0x554], R25 ;  /* 0x0005541901007387 */ /* 0x0001e60000100800 */
[----:B------:R-:W-:-:S02]  /*f5a0*/  IMAD.MOV R23, RZ, RZ, -R23 ;  /* 0x000000ffff177224 */ /* 0x000fc400078e0a17 */
[--C-:B------:R-:W-:Y:S01]  /*f5b0*/  @!P6 IMAD.IADD R19, R19, 0x1, -R3.reuse ;  /* 0x000000011313e824 */ /* 0x100fe200078e0a03 */
[----:B------:R-:W-:Y:S01]  /*f5c0*/  ISETP.GT.U32.AND P6, PT, R3, R12, PT ;  /* 0x0000000c0300720c */ /* 0x000fe20003fc4070 */
[----:B------:R-:W-:Y:S01]  /*f5d0*/  @!P2 IMAD.IADD R11, R11, 0x1, -R3 ;  /* 0x000000010b0ba824 */ /* 0x000fe200078e0a03 */
[----:B------:R-:W-:Y:S01]  /*f5e0*/  ISETP.GT.U32.AND P2, PT, R3, R10, PT ;  /* 0x0000000a0300720c */ /* 0x000fe20003f44070 */
[----:B------:R-:W-:-:S03]  /*f5f0*/  IMAD.HI.U32 R22, R2, R16, RZ ;  /* 0x0000001002167227 */ /* 0x000fc600078e00ff */
[----:B------:R-:W-:Y:S01]  /*f600*/  ISETP.GT.U32.AND P0, PT, R3, R11, PT ;  /* 0x0000000b0300720c */ /* 0x000fe20003f04070 */
[----:B0-----:R-:W-:Y:S02]  /*f610*/  IMAD.MOV.U32 R25, RZ, RZ, R8 ;  /* 0x000000ffff197224 */ /* 0x001fe400078e0008 */
[----:B------:R-:W-:-:S04]  /*f620*/  IMAD.HI.U32 R24, R2, R9, RZ ;  /* 0x0000000902187227 */ /* 0x000fc800078e00ff */
[C---:B------:R-:W-:Y:S02]  /*f630*/  IMAD R0, R3.reuse, R23, R0 ;  /* 0x0000001703007224 */ /* 0x040fe400078e0200 */
[----:B------:R-:W-:Y:S01]  /*f640*/  @!P5 IMAD.MOV R25, RZ, RZ, -R25 ;  /* 0x000000ffff19d224 */ /* 0x000fe200078e0a19 */
[----:B------:R-:W-:Y:S01]  /*f650*/  ISETP.GT.U32.AND P5, PT, R3, R19, PT ;  /* 0x000000130300720c */ /* 0x000fe20003fa4070 */
[----:B------:R-:W-:Y:S02]  /*f660*/  IMAD.MOV R22, RZ, RZ, -R22 ;  /* 0x000000ffff167224 */ /* 0x000fe400078e0a16 */
[----:B------:R-:W-:Y:S01]  /*f670*/  IMAD.MOV R24, RZ, RZ, -R24 ;  /* 0x000000ffff187224 */ /* 0x000fe200078e0a18 */
[----:B------:R0:W-:Y:S01]  /*f680*/  STL [R1+0x550], R25 ;  /* 0x0005501901007387 */ /* 0x0001e20000100800 */
[----:B------:R-:W-:Y:S01]  /*f690*/  @!P1 IMAD.IADD R7, R7, 0x1, -R3 ;  /* 0x0000000107079824 */ /* 0x000fe200078e0a03 */
[C---:B------:R-:W-:Y:S01]  /*f6a0*/  ISETP.GT.U32.AND P1, PT, R3.reuse, R0, PT ;  /* 0x000000000300720c */ /* 0x040fe20003f24070 */
[----:B------:R-:W-:-:S02]  /*f6b0*/  IMAD R16, R3, R22, R16 ;  /* 0x0000001603107224 */ /* 0x000fc400078e0210 */
[C---:B------:R-:W-:Y:S02]  /*f6c0*/  IMAD R9, R3.reuse, R24, R9 ;  /* 0x0000001803097224 */ /* 0x040fe400078e0209 */
[--C-:B------:R-:W-:Y:S01]  /*f6d0*/  @!P6 IMAD.IADD R12, R12, 0x1, -R3.reuse ;  /* 0x000000010c0ce824 */ /* 0x100fe200078e0a03 */
[C---:B------:R-:W-:Y:S01]  /*f6e0*/  ISETP.GT.U32.AND P6, PT, R3.reuse, R16, PT ;  /* 0x000000100300720c */ /* 0x040fe20003fc4070 */
[--C-:B------:R-:W-:Y:S01]  /*f6f0*/  @!P2 IMAD.IADD R10, R10, 0x1, -R3.reuse ;  /* 0x000000010a0aa824 */ /* 0x100fe200078e0a03 */
[----:B------:R-:W-:Y:S01]  /*f700*/  ISETP.GT.U32.AND P2, PT, R3, R9, PT ;  /* 0x000000090300720c */ /* 0x000fe20003f44070 */
[----:B------:R-:W-:Y:S01]  /*f710*/  @!P5 IMAD.IADD R19, R19, 0x1, -R3 ;  /* 0x000000011313d824 */ /* 0x000fe200078e0a03 */
[----:B------:R-:W-:Y:S01]  /*f720*/  ISETP.GE.AND P5, PT, R17, RZ, PT ;  /* 0x000000ff1100720c */ /* 0x000fe20003fa6270 */
[----:B------:R-:W-:Y:S02]  /*f730*/  IMAD.MOV.U32 R27, RZ, RZ, R7 ;  /* 0x000000ffff1b7224 */ /* 0x000fe400078e0007 */
[----:B------:R-:W-:Y:S01]  /*f740*/  @!P1 IMAD.IADD R0, R0, 0x1, -R3 ;  /* 0x0000000100009824 */ /* 0x000fe200078e0a03 */
[----:B------:R-:W-:Y:S01]  /*f750*/  ISETP.GE.AND P1, PT, R20, RZ, PT ;  /* 0x000000ff1400720c */ /* 0x000fe20003f26270 */
[----:B------:R-:W-:-:S02]  /*f760*/  VIADD R23, R5, 0xd3 ;  /* 0x000000d305177836 */ /* 0x000fc40000000000 */
[----:B------:R-:W-:Y:S01]  /*f770*/  @!P0 IMAD.IADD R11, R11, 0x1, -R3 ;  /* 0x000000010b0b8824 */ /* 0x000fe200078e0a03 */
[----:B------:R-:W-:Y:S01]  /*f780*/  ISETP.GE.AND P0, PT, R21, RZ, PT ;  /* 0x000000ff1500720c */ /* 0x000fe20003f06270 */
[----:B------:R-:W-:Y:S01]  /*f790*/  @!P4 IMAD.MOV R27, RZ, RZ, -R27 ;  /* 0x000000ffff1bc224 */ /* 0x000fe200078e0a1b */
[----:B------:R-:W-:Y:S01]  /*f7a0*/  ISETP.GT.U32.AND P4, PT, R3, R0, PT ;  /* 0x000000000300720c */ /* 0x000fe20003f84070 */
[----:B------:R-:W-:Y:S01]  /*f7b0*/  @!P6 IMAD.IADD R16, R16, 0x1, -R3 ;  /* 0x000000011010e824 */ /* 0x000fe200078e0a03 */
[----:B------:R-:W-:Y:S01]  /*f7c0*/  IABS R8, R23 ;  /* 0x0000001700087213 */ /* 0x000fe20000000000 */
[----:B0-----:R-:W-:Y:S01]  /*f7d0*/  IMAD.MOV.U32 R25, RZ, RZ, R11 ;  /* 0x000000ffff197224 */ /* 0x001fe200078e000b */
[----:B------:R-:W-:Y:S01]  /*f7e0*/  STL [R1+0x52c], R27 ;  /* 0x00052c1b01007387 */ /* 0x000fe20000100800 */
[----:B------:R-:W-:Y:S01]  /*f7f0*/  @!P2 IMAD.IADD R9, R9, 0x1, -R3 ;  /* 0x000000010909a824 */ /* 0x000fe200078e0a03 */
[----:B------:R-:W-:Y:S01]  /*f800*/  ISETP.GE.AND P2, PT, R15, RZ, PT ;  /* 0x000000ff0f00720c */ /* 0x000fe20003f46270 */
[----:B------:R-:W-:Y:S01]  /*f810*/  VIADD R17, R5, 0xd2 ;  /* 0x000000d205117836 */ /* 0x000fe20000000000 */
[----:B------:R-:W-:Y:S01]  /*f820*/  ISETP.GE.AND P6, PT, R13, RZ, PT ;  /* 0x000000ff0d00720c */ /* 0x000fe20003fc6270 */
[----:B------:R-:W-:Y:S01]  /*f830*/  @!P5 IMAD.MOV R25, RZ, RZ, -R25 ;  /* 0x000000ffff19d224 */ /* 0x000fe200078e0a19 */
[----:B------:R-:W-:Y:S01]  /*f840*/  ISETP.GT.U32.AND P5, PT, R3, R16, PT ;  /* 0x000000100300720c */ /* 0x000fe20003fa4070 */
[----:B------:R-:W-:Y:S01]  /*f850*/  IMAD.HI.U32 R21, R2, R8, RZ ;  /* 0x0000000802157227 */ /* 0x000fe200078e00ff */
[----:B------:R-:W-:-:S03]  /*f860*/  IABS R20, R17 ;  /* 0x0000001100147213 */ /* 0x000fc60000000000 */
[----:B------:R-:W-:Y:S02]  /*f870*/  IMAD.MOV.U32 R26, RZ, RZ, R10 ;  /* 0x000000ffff1a7224 */ /* 0x000fe400078e000a */
[----:B------:R-:W-:Y:S02]  /*f880*/  IMAD.MOV R21, RZ, RZ, -R21 ;  /* 0x000000ffff157224 */ /* 0x000fe400078e0a15 */
[----:B------:R-:W-:Y:S02]  /*f890*/  IMAD.MOV.U32 R11, RZ, RZ, R12 ;  /* 0x000000ffff0b7224 */ /* 0x000fe400078e000c */
[----:B------:R-:W-:Y:S02]  /*f8a0*/  IMAD.MOV.U32 R10, RZ, RZ, R19 ;  /* 0x000000ffff0a7224 */ /* 0x000fe400078e0013 */
[----:B------:R-:W-:Y:S01]  /*f8b0*/  @!P0 IMAD.MOV R26, RZ, RZ, -R26 ;  /* 0x000000ffff1a8224 */ /* 0x000fe200078e0a1a */
[C---:B------:R-:W-:Y:S01]  /*f8c0*/  ISETP.GT.U32.AND P0, PT, R3.reuse, R9, PT ;  /* 0x000000090300720c */ /* 0x040fe20003f04070 */
[----:B------:R-:W-:Y:S01]  /*f8d0*/  @!P4 IMAD.IADD R0, R0, 0x1, -R3 ;  /* 0x000000010000c824 */ /* 0x000fe200078e0a03 */
[----:B------:R-:W-:Y:S01]  /*f8e0*/  ISETP.GE.AND P4, PT, R14, RZ, PT ;  /* 0x000000ff0e00720c */ /* 0x000fe20003f86270 */
[----:B------:R-:W-:Y:S01]  /*f8f0*/  IMAD R8, R3, R21, R8 ;  /* 0x0000001503087224 */ /* 0x000fe200078e0208 */
[----:B------:R-:W-:Y:S01]  /*f900*/  STL [R1+0x51c], R26 ;  /* 0x00051c1a01007387 */ /* 0x000fe20000100800 */
[----:B------:R-:W-:-:S03]  /*f910*/  IMAD.HI.U32 R7, R2, R20, RZ ;  /* 0x0000001402077227 */ /* 0x000fc600078e00ff */
[----:B------:R-:W-:Y:S01]  /*f920*/  STL [R1+0x518], R25 ;  /* 0x0005181901007387 */ /* 0x000fe20000100800 */
[----:B------:R-:W-:Y:S01]  /*f930*/  @!P1 IMAD.MOV R11, RZ, RZ, -R11 ;  /* 0x000000ffff0b9224 */ /* 0x000fe200078e0a0b */
[----:B------:R-:W-:Y:S01]  /*f940*/  ISETP.GT.U32.AND P1, PT, R3, R8, PT ;  /* 0x000000080300720c */ /* 0x000fe20003f24070 */
[----:B------:R-:W-:Y:S01]  /*f950*/  @!P2 IMAD.MOV R10, RZ, RZ, -R10 ;  /* 0x000000ffff0aa224 */ /* 0x000fe200078e0a0a */
[----:B------:R-:W-:Y:S01]  /*f960*/  ISETP.GE.AND P2, PT, R18, RZ, PT ;  /* 0x000000ff1200720c */ /* 0x000fe20003f46270 */
[----:B------:R-:W-:Y:S01]  /*f970*/  IMAD.MOV R7, RZ, RZ, -R7 ;  /* 0x000000ffff077224 */ /* 0x000fe200078e0a07 */
[----:B------:R-:W-:Y:S01]  /*f980*/  STL [R1+0x514], R11 ;  /* 0x0005140b01007387 */ /* 0x000fe20000100800 */
[--C-:B------:R-:W-:Y:S01]  /*f990*/  @!P5 IMAD.IADD R16, R16, 0x1, -R3.reuse ;  /* 0x000000011010d824 */ /* 0x100fe200078e0a03 */
[----:B------:R-:W-:Y:S01]  /*f9a0*/  ISETP.GE.AND P5, PT, R17, RZ, PT ;  /* 0x000000ff1100720c */ /* 0x000fe20003fa6270 */
[----:B------:R-:W-:Y:S01]  /*f9b0*/  IMAD R12, R3, R7, R20 ;  /* 0x00000007030c7224 */ /* 0x000fe200078e0214 */
[----:B------:R0:W-:Y:S01]  /*f9c0*/  STL [R1+0x504], R10 ;  /* 0x0005040a01007387 */ /* 0x0001e20000100800 */
[----:B------:R-:W-:Y:S01]  /*f9d0*/  @!P0 IMAD.IADD R9, R9, 0x1, -R3 ;  /* 0x0000000109098824 */ /* 0x000fe200078e0a03 */
[----:B------:R-:W-:Y:S01]  /*f9e0*/  ISETP.GE.AND P0, PT, R23, RZ, PT ;  /* 0x000000ff1700720c */ /* 0x000fe20003f06270 */
[----:B------:R-:W-:-:S02]  /*f9f0*/  VIADD R17, R5, 0xd1 ;  /* 0x000000d105117836 */ /* 0x000fc40000000000 */
[----:B------:R-:W-:Y:S02]  /*fa00*/  @!P1 IMAD.IADD R8, R8, 0x1, -R3 ;  /* 0x0000000108089824 */ /* 0x000fe400078e0a03 */
[----:B------:R-:W-:Y:S01]  /*fa10*/  VIADD R20, R5, 0xd0 ;  /* 0x000000d005147836 */ /* 0x000fe20000000000 */
[----:B------:R-:W-:Y:S01]  /*fa20*/  ISETP.GE.AND P1, PT, R17, RZ, PT ;  /* 0x000000ff1100720c */ /* 0x000fe20003f26270 */
[----:B------:R-:W-:Y:S01]  /*fa30*/  IMAD.MOV.U32 R7, RZ, RZ, R9 ;  /* 0x000000ffff077224 */ /* 0x000fe200078e0009 */
[----:B------:R-:W-:Y:S01]  /*fa40*/  IABS R17, R17 ;  /* 0x0000001100117213 */ /* 0x000fe20000000000 */
[----:B0-----:R-:W-:Y:S02]  /*fa50*/  IMAD.MOV.U32 R10, RZ, RZ, R0 ;  /* 0x000000ffff0a7224 */ /* 0x001fe400078e0000 */
[----:B------:R-:W-:Y:S02]  /*fa60*/  IMAD.MOV.U32 R0, RZ, RZ, R16 ;  /* 0x000000ffff007224 */ /* 0x000fe400078e0010 */
[----:B------:R-:W-:Y:S01]  /*fa70*/  @!P6 IMAD.MOV R10, RZ, RZ, -R10 ;  /* 0x000000ffff0ae224 */ /* 0x000fe200078e0a0a */
[C---:B------:R-:W-:Y:S01]  /*fa80*/  ISETP.GT.U32.AND P6, PT, R3.reuse, R8, PT ;  /* 0x000000080300720c */ /* 0x040fe20003fc4070 */
[----:B------:R-:W-:Y:S01]  /*fa90*/  @!P4 IMAD.MOV R0, RZ, RZ, -R0 ;  /* 0x000000ffff00c224 */ /* 0x000fe200078e0a00 */
[----:B------:R-:W-:Y:S01]  /*faa0*/  ISETP.GT.U32.AND P4, PT, R3, R12, PT ;  /* 0x0000000c0300720c */ /* 0x000fe20003f84070 */
[----:B------:R-:W-:Y:S01]  /*fab0*/  @!P2 IMAD.MOV R7, RZ, RZ, -R7 ;  /* 0x000000ffff07a224 */ /* 0x000fe200078e0a07 */
[----:B------:R-:W-:Y:S01]  /*fac0*/  ISETP.GE.AND P2, PT, R20, RZ, PT ;  /* 0x000000ff1400720c */ /* 0x000fe20003f46270 */
[----:B------:R-:W-:Y:S01]  /*fad0*/  IMAD.HI.U32 R9, R2, R17, RZ ;  /* 0x0000001102097227 */ /* 0x000fe200078e00ff */
[----:B------:R-:W-:Y:S01]  /*fae0*/  IABS R20, R20 ;  /* 0x0000001400147213 */ /* 0x000fe20000000000 */
[----:B------:R0:W-:Y:S02]  /*faf0*/  STL [R1+0x500], R10 ;  /* 0x0005000a01007387 */ /* 0x0001e40000100800 */
[----:B------:R-:W-:-:S02]  /*fb00*/  VIADD R15, R5, 0xcf ;  /* 0x000000cf050f7836 */ /* 0x000fc40000000000 */
[----:B------:R-:W-:Y:S01]  /*fb10*/  IMAD.HI.U32 R11, R2, R20, RZ ;  /* 0x00000014020b7227 */ /* 0x000fe200078e00ff */
[----:B------:R-:W-:Y:S03]  /*fb20*/  STL [R1+0x4fc], R7 ;  /* 0x0004fc0701007387 */ /* 0x000fe60000100800 */
[--C-:B------:R-:W-:Y:S01]  /*fb30*/  @!P4 IMAD.IADD R12, R12, 0x1, -R3.reuse ;  /* 0x000000010c0cc824 */ /* 0x100fe200078e0a03 */
[----:B------:R1:W-:Y:S01]  /*fb40*/  STL [R1+0x4f8], R0 ;  /* 0x0004f80001007387 */ /* 0x0003e20000100800 */
[----:B------:R-:W-:Y:S01]  /*fb50*/  @!P6 IMAD.IADD R8, R8, 0x1, -R3 ;  /* 0x000000010808e824 */ /* 0x000fe200078e0a03 */
[----:B------:R-:W-:Y:S01]  /*fb60*/  ISETP.GE.AND P6, PT, R15, RZ, PT ;  /* 0x000000ff0f00720c */ /* 0x000fe20003fc6270 */
[----:B------:R-:W-:Y:S01]  /*fb70*/  IMAD.MOV R9, RZ, RZ, -R9 ;  /* 0x000000ffff097224 */ /* 0x000fe200078e0a09 */
[C---:B------:R-:W-:Y:S01]  /*fb80*/  ISETP.GT.U32.AND P4, PT, R3.reuse, R12, PT ;  /* 0x0000000c0300720c */ /* 0x040fe20003f84070 */
[----:B------:R-:W-:Y:S01]  /*fb90*/  IMAD.MOV R11, RZ, RZ, -R11 ;  /* 0x000000ffff0b7224 */ /* 0x000fe200078e0a0b */
[----:B------:R-:W-:Y:S01]  /*fba0*/  IABS R15, R15 ;  /* 0x0000000f000f7213 */ /* 0x000fe20000000000 */
[----:B------:R-:W-:-:S02]  /*fbb0*/  IMAD R17, R3, R9, R17 ;  /* 0x0000000903117224 */ /* 0x000fc400078e0211 */
[----:B------:R-:W-:Y:S02]  /*fbc0*/  IMAD.MOV.U32 R16, RZ, RZ, R8 ;  /* 0x000000ffff107224 */ /* 0x000fe400078e0008 */
[C---:B------:R-:W-:Y:S02]  /*fbd0*/  IMAD R20, R3.reuse, R11, R20 ;  /* 0x0000000b03147224 */ /* 0x040fe400078e0214 */
[----:B------:R-:W-:Y:S01]  /*fbe0*/  @!P0 IMAD.MOV R16, RZ, RZ, -R16 ;  /* 0x000000ffff108224 */ /* 0x000fe200078e0a10 */
[----:B------:R-:W-:Y:S01]  /*fbf0*/  ISETP.GT.U32.AND P0, PT, R3, R17, PT ;  /* 0x000000110300720c */ /* 0x000fe20003f04070 */
[----:B------:R-:W-:-:S03]  /*fc00*/  IMAD.HI.U32 R13, R2, R15, RZ ;  /* 0x0000000f020d7227 */ /* 0x000fc600078e00ff */
[----:B------:R2:W-:Y:S01]  /*fc10*/  STL [R1+0x4f4], R16 ;  /* 0x0004f41001007387 */ /* 0x0005e20000100800 */
[----:B------:R-:W-:Y:S01]  /*fc20*/  @!P4 IMAD.IADD R12, R12, 0x1, -R3 ;  /* 0x000000010c0cc824 */ /* 0x000fe200078e0a03 */
[----:B------:R-:W-:Y:S01]  /*fc30*/  ISETP.GT.U32.AND P4, PT, R3, R20, PT ;  /* 0x000000140300720c */ /* 0x000fe20003f84070 */
[C---:B0-----:R-:W-:Y:S02]  /*fc40*/  VIADD R10, R5.reuse, 0xcd ;  /* 0x000000cd050a7836 */ /* 0x041fe40000000000 */
[----:B------:R-:W-:Y:S02]  /*fc50*/  IMAD.MOV R13, RZ, RZ, -R13 ;  /* 0x000000ffff0d7224 */ /* 0x000fe400078e0a0d */
[----:B------:R-:W-:Y:S01]  /*fc60*/  VIADD R21, R5, 0xce ;  /* 0x000000ce05157836 */ /* 0x000fe20000000000 */
[----:B-1----:R-:W-:Y:S01]  /*fc70*/  IABS R0, R10 ;  /* 0x0000000a00007213 */ /* 0x002fe20000000000 */
[----:B------:R-:W-:Y:S02]  /*fc80*/  IMAD R15, R3, R13, R15 ;  /* 0x0000000d030f7224 */ /* 0x000fe400078e020f */
[----:B------:R-:W-:Y:S01]  /*fc90*/  @!P0 IMAD.IADD R17, R17, 0x1, -R3 ;  /* 0x0000000111118824 */ /* 0x000fe200078e0a03 */
[----:B------:R-:W-:Y:S01]  /*fca0*/  IABS R7, R21 ;  /* 0x0000001500077213 */ /* 0x000fe20000000000 */
[----:B------:R-:W-:Y:S01]  /*fcb0*/  IMAD.HI.U32 R14, R2, R0, RZ ;  /* 0x00000000020e7227 */ /* 0x000fe200078e00ff */
[----:B------:R-:W-:-:S03]  /*fcc0*/  ISETP.GT.U32.AND P0, PT, R3, R15, PT ;  /* 0x0000000f0300720c */ /* 0x000fc60003f04070 */
[----:B------:R-:W-:Y:S02]  /*fcd0*/  @!P4 IMAD.IADD R20, R20, 0x1, -R3 ;  /* 0x000000011414c824 */ /* 0x000fe400078e0a03 */
[----:B------:R-:W-:Y:S02]  /*fce0*/  IMAD.MOV.U32 R22, RZ, RZ, R12 ;  /* 0x000000ffff167224 */ /* 0x000fe400078e000c */
[----:B------:R-:W-:Y:S01]  /*fcf0*/  IMAD.HI.U32 R9, R2, R7, RZ ;  /* 0x0000000702097227 */ /* 0x000fe200078e00ff */
[----:B------:R-:W-:-:S03]  /*fd00*/  ISETP.GT.U32.AND P4, PT, R3, R20, PT ;  /* 0x000000140300720c */ /* 0x000fc60003f84070 */
[----:B------:R-:W-:Y:S02]  /*fd10*/  IMAD.MOV R8, RZ, RZ, -R14 ;  /* 0x000000ffff087224 */ /* 0x000fe400078e0a0e */
[----:B--2---:R-:W-:Y:S02]  /*fd20*/  VIADD R16, R5, 0xcc ;  /* 0x000000cc05107836 */ /* 0x004fe40000000000 */
[----:B------:R-:W-:Y:S01]  /*fd30*/  @!P5 IMAD.MOV R22, RZ, RZ, -R22 ;  /* 0x000000ffff16d224 */ /* 0x000fe200078e0a16 */
[C---:B------:R-:W-:Y:S01]  /*fd40*/  ISETP.GT.U32.AND P5, PT, R3.reuse, R17, PT ;  /* 0x000000110300720c */ /* 0x040fe20003fa4070 */
[----:B------:R-:W-:Y:S02]  /*fd50*/  IMAD.MOV R9, RZ, RZ, -R9 ;  /* 0x000000ffff097224 */ /* 0x000fe400078e0a09 */
[C---:B------:R-:W-:Y:S01]  /*fd60*/  IMAD R0, R3.reuse, R8, R0 ;  /* 0x0000000803007224 */ /* 0x040fe200078e0200 */
[----:B------:R-:W-:Y:S01]  /*fd70*/  IABS R8, R16 ;  /* 0x0000001000087213 */ /* 0x000fe20000000000 */
[----:B------:R-:W-:Y:S01]  /*fd80*/  IMAD R7, R3, R9, R7 ;  /* 0x0000000903077224 */ /* 0x000fe200078e0207 */
[----:B------:R0:W-:Y:S01]  /*fd90*/  STL [R1+0x4f0], R22 ;  /* 0x0004f01601007387 */ /* 0x0001e20000100800 */
[----:B------:R-:W-:-:S02]  /*fda0*/  VIADD R9, R5, 0xcb ;  /* 0x000000cb05097836 */ /* 0x000fc40000000000 */
[--C-:B------:R-:W-:Y:S02]  /*fdb0*/  @!P0 IMAD.IADD R15, R15, 0x1, -R3.reuse ;  /* 0x000000010f0f8824 */ /* 0x100fe400078e0a03 */
[----:B------:R-:W-:Y:S01]  /*fdc0*/  IMAD.MOV.U32 R12, RZ, RZ, R8 ;  /* 0x000000ffff0c7224 */ /* 0x000fe200078e0008 */
[----:B------:R-:W-:Y:S01]  /*fdd0*/  IABS R13, R9 ;  /* 0x00000009000d7213 */ /* 0x000fe20000000000 */
[----:B------:R-:W-:Y:S01]  /*fde0*/  @!P4 IMAD.IADD R20, R20, 0x1, -R3 ;  /* 0x000000011414c824 */ /* 0x000fe200078e0a03 */
[C---:B------:R-:W-:Y:S01]  /*fdf0*/  ISETP.GT.U32.AND P0, PT, R3.reuse, R15, PT ;  /* 0x0000000f0300720c */ /* 0x040fe20003f04070 */
[----:B------:R-:W-:Y:S01]  /*fe00*/  IMAD.HI.U32 R24, R2, R12, RZ ;  /* 0x0000000c02187227 */ /* 0x000fe200078e00ff */
[----:B------:R-:W-:-:S03]  /*fe10*/  ISETP.GT.U32.AND P4, PT, R3, R0, PT ;  /* 0x000000000300720c */ /* 0x000fc60003f84070 */
[----:B------:R-:W-:Y:S01]  /*fe20*/  @!P5 IMAD.IADD R17, R17, 0x1, -R3 ;  /* 0x000000011111d824 */ /* 0x000fe200078e0a03 */
[----:B------:R-:W-:Y:S01]  /*fe30*/  ISETP.GT.U32.AND P5, PT, R3, R7, PT ;  /* 0x000000070300720c */ /* 0x000fe20003fa4070 */
[----:B0-----:R-:W-:-:S04]  /*fe40*/  IMAD.HI.U32 R22, R2, R13, RZ ;  /* 0x0000000d02167227 */ /* 0x001fc800078e00ff */
[----:B------:R-:W-:Y:S02]  /*fe50*/  IMAD.MOV R24, RZ, RZ, -R24 ;  /* 0x000000ffff187224 */ /* 0x000fe400078e0a18 */
[----:B------:R-:W-:Y:S02]  /*fe60*/  VIADD R11, R5, 0xca ;  /* 0x000000ca050b7836 */ /* 0x000fe40000000000 */
[----:B------:R-:W-:Y:S02]  /*fe70*/  IMAD.MOV R22, RZ, RZ, -R22 ;  /* 0x000000ffff167224 */ /* 0x000fe400078e0a16 */
[C---:B------:R-:W-:Y:S01]  /*fe80*/  IMAD R12, R3.reuse, R24, R12 ;  /* 0x00000018030c7224 */ /* 0x040fe200078e020c */
[----:B------:R-:W-:Y:S01]  /*fe90*/  IABS R23, R11 ;  /* 0x0000000b00177213 */ /* 0x000fe20000000000 */
[----:B------:R-:W-:Y:S02]  /*fea0*/  IMAD R13, R3, R22, R13 ;  /* 0x00000016030d7224 */ /* 0x000fe400078e020d */
[--C-:B------:R-:W-:Y:S01]  /*feb0*/  @!P0 IMAD.IADD R15, R15, 0x1, -R3.reuse ;  /* 0x000000010f0f8824 */ /* 0x100fe200078e0a03 */
[----:B------:R-:W-:Y:S01]  /*fec0*/  ISETP.GT.U32.AND P0, PT, R3, R12, PT ;  /* 0x0000000c0300720c */ /* 0x000fe20003f04070 */
[----:B------:R-:W-:Y:S01]  /*fed0*/  @!P4 IMAD.IADD R0, R0, 0x1, -R3 ;  /* 0x000000010000c824 */ /* 0x000fe200078e0a03 */
[----:B------:R-:W-:Y:S01]  /*fee0*/  ISETP.GE.AND P4, PT, R21, RZ, PT ;  /* 0x000000ff1500720c */ /* 0x000fe20003f86270 */
[----:B------:R-:W-:-:S02]  /*fef0*/  IMAD.MOV.U32 R26, RZ, RZ, R17 ;  /* 0x000000ffff1a7224 */ /* 0x000fc400078e0011 */
[----:B------:R-:W-:Y:S01]  /*ff00*/  @!P5 IMAD.IADD R7, R7, 0x1, -R3 ;  /* 0x000000010707d824 */ /* 0x000fe200078e0a03 */
[----:B------:R-:W-:Y:S01]  /*ff10*/  ISETP.GT.U32.AND P5, PT, R3, R13, PT ;  /* 0x0000000d0300720c */ /* 0x000fe20003fa4070 */
[----:B------:R-:W-:Y:S02]  /*ff20*/  IMAD.MOV.U32 R21, RZ, RZ, R20 ;  /* 0x000000ffff157224 */ /* 0x000fe400078e0014 */
[----:B------:R-:W-:-:S04]  /*ff30*/  IMAD.HI.U32 R22, R2, R23, RZ ;  /* 0x0000001702167227 */ /* 0x000fc800078e00ff */
[----:B------:R-:W-:Y:S02]  /*ff40*/  VIADD R14, R5, 0xc9 ;  /* 0x000000c9050e7836 */ /* 0x000fe40000000000 */
[----:B------:R-:W-:Y:S01]  /*ff50*/  @!P1 IMAD.MOV R26, RZ, RZ, -R26 ;  /* 0x000000ffff1a9224 */ /* 0x000fe200078e0a1a */
[----:B------:R-:W-:Y:S01]  /*ff60*/  ISETP.GT.U32.AND P1, PT, R3, R7, PT ;  /* 0x000000070300720c */ /* 0x000fe20003f24070 */
[----:B------:R-:W-:Y:S01]  /*ff70*/  @!P2 IMAD.MOV R21, RZ, RZ, -R21 ;  /* 0x000000ffff15a224 */ /* 0x000fe200078e0a15 */
[----:B------:R-:W-:Y:S01]  /*ff80*/  IABS R18, R14 ;  /* 0x0000000e00127213 */ /* 0x000fe20000000000 */
[----:B------:R-:W-:Y:S01]  /*ff90*/  IMAD.MOV R22, RZ, RZ, -R22 ;  /* 0x000000ffff167224 */ /* 0x000fe200078e0a16 */
[----:B------:R-:W-:Y:S01]  /*ffa0*/  STL [R1+0x4ec], R26 ;  /* 0x0004ec1a01007387 */ /* 0x000fe20000100800 */
[----:B------:R-:W-:Y:S02]  /*ffb0*/  VIADD R19, R5, 0xc8 ;  /* 0x000000c805137836 */ /* 0x000fe40000000000 */
[C---:B------:R-:W-:Y:S01]  /*ffc0*/  IMAD R22, R3.reuse, R22, R23 ;  /* 0x0000001603167224 */ /* 0x040fe200078e0217 */
[----:B------:R0:W-:Y:S01]  /*ffd0*/  STL [R1+0x4e8], R21 ;  /* 0x0004e81501007387 */ /* 0x0001e20000100800 */
[----:B------:R-:W-:Y:S01]  /*ffe0*/  @!P0 IMAD.IADD R12, R12, 0x1, -R3 ;  /* 0x000000010c0c8824 */ /* 0x000fe200078e0a03 */
[----:B------:R-:W-:Y:S01]  /*fff0*/  IABS R8, R19 ;  /* 0x0000001300087213 */ /* 0x000fe20000000000 */
[----:B------:R-:W-:Y:S01]  /*10000*/  IMAD.HI.U32 R25, R2, R18, RZ ;  /* 0x0000001202197227 */ /* 0x000fe200078e00ff */
[----:B------:R-:W-:-:S03]  /*10010*/  ISETP.GT.U32.AND P0, PT, R3, R0, PT ;  /* 0x000000000300720c */ /* 0x000fc60003f04070 */
[----:B------:R-:W-:Y:S01]  /*10020*/  @!P5 IMAD.IADD R13, R13, 0x1, -R3 ;  /* 0x000000010d0dd824 */ /* 0x000fe200078e0a03 */
[----:B------:R-:W-:Y:S01]  /*10030*/  ISETP.GT.U32.AND P5, PT, R3, R12, PT ;  /* 0x0000000c0300720c */ /* 0x000fe20003fa4070 */
[----:B------:R-:W-:-:S03]  /*10040*/  IMAD.HI.U32 R24, R2, R8, RZ ;  /* 0x0000000802187227 */ /* 0x000fc600078e00ff */
[C---:B------:R-:W-:Y:S01]  /*10050*/  ISETP.GT.U32.AND P2, PT, R3.reuse, R13, PT ;  /* 0x0000000d0300720c */ /* 0x040fe20003f44070 */
[----:B0-----:R-:W-:Y:S02]  /*10060*/  IMAD.MOV.U32 R21, RZ, RZ, R15 ;  /* 0x000000ffff157224 */ /* 0x001fe400078e000f */
[----:B------:R-:W-:Y:S02]  /*10070*/  IMAD.MOV R25, RZ, RZ, -R25 ;  /* 0x000000ffff197224 */ /* 0x000fe400078e0a19 */
[----:B------:R-:W-:Y:S01]  /*10080*/  @!P6 IMAD.MOV R21, RZ, RZ, -R21 ;  /* 0x000000ffff15e224 */ /* 0x000fe200078e0a15 */
[----:B------:R-:W-:Y:S01]  /*10090*/  ISETP.GT.U32.AND P6, PT, R3, R22, PT ;  /* 0x000000160300720c */ /* 0x000fe20003fc4070 */
[----:B------:R-:W-:Y:S02]  /*100a0*/  VIADD R17, R5, 0xc7 ;  /* 0x000000c705117836 */ /* 0x000fe40000000000 */
[----:B------:R-:W-:Y:S01]  /*100b0*/  IMAD.MOV R24, RZ, RZ, -R24 ;  /* 0x000000ffff187224 */ /* 0x000fe200078e0a18 */
[----:B------:R0:W-:Y:S01]  /*100c0*/  STL [R1+0x4e4], R21 ;  /* 0x0004e41501007387 */ /* 0x0001e20000100800 */
[C---:B------:R-:W-:Y:S01]  /*100d0*/  IMAD R18, R3.reuse, R25, R18 ;  /* 0x0000001903127224 */ /* 0x040fe200078e0212 */
[----:B------:R-:W-:Y:S01]  /*100e0*/  IABS R20, R17 ;  /* 0x0000001100147213 */ /* 0x000fe20000000000 */
[----:B------:R-:W-:-:S02]  /*100f0*/  IMAD R8, R3, R24, R8 ;  /* 0x0000001803087224 */ /* 0x000fc400078e0208 */
[--C-:B------:R-:W-:Y:S01]  /*10100*/  @!P1 IMAD.IADD R7, R7, 0x1, -R3.reuse ;  /* 0x0000000107079824 */ /* 0x100fe200078e0a03 */
[----:B------:R-:W-:Y:S01]  /*10110*/  ISETP.GT.U32.AND P1, PT, R3, R18, PT ;  /* 0x000000120300720c */ /* 0x000fe20003f24070 */
[--C-:B------:R-:W-:Y:S01]  /*10120*/  @!P0 IMAD.IADD R0, R0, 0x1, -R3.reuse ;  /* 0x0000000100008824 */ /* 0x100fe200078e0a03 */
[----:B------:R-:W-:Y:S01]  /*10130*/  ISETP.GE.AND P0, PT, R10, RZ, PT ;  /* 0x000000ff0a00720c */ /* 0x000fe20003f06270 */
[--C-:B------:R-:W-:Y:S01]  /*10140*/  @!P6 IMAD.IADD R22, R22, 0x1, -R3.reuse ;  /* 0x000000011616e824 */ /* 0x100fe200078e0a03 */
[----:B------:R-:W-:Y:S01]  /*10150*/  ISETP.GE.AND P6, PT, R9, RZ, PT ;  /* 0x000000ff0900720c */ /* 0x000fe20003fc6270 */
[----:B------:R-:W-:Y:S01]  /*10160*/  @!P5 IMAD.IADD R12, R12, 0x1, -R3 ;  /* 0x000000010c0cd824 */ /* 0x000fe200078e0a03 */
[----:B------:R-:W-:Y:S01]  /*10170*/  ISETP.GT.U32.AND P5, PT, R3, R8, PT ;  /* 0x000000080300720c */ /* 0x000fe20003fa4070 */
[----:B------:R-:W-:-:S04]  /*10180*/  IMAD.HI.U32 R10, R2, R20, RZ ;  /* 0x00000014020a7227 */ /* 0x000fc800078e00ff */
[----:B------:R-:W-:Y:S01]  /*10190*/  @!P2 IMAD.IADD R13, R13, 0x1, -R3 ;  /* 0x000000010d0da824 */ /* 0x000fe200078e0a03 */
[----:B------:R-:W-:Y:S01]  /*101a0*/  ISETP.GE.AND P2, PT, R16, RZ, PT ;  /* 0x000000ff1000720c */ /* 0x000fe20003f46270 */
[----:B------:R-:W-:Y:S02]  /*101b0*/  IMAD.MOV R10, RZ, RZ, -R10 ;  /* 0x000000ffff0a7224 */ /* 0x000fe400078e0a0a */
[----:B------:R-:W-:Y:S02]  /*101c0*/  VIADD R15, R5, 0xc6 ;  /* 0x000000c6050f7836 */ /* 0x000fe40000000000 */
[----:B------:R-:W-:Y:S02]  /*101d0*/  IMAD.MOV.U32 R24, RZ, RZ, R7 ;  /* 0x000000ffff187224 */ /* 0x000fe400078e0007 */
[----:B------:R-:W-:Y:S01]  /*101e0*/  IMAD R10, R3, R10, R20 ;  /* 0x0000000a030a7224 */ /* 0x000fe200078e0214 */
[----:B0-----:R-:W-:Y:S01]  /*101f0*/  IABS R21, R15 ;  /* 0x0000000f00157213 */ /* 0x001fe20000000000 */
[----:B------:R-:W-:-:S02]  /*10200*/  IMAD.MOV.U32 R7, RZ, RZ, R13 ;  /* 0x000000ffff077224 */ /* 0x000fc400078e000d */
[----:B------:R-:W-:Y:S01]  /*10210*/  @!P1 IMAD.IADD R18, R18, 0x1, -R3 ;  /* 0x0000000112129824 */ /* 0x000fe200078e0a03 */
[----:B------:R-:W-:Y:S01]  /*10220*/  ISETP.GE.AND P1, PT, R11, RZ, PT ;  /* 0x000000ff0b00720c */ /* 0x000fe20003f26270 */
[----:B------:R-:W-:Y:S02]  /*10230*/  IMAD.MOV.U32 R23, RZ, RZ, R0 ;  /* 0x000000ffff177224 */ /* 0x000fe400078e0000 */
[----:B------:R-:W-:Y:S01]  /*10240*/  @!P4 IMAD.MOV R24, RZ, RZ, -R24 ;  /* 0x000000ffff18c224 */ /* 0x000fe200078e0a18 */
[C---:B------:R-:W-:Y:S01]  /*10250*/  ISETP.GT.U32.AND P4, PT, R3.reuse, R22, PT ;  /* 0x000000160300720c */ /* 0x040fe20003f84070 */
[----:B------:R-:W-:Y:S02]  /*10260*/  IMAD.MOV.U32 R0, RZ, RZ, R12 ;  /* 0x000000ffff007224 */ /* 0x000fe400078e000c */
[----:B------:R-:W-:Y:S01]  /*10270*/  @!P6 IMAD.MOV R7, RZ, RZ, -R7 ;  /* 0x000000ffff07e224 */ /* 0x000fe200078e0a07 */
[C---:B------:R-:W-:Y:S01]  /*10280*/  ISETP.GT.U32.AND P6, PT, R3.reuse, R10, PT ;  /* 0x0000000a0300720c */ /* 0x040fe20003fc4070 */
[----:B------:R-:W-:Y:S01]  /*10290*/  @!P5 IMAD.IADD R8, R8, 0x1, -R3 ;  /* 0x000000010808d824 */ /* 0x000fe200078e0a03 */
[C---:B------:R-:W-:Y:S01]  /*102a0*/  ISETP.GT.U32.AND P5, PT, R3.reuse, R18, PT ;  /* 0x000000120300720c */ /* 0x040fe20003fa4070 */
[----:B------:R-:W-:Y:S01]  /*102b0*/  IMAD.HI.U32 R9, R2, R21, RZ ;  /* 0x0000001502097227 */ /* 0x000fe200078e00ff */
[----:B------:R-:W-:Y:S03]  /*102c0*/  STL [R1+0x4e0], R24 ;  /* 0x0004e01801007387 */ /* 0x000fe60000100800 */
[----:B------:R-:W-:Y:S01]  /*102d0*/  @!P0 IMAD.MOV R23, RZ, RZ, -R23 ;  /* 0x000000ffff178224 */ /* 0x000fe200078e0a17 */
[----:B------:R-:W-:Y:S01]  /*102e0*/  ISETP.GT.U32.AND P0, PT, R3, R8, PT ;  /* 0x000000080300720c */ /* 0x000fe20003f04070 */
[----:B------:R-:W-:Y:S01]  /*102f0*/  @!P2 IMAD.MOV R0, RZ, RZ, -R0 ;  /* 0x000000ffff00a224 */ /* 0x000fe200078e0a00 */
[----:B------:R-:W-:Y:S01]  /*10300*/  ISETP.GE.AND P2, PT, R14, RZ, PT ;  /* 0x000000ff0e00720c */ /* 0x000fe20003f46270 */
[----:B------:R-:W-:Y:S01]  /*10310*/  IMAD.MOV R9, RZ, RZ, -R9 ;  /* 0x000000ffff097224 */ /* 0x000fe200078e0a09 */
[----:B------:R-:W-:Y:S01]  /*10320*/  STL [R1+0x4dc], R23 ;  /* 0x0004dc1701007387 */ /* 0x000fe20000100800 */
[----:B------:R-:W-:Y:S01]  /*10330*/  @!P4 IMAD.IADD R22, R22, 0x1, -R3 ;  /* 0x000000011616c824 */ /* 0x000fe200078e0a03 */
[----:B------:R-:W-:Y:S01]  /*10340*/  ISETP.GE.AND P4, PT, R19, RZ, PT ;  /* 0x000000ff1300720c */ /* 0x000fe20003f86270 */
[----:B------:R-:W-:Y:S01]  /*10350*/  IMAD R21, R3, R9, R21 ;  /* 0x0000000903157224 */ /* 0x000fe200078e0215 */
[----:B------:R0:W-:Y:S01]  /*10360*/  STL [R1+0x4d8], R0 ;  /* 0x0004d80001007387 */ /* 0x0001e20000100800 */
[----:B------:R-:W-:-:S02]  /*10370*/  @!P6 IMAD.IADD R10, R10, 0x1, -R3 ;  /* 0x000000010a0ae824 */ /* 0x000fc400078e0a03 */
[--C-:B------:R-:W-:Y:S01]  /*10380*/  @!P5 IMAD.IADD R18, R18, 0x1, -R3.reuse ;  /* 0x000000011212d824 */ /* 0x100fe200078e0a03 */
[C---:B------:R-:W-:Y:S01]  /*10390*/  ISETP.GT.U32.AND P5, PT, R3.reuse, R21, PT ;  /* 0x000000150300720c */ /* 0x040fe20003fa4070 */
[----:B------:R-:W-:Y:S01]  /*103a0*/  IMAD.MOV.U32 R13, RZ, RZ, R22 ;  /* 0x000000ffff0d7224 */ /* 0x000fe200078e0016 */
[----:B------:R-:W-:Y:S01]  /*103b0*/  ISETP.GT.U32.AND P6, PT, R3, R10, PT ;  /* 0x0000000a0300720c */ /* 0x000fe20003fc4070 */
[----:B------:R1:W-:Y:S01]  /*103c0*/  STL [R1+0x4d4], R7 ;  /* 0x0004d40701007387 */ /* 0x0003e20000100800 */
[----:B------:R-:W-:Y:S01]  /*103d0*/  @!P0 IMAD.IADD R8, R8, 0x1, -R3 ;  /* 0x0000000108088824 */ /* 0x000fe200078e0a03 */
[----:B------:R-:W-:Y:S01]  /*103e0*/  ISETP.GE.AND P0, PT, R17, RZ, PT ;  /* 0x000000ff1100720c */ /* 0x000fe20003f06270 */
[----:B0-----:R-:W-:Y:S02]  /*103f0*/  VIADD R0, R5, 0xc5 ;  /* 0x000000c505007836 */ /* 0x001fe40000000000 */
[----:B------:R-:W-:Y:S01]  /*10400*/  @!P1 IMAD.MOV R13, RZ, RZ, -R13 ;  /* 0x000000ffff0d9224 */ /* 0x000fe200078e0a0d */
[----:B------:R-:W-:Y:S01]  /*10410*/  ISETP.GE.AND P1, PT, R15, RZ, PT ;  /* 0x000000ff0f00720c */ /* 0x000fe20003f26270 */
[----:B------:R-:W-:Y:S01]  /*10420*/  @!P4 IMAD.MOV R8, RZ, RZ, -R8 ;  /* 0x000000ffff08c224 */ /* 0x000fe200078e0a08 */
[----:B------:R-:W-:Y:S01]  /*10430*/  IABS R9, R0 ;  /* 0x0000000000097213 */ /* 0x000fe20000000000 */
[----:B-1----:R-:W-:Y:S01]  /*10440*/  VIADD R7, R5, 0xc4 ;  /* 0x000000c405077836 */ /* 0x002fe20000000000 */
[----:B------:R0:W-:Y:S01]  /*10450*/  STL [R1+0x4d0], R13 ;  /* 0x0004d00d01007387 */ /* 0x0001e20000100800 */
[----:B------:R-:W-:Y:S01]  /*10460*/  @!P5 IMAD.IADD R21, R21, 0x1, -R3 ;  /* 0x000000011515d824 */ /* 0x000fe200078e0a03 */
[----:B------:R-:W-:Y:S01]  /*10470*/  ISETP.GE.AND P5, PT, R0, RZ, PT ;  /* 0x000000ff0000720c */ /* 0x000fe20003fa6270 */
[----:B------:R-:W-:Y:S01]  /*10480*/  IMAD.HI.U32 R11, R2, R9, RZ ;  /* 0x00000009020b7227 */ /* 0x000fe200078e00ff */
[----:B------:R-:W-:-:S02]  /*10490*/  IABS R12, R7 ;  /* 0x00000007000c7213 */ /* 0x000fc40000000000 */
[----:B------:R-:W-:Y:S01]  /*104a0*/  ISETP.GE.AND P4, PT, R7, RZ, PT ;  /* 0x000000ff0700720c */ /* 0x000fe20003f86270 */
[----:B------:R-:W-:Y:S02]  /*104b0*/  IMAD.MOV R11, RZ, RZ, -R11 ;  /* 0x000000ffff0b7224 */ /* 0x000fe400078e0a0b */
[----:B------:R-:W-:Y:S02]  /*104c0*/  IMAD.MOV.U32 R15, RZ, RZ, R12 ;  /* 0x000000ffff0f7224 */ /* 0x000fe400078e000c */
[----:B0-----:R-:W-:Y:S02]  /*104d0*/  IMAD.MOV.U32 R13, RZ, RZ, R18 ;  /* 0x000000ffff0d7224 */ /* 0x001fe400078e0012 */
[C---:B------:R-:W-:Y:S02]  /*104e0*/  IMAD R18, R3.reuse, R11, R9 ;  /* 0x0000000b03127224 */ /* 0x040fe400078e0209 */
[----:B------:R-:W-:Y:S02]  /*104f0*/  @!P6 IMAD.IADD R10, R10, 0x1, -R3 ;  /* 0x000000010a0ae824 */ /* 0x000fe400078e0a03 */
[----:B------:R-:W-:Y:S01]  /*10500*/  @!P2 IMAD.MOV R13, RZ, RZ, -R13 ;  /* 0x000000ffff0da224 */ /* 0x000fe200078e0a0d */
[C---:B------:R-:W-:Y:S01]  /*10510*/  ISETP.GT.U32.AND P6, PT, R3.reuse, R18, PT ;  /* 0x000000120300720c */ /* 0x040fe20003fc4070 */
[----:B------:R-:W-:Y:S01]  /*10520*/  IMAD.HI.U32 R0, R2, R15, RZ ;  /* 0x0000000f02007227 */ /* 0x000fe200078e00ff */
[----:B------:R-:W-:-:S02]  /*10530*/  ISETP.GT.U32.AND P2, PT, R3, R21, PT ;  /* 0x000000150300720c */ /* 0x000fc40003f44070 */
[----:B------:R-:W-:Y:S01]  /*10540*/  STL [R1+0x4c4], R13 ;  /* 0x0004c40d01007387 */ /* 0x000fe20000100800 */
[----:B------:R-:W-:Y:S02]  /*10550*/  IMAD.MOV R0, RZ, RZ, -R0 ;  /* 0x000000ffff007224 */ /* 0x000fe400078e0a00 */
[----:B------:R-:W-:Y:S01]  /*10560*/  IMAD.MOV.U32 R9, RZ, RZ, R10 ;  /* 0x000000ffff097224 */ /* 0x000fe200078e000a */
[----:B------:R0:W-:Y:S01]  /*10570*/  STL [R1+0x358], R8 ;  /* 0x0003580801007387 */ /* 0x0001e20000100800 */
[----:B------:R-:W-:Y:S02]  /*10580*/  IMAD R15, R3, R0, R15 ;  /* 0x00000000030f7224 */ /* 0x000fe400078e020f */
[----:B------:R-:W-:Y:S02]  /*10590*/  @!P0 IMAD.MOV R9, RZ, RZ, -R9 ;  /* 0x000000ffff098224 */ /* 0x000fe400078e0a09 */
[--C-:B------:R-:W-:Y:S02]  /*105a0*/  @!P6 IMAD.IADD R18, R18, 0x1, -R3.reuse ;  /* 0x000000011212e824 */ /* 0x100fe400078e0a03 */
[----:B------:R-:W-:Y:S01]  /*105b0*/  @!P2 IMAD.IADD R21, R21, 0x1, -R3 ;  /* 0x000000011515a824 */ /* 0x000fe200078e0a03 */
[----:B------:R-:W-:Y:S01]  /*105c0*/  ISETP.GT.U32.AND P2, PT, R3, R15, PT ;  /* 0x0000000f0300720c */ /* 0x000fe20003f44070 */
[----:B------:R-:W-:Y:S01]  /*105d0*/  VIADD R7, R5, 0xc2 ;  /* 0x000000c205077836 */ /* 0x000fe20000000000 */
[----:B------:R-:W-:Y:S01]  /*105e0*/  ISETP.GT.U32.AND P0, PT, R3, R18, PT ;  /* 0x000000120300720c */ /* 0x000fe20003f04070 */
[C---:B0-----:R-:W-:Y:S01]  /*105f0*/  VIADD R8, R5.reuse, 0xc3 ;  /* 0x000000c305087836 */ /* 0x041fe20000000000 */
[----:B------:R0:W-:Y:S01]  /*10600*/  STL [R1+0x42c], R9 ;  /* 0x00042c0901007387 */ /* 0x0001e20000100800 */
[C---:B------:R-:W-:Y:S01]  /*10610*/  VIADD R0, R5.reuse, 0xc1 ;  /* 0x000000c105007836 */ /* 0x040fe20000000000 */
[----:B------:R-:W-:Y:S01]  /*10620*/  IABS R14, R7 ;  /* 0x00000007000e7213 */ /* 0x000fe20000000000 */
[----:B------:R-:W-:Y:S01]  /*10630*/  IMAD.MOV.U32 R12, RZ, RZ, R21 ;  /* 0x000000ffff0c7224 */ /* 0x000fe200078e0015 */
[----:B------:R-:W-:Y:S01]  /*10640*/  IABS R17, R8 ;  /* 0x0000000800117213 */ /* 0x000fe20000000000 */
[----:B------:R-:W-:Y:S01]  /*10650*/  VIADD R13, R5, 0xc0 ;  /* 0x000000c0050d7836 */ /* 0x000fe20000000000 */
[----:B------:R-:W-:Y:S01]  /*10660*/  IABS R11, R0 ;  /* 0x00000000000b7213 */ /* 0x000fe20000000000 */
[----:B------:R-:W-:Y:S01]  /*10670*/  @!P1 IMAD.MOV R12, RZ, RZ, -R12 ;  /* 0x000000ffff0c9224 */ /* 0x000fe200078e0a0c */
[----:B------:R-:W-:Y:S01]  /*10680*/  ISETP.GE.AND P6, PT, R8, RZ, PT ;  /* 0x000000ff0800720c */ /* 0x000fe20003fc6270 */
[----:B------:R-:W-:Y:S01]  /*10690*/  IMAD.HI.U32 R10, R2, R17, RZ ;  /* 0x00000011020a7227 */ /* 0x000fe200078e00ff */
[----:B------:R-:W-:-:S02]  /*106a0*/  ISETP.GE.AND P1, PT, R7, RZ, PT ;  /* 0x000000ff0700720c */ /* 0x000fc40003f26270 */
[----:B------:R-:W-:Y:S01]  /*106b0*/  STL [R1+0x4cc], R12 ;  /* 0x0004cc0c01007387 */ /* 0x000fe20000100800 */
[----:B------:R-:W-:Y:S02]  /*106c0*/  IMAD.MOV R10, RZ, RZ, -R10 ;  /* 0x000000ffff0a7224 */ /* 0x000fe400078e0a0a */
[----:B------:R-:W-:Y:S02]  /*106d0*/  @!P2 IMAD.IADD R15, R15, 0x1, -R3 ;  /* 0x000000010f0fa824 */ /* 0x000fe400078e0a03 */
[C---:B------:R-:W-:Y:S02]  /*106e0*/  IMAD R17, R3.reuse, R10, R17 ;  /* 0x0000000a03117224 */ /* 0x040fe400078e0211 */
[----:B------:R-:W-:Y:S01]  /*106f0*/  @!P0 IMAD.IADD R18, R18, 0x1, -R3 ;  /* 0x0000000112128824 */ /* 0x000fe200078e0a03 */
[C---:B------:R-:W-:Y:S01]  /*10700*/  ISETP.GT.U32.AND P2, PT, R3.reuse, R15, PT ;  /* 0x0000000f0300720c */ /* 0x040fe20003f44070 */
[----:B0-----:R-:W-:Y:S01]  /*10710*/  IMAD.HI.U32 R9, R2, R14, RZ ;  /* 0x0000000e02097227 */ /* 0x001fe200078e00ff */
[----:B------:R-:W-:-:S03]  /*10720*/  ISETP.GT.U32.AND P0, PT, R3, R17, PT ;  /* 0x000000110300720c */ /* 0x000fc60003f04070 */
[----:B------:R-:W-:-:S04]  /*10730*/  IMAD.HI.U32 R8, R2, R11, RZ ;  /* 0x0000000b02087227 */ /* 0x000fc800078e00ff */
[----:B------:R-:W-:Y:S02]  /*10740*/  IMAD.MOV R9, RZ, RZ, -R9 ;  /* 0x000000ffff097224 */ /* 0x000fe400078e0a09 */
[----:B------:R-:W-:Y:S02]  /*10750*/  VIADD R7, R5, 0xbf ;  /* 0x000000bf05077836 */ /* 0x000fe40000000000 */
[----:B------:R-:W-:Y:S02]  /*10760*/  IMAD.MOV R8, RZ, RZ, -R8 ;  /* 0x000000ffff087224 */ /* 0x000fe400078e0a08 */
[C---:B------:R-:W-:Y:S01]  /*10770*/  IMAD R14, R3.reuse, R9, R14 ;  /* 0x00000009030e7224 */ /* 0x040fe200078e020e */
[----:B------:R-:W-:Y:S01]  /*10780*/  IABS R19, R7 ;  /* 0x0000000700137213 */ /* 0x000fe20000000000 */
[----:B------:R-:W-:Y:S02]  /*10790*/  IMAD.MOV.U32 R20, RZ, RZ, R18 ;  /* 0x000000ffff147224 */ /* 0x000fe400078e0012 */
[----:B------:R-:W-:Y:S01]  /*107a0*/  IMAD R11, R3, R8, R11 ;  /* 0x00000008030b7224 */ /* 0x000fe200078e020b */
[----:B------:R-:W-:Y:S01]  /*107b0*/  IABS R8, R13 ;  /* 0x0000000d00087213 */ /* 0x000fe20000000000 */
[----:B------:R-:W-:-:S02]  /*107c0*/  @!P0 IMAD.IADD R17, R17, 0x1, -R3 ;  /* 0x0000000111118824 */ /* 0x000fc400078e0a03 */
[----:B------:R-:W-:Y:S01]  /*107d0*/  @!P2 IMAD.IADD R15, R15, 0x1, -R3 ;  /* 0x000000010f0fa824 */ /* 0x000fe200078e0a03 */
[C---:B------:R-:W-:Y:S01]  /*107e0*/  ISETP.GT.U32.AND P2, PT, R3.reuse, R14, PT ;  /* 0x0000000e0300720c */ /* 0x040fe20003f44070 */
[----:B------:R-:W-:Y:S01]  /*107f0*/  @!P5 IMAD.MOV R20, RZ, RZ, -R20 ;  /* 0x000000ffff14d224 */ /* 0x000fe200078e0a14 */
[C---:B------:R-:W-:Y:S01]  /*10800*/  ISETP.GT.U32.AND P5, PT, R3.reuse, R17, PT ;  /* 0x000000110300720c */ /* 0x040fe20003fa4070 */
[----:B------:R-:W-:Y:S01]  /*10810*/  IMAD.MOV.U32 R18, RZ, RZ, R19 ;  /* 0x000000ffff127224 */ /* 0x000fe200078e0013 */
[----:B------:R-:W-:Y:S01]  /*10820*/  ISETP.GT.U32.AND P0, PT, R3, R11, PT ;  /* 0x0000000b0300720c */ /* 0x000fe20003f04070 */
[----:B------:R-:W-:Y:S01]  /*10830*/  IMAD.HI.U32 R19, R2, R8, RZ ;  /* 0x0000000802137227 */ /* 0x000fe200078e00ff */
[----:B------:R0:W-:Y:S03]  /*10840*/  STL [R1+0x4c8], R20 ;  /* 0x0004c81401007387 */ /* 0x0001e60000100800 */
[----:B------:R-:W-:-:S02]  /*10850*/  IMAD.MOV R19, RZ, RZ, -R19 ;  /* 0x000000ffff137224 */ /* 0x000fc400078e0a13 */
[----:B------:R-:W-:Y:S02]  /*10860*/  VIADD R9, R5, 0xbe ;  /* 0x000000be05097836 */ /* 0x000fe40000000000 */
[--C-:B------:R-:W-:Y:S02]  /*10870*/  @!P2 IMAD.IADD R14, R14, 0x1, -R3.reuse ;  /* 0x000000010e0ea824 */ /* 0x100fe400078e0a03 */
[----:B------:R-:W-:Y:S01]  /*10880*/  @!P5 IMAD.IADD R17, R17, 0x1, -R3 ;  /* 0x000000011111d824 */ /* 0x000fe200078e0a03 */
[----:B------:R-:W-:Y:S01]  /*10890*/  IABS R16, R9 ;  /* 0x0000000900107213 */ /* 0x000fe20000000000 */
[----:B0-----:R-:W-:Y:S01]  /*108a0*/  IMAD.MOV.U32 R20, RZ, RZ, R15 ;  /* 0x000000ffff147224 */ /* 0x001fe200078e000f */
[----:B------:R-:W-:Y:S01]  /*108b0*/  ISETP.GT.U32.AND P2, PT, R3, R14, PT ;  /* 0x0000000e0300720c */ /* 0x000fe20003f44070 */
[----:B------:R-:W-:Y:S02]  /*108c0*/  @!P0 IMAD.IADD R11, R11, 0x1, -R3 ;  /* 0x000000010b0b8824 */ /* 0x000fe400078e0a03 */
[----:B------:R-:W-:Y:S01]  /*108d0*/  @!P4 IMAD.MOV R20, RZ, RZ, -R20 ;  /* 0x000000ffff14c224 */ /* 0x000fe200078e0a14 */
[----:B------:R-:W-:Y:S01]  /*108e0*/  ISETP.GE.AND P4, PT, R0, RZ, PT ;  /* 0x000000ff0000720c */ /* 0x000fe20003f86270 */
[C---:B------:R-:W-:Y:S01]  /*108f0*/  IMAD R0, R3.reuse, R19, R8 ;  /* 0x0000001303007224 */ /* 0x040fe200078e0208 */
[----:B------:R-:W-:Y:S01]  /*10900*/  ISETP.GT.U32.AND P0, PT, R3, R11, PT ;  /* 0x0000000b0300720c */ /* 0x000fe20003f04070 */
        /* <DEDUP_REMOVED lines=8> */
[----:B------:R-:W-:-:S04]  /*10990*/  IMAD.HI.U32 R16, R2, R12, RZ ;  /* 0x0000000c02107227 */ /* 0x000fc800078e00ff */
[--C-:B------:R-:W-:Y:S02]  /*109a0*/  @!P5 IMAD.IADD R0, R0, 0x1, -R3.reuse ;  /* 0x000000010000d824 */ /* 0x100fe400078e0a03 */
[----:B------:R-:W-:Y:S02]  /*109b0*/  IMAD.MOV R8, RZ, RZ, -R8 ;  /* 0x000000ffff087224 */ /* 0x000fe400078e0a08 */
[----:B------:R-:W-:Y:S01]  /*109c0*/  @!P2 IMAD.IADD R14, R14, 0x1, -R3 ;  /* 0x000000010e0ea824 */ /* 0x000fe200078e0a03 */
[----:B------:R-:W-:Y:S01]  /*109d0*/  ISETP.GE.AND P2, PT, R13, RZ, PT ;  /* 0x000000ff0d00720c */ /* 0x000fe20003f46270 */
[C---:B------:R-:W-:Y:S01]  /*109e0*/  IMAD R13, R3.reuse, R19, R18 ;  /* 0x00000013030d7224 */ /* 0x040fe200078e0212 */
[----:B------:R-:W-:Y:S01]  /*109f0*/  ISETP.GT.U32.AND P5, PT, R3, R0, PT ;  /* 0x000000000300720c */ /* 0x000fe20003fa4070 */
[----:B0-----:R-:W-:Y:S02]  /*10a00*/  IMAD.MOV.U32 R20, RZ, RZ, R17 ;  /* 0x000000ffff147224 */ /* 0x001fe400078e0011 */
[----:B------:R-:W-:-:S02]  /*10a10*/  IMAD.MOV R16, RZ, RZ, -R16 ;  /* 0x000000ffff107224 */ /* 0x000fc400078e0a10 */
[----:B------:R-:W-:Y:S02]  /*10a20*/  IMAD R15, R3, R8, R15 ;  /* 0x00000008030f7224 */ /* 0x000fe400078e020f */
[----:B------:R-:W-:Y:S02]  /*10a30*/  @!P0 IMAD.IADD R11, R11, 0x1, -R3 ;  /* 0x000000010b0b8824 */ /* 0x000fe400078e0a03 */
[----:B------:R-:W-:Y:S01]  /*10a40*/  @!P6 IMAD.MOV R20, RZ, RZ, -R20 ;  /* 0x000000ffff14e224 */ /* 0x000fe200078e0a14 */
[C---:B------:R-:W-:Y:S01]  /*10a50*/  ISETP.GT.U32.AND P6, PT, R3.reuse, R13, PT ;  /* 0x0000000d0300720c */ /* 0x040fe20003fc4070 */
[C---:B------:R-:W-:Y:S01]  /*10a60*/  IMAD R12, R3.reuse, R16, R12 ;  /* 0x00000010030c7224 */ /* 0x040fe200078e020c */
[----:B------:R-:W-:Y:S01]  /*10a70*/  ISETP.GT.U32.AND P0, PT, R3, R15, PT ;  /* 0x0000000f0300720c */ /* 0x000fe20003f04070 */
[----:B------:R-:W-:Y:S01]  /*10a80*/  IMAD.MOV.U32 R17, RZ, RZ, R11 ;  /* 0x000000ffff117224 */ /* 0x000fe200078e000b */
[----:B------:R-:W-:Y:S01]  /*10a90*/  STL [R1+0x48c], R20 ;  /* 0x00048c1401007387 */ /* 0x000fe20000100800 */
[----:B------:R-:W-:-:S02]  /*10aa0*/  VIADD R8, R5, 0xbc ;  /* 0x000000bc05087836 */ /* 0x000fc40000000000 */
[----:B------:R-:W-:Y:S01]  /*10ab0*/  @!P1 IMAD.MOV R14, RZ, RZ, -R14 ;  /* 0x000000ffff0e9224 */ /* 0x000fe200078e0a0e */
[----:B------:R-:W-:Y:S01]  /*10ac0*/  ISETP.GE.AND P1, PT, R7, RZ, PT ;  /* 0x000000ff0700720c */ /* 0x000fe20003f26270 */
[----:B------:R-:W-:Y:S01]  /*10ad0*/  @!P4 IMAD.MOV R17, RZ, RZ, -R17 ;  /* 0x000000ffff11c224 */ /* 0x000fe200078e0a11 */
[----:B------:R-:W-:Y:S01]  /*10ae0*/  ISETP.GT.U32.AND P4, PT, R3, R12, PT ;  /* 0x0000000c0300720c */ /* 0x000fe20003f84070 */
[----:B------:R-:W-:Y:S01]  /*10af0*/  VIADD R7, R5, 0xbb ;  /* 0x000000bb05077836 */ /* 0x000fe20000000000 */
[----:B------:R-:W-:Y:S01]  /*10b00*/  IABS R16, R8 ;  /* 0x0000000800107213 */ /* 0x000fe20000000000 */
[--C-:B------:R-:W-:Y:S01]  /*10b10*/  @!P5 IMAD.IADD R0, R0, 0x1, -R3.reuse ;  /* 0x000000010000d824 */ /* 0x100fe200078e0a03 */
[----:B------:R-:W-:Y:S01]  /*10b20*/  ISETP.GE.AND P5, PT, R9, RZ, PT ;  /* 0x000000ff0900720c */ /* 0x000fe20003fa6270 */
[--C-:B------:R-:W-:Y:S01]  /*10b30*/  @!P6 IMAD.IADD R13, R13, 0x1, -R3.reuse ;  /* 0x000000010d0de824 */ /* 0x100fe200078e0a03 */
[----:B------:R-:W-:Y:S01]  /*10b40*/  IABS R9, R7 ;  /* 0x0000000700097213 */ /* 0x000fe20000000000 */
[----:B------:R-:W-:Y:S01]  /*10b50*/  IMAD.HI.U32 R11, R2, R16, RZ ;  /* 0x00000010020b7227 */ /* 0x000fe200078e00ff */
[----:B------:R-:W-:Y:S01]  /*10b60*/  ISETP.GE.AND P6, PT, R10, RZ, PT ;  /* 0x000000ff0a00720c */ /* 0x000fe20003fc6270 */
[----:B------:R0:W-:Y:S02]  /*10b70*/  STL [R1+0x4b4], R14 ;  /* 0x0004b40e01007387 */ /* 0x0001e40000100800 */
[----:B------:R-:W-:Y:S01]  /*10b80*/  @!P0 IMAD.IADD R15, R15, 0x1, -R3 ;  /* 0x000000010f0f8824 */ /* 0x000fe200078e0a03 */
[----:B------:R-:W-:Y:S01]  /*10b90*/  ISETP.GT.U32.AND P0, PT, R3, R13, PT ;  /* 0x0000000d0300720c */ /* 0x000fe20003f04070 */
[----:B------:R-:W-:Y:S01]  /*10ba0*/  IMAD.MOV R10, RZ, RZ, -R11 ;  /* 0x000000ffff0a7224 */ /* 0x000fe200078e0a0b */
[----:B------:R-:W-:Y:S01]  /*10bb0*/  STL [R1+0x4b8], R17 ;  /* 0x0004b81101007387 */ /* 0x000fe20000100800 */
[----:B------:R-:W-:-:S02]  /*10bc0*/  IMAD.MOV.U32 R11, RZ, RZ, R9 ;  /* 0x000000ffff0b7224 */ /* 0x000fc400078e0009 */
[----:B------:R-:W-:Y:S01]  /*10bd0*/  @!P4 IMAD.IADD R12, R12, 0x1, -R3 ;  /* 0x000000010c0cc824 */ /* 0x000fe200078e0a03 */
[----:B------:R-:W-:Y:S01]  /*10be0*/  ISETP.GT.U32.AND P4, PT, R3, R15, PT ;  /* 0x0000000f0300720c */ /* 0x000fe20003f84070 */
[----:B0-----:R-:W-:Y:S02]  /*10bf0*/  IMAD.MOV.U32 R14, RZ, RZ, R0 ;  /* 0x000000ffff0e7224 */ /* 0x001fe400078e0000 */
[----:B------:R-:W-:-:S04]  /*10c00*/  IMAD.HI.U32 R9, R2, R11, RZ ;  /* 0x0000000b02097227 */ /* 0x000fc800078e00ff */
[----:B------:R-:W-:Y:S01]  /*10c10*/  @!P2 IMAD.MOV R14, RZ, RZ, -R14 ;  /* 0x000000ffff0ea224 */ /* 0x000fe200078e0a0e */
[C---:B------:R-:W-:Y:S01]  /*10c20*/  ISETP.GT.U32.AND P2, PT, R3.reuse, R12, PT ;  /* 0x0000000c0300720c */ /* 0x040fe20003f44070 */
[----:B------:R-:W-:Y:S02]  /*10c30*/  IMAD.MOV R9, RZ, RZ, -R9 ;  /* 0x000000ffff097224 */ /* 0x000fe400078e0a09 */
[C---:B------:R-:W-:Y:S01]  /*10c40*/  IMAD R16, R3.reuse, R10, R16 ;  /* 0x0000000a03107224 */ /* 0x040fe200078e0210 */
[----:B------:R0:W-:Y:S01]  /*10c50*/  STL [R1+0x4bc], R14 ;  /* 0x0004bc0e01007387 */ /* 0x0001e20000100800 */
[----:B------:R-:W-:Y:S02]  /*10c60*/  IMAD R11, R3, R9, R11 ;  /* 0x00000009030b7224 */ /* 0x000fe400078e020b */
[--C-:B------:R-:W-:Y:S01]  /*10c70*/  @!P0 IMAD.IADD R13, R13, 0x1, -R3.reuse ;  /* 0x000000010d0d8824 */ /* 0x100fe200078e0a03 */
[----:B------:R-:W-:Y:S01]  /*10c80*/  ISETP.GT.U32.AND P0, PT, R3, R16, PT ;  /* 0x000000100300720c */ /* 0x000fe20003f04070 */
[----:B------:R-:W-:Y:S01]  /*10c90*/  @!P4 IMAD.IADD R15, R15, 0x1, -R3 ;  /* 0x000000010f0fc824 */ /* 0x000fe200078e0a03 */
[----:B------:R-:W-:Y:S01]  /*10ca0*/  ISETP.GT.U32.AND P4, PT, R3, R11, PT ;  /* 0x0000000b0300720c */ /* 0x000fe20003f84070 */
[----:B------:R-:W-:-:S02]  /*10cb0*/  VIADD R19, R5, 0xb8 ;  /* 0x000000b805137836 */ /* 0x000fc40000000000 */
[C---:B------:R-:W-:Y:S02]  /*10cc0*/  VIADD R0, R5.reuse, 0xba ;  /* 0x000000ba05007836 */ /* 0x040fe40000000000 */
[----:B0-----:R-:W-:Y:S01]  /*10cd0*/  VIADD R14, R5, 0xb9 ;  /* 0x000000b9050e7836 */ /* 0x001fe20000000000 */
[----:B------:R-:W-:Y:S01]  /*10ce0*/  IABS R17, R19 ;  /* 0x0000001300117213 */ /* 0x000fe20000000000 */
[----:B------:R-:W-:Y:S01]  /*10cf0*/  IMAD.MOV.U32 R20, RZ, RZ, R13 ;  /* 0x000000ffff147224 */ /* 0x000fe200078e000d */
[----:B------:R-:W-:Y:S01]  /*10d00*/  IABS R10, R0 ;  /* 0x00000000000a7213 */ /* 0x000fe20000000000 */
[--C-:B------:R-:W-:Y:S01]  /*10d10*/  @!P2 IMAD.IADD R12, R12, 0x1, -R3.reuse ;  /* 0x000000010c0ca824 */ /* 0x100fe200078e0a03 */
[----:B------:R-:W-:Y:S01]  /*10d20*/  IABS R9, R14 ;  /* 0x0000000e00097213 */ /* 0x000fe20000000000 */
[--C-:B------:R-:W-:Y:S01]  /*10d30*/  @!P0 IMAD.IADD R16, R16, 0x1, -R3.reuse ;  /* 0x0000000110108824 */ /* 0x100fe200078e0a03 */
[----:B------:R-:W-:Y:S01]  /*10d40*/  ISETP.GE.AND P2, PT, R8, RZ, PT ;  /* 0x000000ff0800720c */ /* 0x000fe20003f46270 */
[----:B------:R-:W-:Y:S01]  /*10d50*/  @!P4 IMAD.IADD R11, R11, 0x1, -R3 ;  /* 0x000000010b0bc824 */ /* 0x000fe200078e0a03 */
[----:B------:R-:W-:Y:S01]  /*10d60*/  ISETP.GE.AND P0, PT, R7, RZ, PT ;  /* 0x000000ff0700720c */ /* 0x000fe20003f06270 */
[----:B------:R-:W-:Y:S01]  /*10d70*/  IMAD.HI.U32 R18, R2, R9, RZ ;  /* 0x0000000902127227 */ /* 0x000fe200078e00ff */
[----:B------:R-:W-:-:S03]  /*10d80*/  ISETP.GT.U32.AND P4, PT, R3, R16, PT ;  /* 0x000000100300720c */ /* 0x000fc60003f84070 */
[----:B------:R-:W-:Y:S02]  /*10d90*/  IMAD.MOV R13, RZ, RZ, -R18 ;  /* 0x000000ffff0d7224 */ /* 0x000fe400078e0a12 */
[----:B------:R-:W-:Y:S02]  /*10da0*/  IMAD.MOV.U32 R8, RZ, RZ, R17 ;  /* 0x000000ffff087224 */ /* 0x000fe400078e0011 */
[----:B------:R-:W-:-:S04]  /*10db0*/  IMAD.HI.U32 R17, R2, R10, RZ ;  /* 0x0000000a02117227 */ /* 0x000fc800078e00ff */
[C---:B------:R-:W-:Y:S02]  /*10dc0*/  IMAD R9, R3.reuse, R13, R9 ;  /* 0x0000000d03097224 */ /* 0x040fe400078e0209 */
[----:B------:R-:W-:Y:S02]  /*10dd0*/  IMAD.MOV.U32 R18, RZ, RZ, R12 ;  /* 0x000000ffff127224 */ /* 0x000fe400078e000c */
[----:B------:R-:W-:Y:S01]  /*10de0*/  @!P1 IMAD.MOV R20, RZ, RZ, -R20 ;  /* 0x000000ffff149224 */ /* 0x000fe200078e0a14 */
[----:B------:R-:W-:Y:S01]  /*10df0*/  ISETP.GT.U32.AND P1, PT, R3, R11, PT ;  /* 0x0000000b0300720c */ /* 0x000fe20003f24070 */
[----:B------:R-:W-:-:S03]  /*10e00*/  IMAD.HI.U32 R7, R2, R8, RZ ;  /* 0x0000000802077227 */ /* 0x000fc600078e00ff */
[----:B------:R-:W-:Y:S01]  /*10e10*/  STL [R1+0x4b0], R20 ;  /* 0x0004b01401007387 */ /* 0x000fe20000100800 */
[----:B------:R-:W-:Y:S02]  /*10e20*/  IMAD.MOV R17, RZ, RZ, -R17 ;  /* 0x000000ffff117224 */ /* 0x000fe400078e0a11 */
[----:B------:R-:W-:Y:S01]  /*10e30*/  @!P6 IMAD.MOV R18, RZ, RZ, -R18 ;  /* 0x000000ffff12e224 */ /* 0x000fe200078e0a12 */
[C---:B------:R-:W-:Y:S01]  /*10e40*/  ISETP.GT.U32.AND P6, PT, R3.reuse, R9, PT ;  /* 0x000000090300720c */ /* 0x040fe20003fc4070 */
[C---:B------:R-:W-:Y:S02]  /*10e50*/  IMAD R10, R3.reuse, R17, R10 ;  /* 0x00000011030a7224 */ /* 0x040fe400078e020a */
[----:B------:R-:W-:Y:S02]  /*10e60*/  IMAD.MOV R7, RZ, RZ, -R7 ;  /* 0x000000ffff077224 */ /* 0x000fe400078e0a07 */
[----:B------:R-:W-:Y:S01]  /*10e70*/  @!P5 IMAD.MOV R15, RZ, RZ, -R15 ;  /* 0x000000ffff0fd224 */ /* 0x000fe200078e0a0f */
[C---:B------:R-:W-:Y:S01]  /*10e80*/  ISETP.GT.U32.AND P5, PT, R3.reuse, R10, PT ;  /* 0x0000000a0300720c */ /* 0x040fe20003fa4070 */
[----:B------:R-:W-:-:S02]  /*10e90*/  IMAD R8, R3, R7, R8 ;  /* 0x0000000703087224 */ /* 0x000fc400078e0208 */
[--C-:B------:R-:W-:Y:S01]  /*10ea0*/  @!P4 IMAD.IADD R16, R16, 0x1, -R3.reuse ;  /* 0x000000011010c824 */ /* 0x100fe200078e0a03 */
[----:B------:R-:W-:Y:S01]  /*10eb0*/  STL [R1+0x480], R15 ;  /* 0x0004800f01007387 */ /* 0x000fe20000100800 */
[----:B------:R-:W-:Y:S01]  /*10ec0*/  VIADD R13, R5, 0xb6 ;  /* 0x000000b6050d7836 */ /* 0x000fe20000000000 */
[----:B------:R-:W-:Y:S01]  /*10ed0*/  ISETP.GE.AND P4, PT, R0, RZ, PT ;  /* 0x000000ff0000720c */ /* 0x000fe20003f86270 */
[--C-:B------:R-:W-:Y:S01]  /*10ee0*/  @!P1 IMAD.IADD R11, R11, 0x1, -R3.reuse ;  /* 0x000000010b0b9824 */ /* 0x100fe200078e0a03 */
[----:B------:R0:W-:Y:S01]  /*10ef0*/  STL [R1+0x484], R18 ;  /* 0x0004841201007387 */ /* 0x0001e20000100800 */
[----:B------:R-:W-:Y:S01]  /*10f00*/  ISETP.GT.U32.AND P1, PT, R3, R8, PT ;  /* 0x000000080300720c */ /* 0x000fe20003f24070 */
[--C-:B------:R-:W-:Y:S01]  /*10f10*/  @!P6 IMAD.IADD R9, R9, 0x1, -R3.reuse ;  /* 0x000000010909e824 */ /* 0x100fe200078e0a03 */
[----:B------:R-:W-:Y:S01]  /*10f20*/  IABS R0, R13 ;  /* 0x0000000d00007213 */ /* 0x000fe20000000000 */
[----:B------:R-:W-:Y:S02]  /*10f30*/  VIADD R12, R5, 0xb7 ;  /* 0x000000b7050c7836 */ /* 0x000fe40000000000 */
[----:B------:R-:W-:Y:S01]  /*10f40*/  @!P5 IMAD.IADD R10, R10, 0x1, -R3 ;  /* 0x000000010a0ad824 */ /* 0x000fe200078e0a03 */
[----:B------:R-:W-:Y:S01]  /*10f50*/  ISETP.GE.AND P5, PT, R14, RZ, PT ;  /* 0x000000ff0e00720c */ /* 0x000fe20003fa6270 */
[----:B------:R-:W-:Y:S01]  /*10f60*/  IMAD.HI.U32 R17, R2, R0, RZ ;  /* 0x0000000002117227 */ /* 0x000fe200078e00ff */
[----:B------:R-:W-:-:S02]  /*10f70*/  IABS R7, R12 ;  /* 0x0000000c00077213 */ /* 0x000fc40000000000 */
[C---:B------:R-:W-:Y:S01]  /*10f80*/  ISETP.GT.U32.AND P6, PT, R3.reuse, R10, PT ;  /* 0x0000000a0300720c */ /* 0x040fe20003fc4070 */
[----:B0-----:R-:W-:Y:S02]  /*10f90*/  IMAD.MOV.U32 R18, RZ, RZ, R16 ;  /* 0x000000ffff127224 */ /* 0x001fe400078e0010 */
[----:B------:R-:W-:Y:S02]  /*10fa0*/  IMAD.MOV R17, RZ, RZ, -R17 ;  /* 0x000000ffff117224 */ /* 0x000fe400078e0a11 */
[----:B------:R-:W-:Y:S01]  /*10fb0*/  @!P2 IMAD.MOV R18, RZ, RZ, -R18 ;  /* 0x000000ffff12a224 */ /* 0x000fe200078e0a12 */
[C---:B------:R-:W-:Y:S01]  /*10fc0*/  ISETP.GT.U32.AND P2, PT, R3.reuse, R9, PT ;  /* 0x000000090300720c */ /* 0x040fe20003f44070 */
[----:B------:R-:W-:Y:S02]  /*10fd0*/  @!P1 IMAD.IADD R8, R8, 0x1, -R3 ;  /* 0x0000000108089824 */ /* 0x000fe400078e0a03 */
[----:B------:R-:W-:Y:S01]  /*10fe0*/  IMAD.HI.U32 R15, R2, R7, RZ ;  /* 0x00000007020f7227 */ /* 0x000fe200078e00ff */
[----:B------:R0:W-:Y:S02]  /*10ff0*/  STL [R1+0x488], R18 ;  /* 0x0004881201007387 */ /* 0x0001e40000100800 */
[C---:B------:R-:W-:Y:S01]  /*11000*/  ISETP.GT.U32.AND P1, PT, R3.reuse, R8, PT ;  /* 0x000000080300720c */ /* 0x040fe20003f24070 */
[----:B------:R-:W-:-:S02]  /*11010*/  IMAD R0, R3, R17, R0 ;  /* 0x0000001103007224 */ /* 0x000fc400078e0200 */
[----:B------:R-:W-:Y:S02]  /*11020*/  VIADD R14, R5, 0xb5 ;  /* 0x000000b5050e7836 */ /* 0x000fe40000000000 */
[----:B------:R-:W-:Y:S02]  /*11030*/  IMAD.MOV R15, RZ, RZ, -R15 ;  /* 0x000000ffff0f7224 */ /* 0x000fe400078e0a0f */
[----:B------:R-:W-:Y:S01]  /*11040*/  @!P2 IMAD.IADD R9, R9, 0x1, -R3 ;  /* 0x000000010909a824 */ /* 0x000fe200078e0a03 */
[C---:B------:R-:W-:Y:S01]  /*11050*/  ISETP.GT.U32.AND P2, PT, R3.reuse, R0, PT ;  /* 0x000000000300720c */ /* 0x040fe20003f44070 */
[----:B------:R-:W-:Y:S01]  /*11060*/  IMAD R7, R3, R15, R7 ;  /* 0x0000000f03077224 */ /* 0x000fe200078e0207 */
[----:B------:R-:W-:Y:S01]  /*11070*/  IABS R16, R14 ;  /* 0x0000000e00107213 */ /* 0x000fe20000000000 */
[----:B------:R-:W-:Y:S02]  /*11080*/  @!P6 IMAD.IADD R10, R10, 0x1, -R3 ;  /* 0x000000010a0ae824 */ /* 0x000fe400078e0a03 */
[----:B------:R-:W-:Y:S01]  /*11090*/  VIADD R15, R5, 0xb4 ;  /* 0x000000b4050f7836 */ /* 0x000fe20000000000 */
[----:B------:R-:W-:Y:S01]  /*110a0*/  ISETP.GT.U32.AND P6, PT, R3, R7, PT ;  /* 0x000000070300720c */ /* 0x000fe20003fc4070 */
[----:B------:R-:W-:-:S03]  /*110b0*/  IMAD.HI.U32 R20, R2, R16, RZ ;  /* 0x0000001002147227 */ /* 0x000fc600078e00ff */
[----:B0-----:R-:W-:Y:S01]  /*110c0*/  IABS R18, R15 ;  /* 0x0000000f00127213 */ /* 0x001fe20000000000 */
[--C-:B------:R-:W-:Y:S01]  /*110d0*/  @!P1 IMAD.IADD R8, R8, 0x1, -R3.reuse ;  /* 0x0000000108089824 */ /* 0x100fe200078e0a03 */
[----:B------:R-:W-:Y:S01]  /*110e0*/  ISETP.GE.AND P1, PT, R19, RZ, PT ;  /* 0x000000ff1300720c */ /* 0x000fe20003f26270 */
[----:B------:R-:W-:Y:S02]  /*110f0*/  IMAD.MOV R19, RZ, RZ, -R20 ;  /* 0x000000ffff137224 */ /* 0x000fe400078e0a14 */
[----:B------:R-:W-:Y:S02]  /*11100*/  @!P2 IMAD.IADD R0, R0, 0x1, -R3 ;  /* 0x000000010000a824 */ /* 0x000fe400078e0a03 */
[C---:B------:R-:W-:Y:S02]  /*11110*/  IMAD R16, R3.reuse, R19, R16 ;  /* 0x0000001303107224 */ /* 0x040fe400078e0210 */
[----:B------:R-:W-:Y:S01]  /*11120*/  @!P0 IMAD.MOV R11, RZ, RZ, -R11 ;  /* 0x000000ffff0b8224 */ /* 0x000fe200078e0a0b */
[----:B------:R-:W-:Y:S01]  /*11130*/  ISETP.GT.U32.AND P0, PT, R3, R0, PT ;  /* 0x000000000300720c */ /* 0x000fe20003f04070 */
[----:B------:R-:W-:-:S03]  /*11140*/  IMAD.HI.U32 R21, R2, R18, RZ ;  /* 0x0000001202157227 */ /* 0x000fc600078e00ff */
[----:B------:R0:W-:Y:S01]  /*11150*/  STL [R1+0x474], R11 ;  /* 0x0004740b01007387 */ /* 0x0001e20000100800 */
[----:B------:R-:W-:Y:S01]  /*11160*/  @!P6 IMAD.IADD R7, R7, 0x1, -R3 ;  /* 0x000000010707e824 */ /* 0x000fe200078e0a03 */
[----:B------:R-:W-:Y:S01]  /*11170*/  ISETP.GE.AND P6, PT, R12, RZ, PT ;  /* 0x000000ff0c00720c */ /* 0x000fe20003fc6270 */
[----:B------:R-:W-:Y:S01]  /*11180*/  @!P4 IMAD.MOV R10, RZ, RZ, -R10 ;  /* 0x000000ffff0ac224 */ /* 0x000fe200078e0a0a */
[C---:B------:R-:W-:Y:S01]  /*11190*/  ISETP.GT.U32.AND P4, PT, R3.reuse, R16, PT ;  /* 0x000000100300720c */ /* 0x040fe20003f84070 */
[----:B------:R-:W-:Y:S01]  /*111a0*/  IMAD.MOV R21, RZ, RZ, -R21 ;  /* 0x000000ffff157224 */ /* 0x000fe200078e0a15 */
[----:B------:R-:W-:Y:S01]  /*111b0*/  ISETP.GT.U32.AND P2, PT, R3, R7, PT ;  /* 0x000000070300720c */ /* 0x000fe20003f44070 */
[----:B------:R-:W-:Y:S01]  /*111c0*/  @!P5 IMAD.MOV R9, RZ, RZ, -R9 ;  /* 0x000000ffff09d224 */ /* 0x000fe200078e0a09 */
[----:B------:R-:W-:Y:S01]  /*111d0*/  ISETP.GE.AND P5, PT, R13, RZ, PT ;  /* 0x000000ff0d00720c */ /* 0x000fe20003fa6270 */
[----:B------:R-:W-:Y:S01]  /*111e0*/  IMAD R18, R3, R21, R18 ;  /* 0x0000001503127224 */ /* 0x000fe200078e0212 */
[----:B------:R-:W-:Y:S01]  /*111f0*/  STL [R1+0x470], R10 ;  /* 0x0004700a01007387 */ /* 0x000fe20000100800 */
[----:B------:R-:W-:-:S02]  /*11200*/  @!P0 IMAD.IADD R0, R0, 0x1, -R3 ;  /* 0x0000000100008824 */ /* 0x000fc400078e0a03 */
[----:B------:R-:W-:Y:S01]  /*11210*/  VIADD R17, R5, 0xb3 ;  /* 0x000000b305117836 */ /* 0x000fe20000000000 */
[----:B------:R-:W-:Y:S01]  /*11220*/  ISETP.GT.U32.AND P0, PT, R3, R18, PT ;  /* 0x000000120300720c */ /* 0x000fe20003f04070 */
[----:B------:R-:W-:Y:S01]  /*11230*/  @!P1 IMAD.MOV R8, RZ, RZ, -R8 ;  /* 0x000000ffff089224 */ /* 0x000fe200078e0a08 */
[----:B------:R-:W-:Y:S01]  /*11240*/  STL [R1+0x46c], R9 ;  /* 0x00046c0901007387 */ /* 0x000fe20000100800 */
[--C-:B------:R-:W-:Y:S01]  /*11250*/  @!P4 IMAD.IADD R16, R16, 0x1, -R3.reuse ;  /* 0x000000011010c824 */ /* 0x100fe200078e0a03 */
[----:B------:R-:W-:Y:S01]  /*11260*/  IABS R20, R17 ;  /* 0x0000001100147213 */ /* 0x000fe20000000000 */
[----:B------:R-:W-:Y:S01]  /*11270*/  @!P2 IMAD.IADD R7, R7, 0x1, -R3 ;  /* 0x000000010707a824 */ /* 0x000fe200078e0a03 */
[----:B------:R1:W-:Y:S01]  /*11280*/  STL [R1+0x468], R8 ;  /* 0x0004680801007387 */ /* 0x0003e20000100800 */
[----:B------:R-:W-:Y:S01]  /*11290*/  IMAD.MOV.U32 R12, RZ, RZ, R0 ;  /* 0x000000ffff0c7224 */ /* 0x000fe200078e0000 */
[----:B------:R-:W-:Y:S01]  /*112a0*/  ISETP.GT.U32.AND P4, PT, R3, R16, PT ;  /* 0x000000100300720c */ /* 0x000fe20003f84070 */
[----:B0-----:R-:W-:Y:S01]  /*112b0*/  IMAD.MOV.U32 R11, RZ, RZ, R7 ;  /* 0x000000ffff0b7224 */ /* 0x001fe200078e0007 */
[----:B------:R-:W-:Y:S01]  /*112c0*/  ISETP.GE.AND P1, PT, R14, RZ, PT ;  /* 0x000000ff0e00720c */ /* 0x000fe20003f26270 */
[----:B------:R-:W-:Y:S01]  /*112d0*/  @!P5 IMAD.MOV R12, RZ, RZ, -R12 ;  /* 0x000000ffff0cd224 */ /* 0x000fe200078e0a0c */
[----:B------:R-:W-:Y:S01]  /*112e0*/  ISETP.GE.AND P2, PT, R15, RZ, PT ;  /* 0x000000ff0f00720c */ /* 0x000fe20003f46270 */
[----:B------:R-:W-:-:S02]  /*112f0*/  @!P0 IMAD.IADD R18, R18, 0x1, -R3 ;  /* 0x0000000112128824 */ /* 0x000fc400078e0a03 */
[----:B------:R-:W-:Y:S01]  /*11300*/  @!P6 IMAD.MOV R11, RZ, RZ, -R11 ;  /* 0x000000ffff0be224 */ /* 0x000fe200078e0a0b */
[----:B------:R-:W-:Y:S01]  /*11310*/  ISETP.GE.AND P6, PT, R17, RZ, PT ;  /* 0x000000ff1100720c */ /* 0x000fe20003fc6270 */
[----:B-1----:R-:W-:Y:S01]  /*11320*/  IMAD.HI.U32 R8, R2, R20, RZ ;  /* 0x0000001402087227 */ /* 0x002fe200078e00ff */
[----:B------:R-:W-:Y:S02]  /*11330*/  ISETP.GT.U32.AND P0, PT, R3, R18, PT ;  /* 0x000000120300720c */ /* 0x000fe40003f04070 */
[----:B------:R-:W-:Y:S01]  /*11340*/  STL [R1+0x460], R11 ;  /* 0x0004600b01007387 */ /* 0x000fe20000100800 */
[----:B------:R-:W-:Y:S02]  /*11350*/  VIADD R0, R5, 0xb1 ;  /* 0x000000b105007836 */ /* 0x000fe40000000000 */
[----:B------:R-:W-:Y:S01]  /*11360*/  IMAD.MOV R8, RZ, RZ, -R8 ;  /* 0x000000ffff087224 */ /* 0x000fe200078e0a08 */
[----:B------:R0:W-:Y:S01]  /*11370*/  STL [R1+0x450], R12 ;  /* 0x0004500c01007387 */ /* 0x0001e20000100800 */
[----:B------:R-:W-:-:S02]  /*11380*/  @!P4 IMAD.IADD R16, R16, 0x1, -R3 ;  /* 0x000000011010c824 */ /* 0x000fc400078e0a03 */
[----:B------:R-:W-:Y:S02]  /*11390*/  IMAD R8, R3, R8, R20 ;  /* 0x0000000803087224 */ /* 0x000fe400078e0214 */
[----:B------:R-:W-:Y:S02]  /*113a0*/  IMAD.MOV.U32 R14, RZ, RZ, R16 ;  /* 0x000000ffff0e7224 */ /* 0x000fe400078e0010 */
[----:B------:R-:W-:Y:S01]  /*113b0*/  VIADD R9, R5, 0xb2 ;  /* 0x000000b205097836 */ /* 0x000fe20000000000 */
[----:B------:R-:W-:Y:S01]  /*113c0*/  ISETP.GT.U32.AND P5, PT, R3, R8, PT ;  /* 0x000000080300720c */ /* 0x000fe20003fa4070 */
[----:B------:R-:W-:Y:S01]  /*113d0*/  @!P1 IMAD.MOV R14, RZ, RZ, -R14 ;  /* 0x000000ffff0e9224 */ /* 0x000fe200078e0a0e */
[----:B0-----:R-:W-:Y:S01]  /*113e0*/  IABS R12, R0 ;  /* 0x00000000000c7213 */ /* 0x001fe20000000000 */
[----:B------:R-:W-:Y:S01]  /*113f0*/  @!P0 IMAD.IADD R18, R18, 0x1, -R3 ;  /* 0x0000000112128824 */ /* 0x000fe200078e0a03 */
[----:B------:R-:W-:Y:S01]  /*11400*/  IABS R10, R9 ;  /* 0x00000009000a7213 */ /* 0x000fe20000000000 */
[----:B------:R-:W-:Y:S01]  /*11410*/  VIADD R7, R5, 0xb0 ;  /* 0x000000b005077836 */ /* 0x000fe20000000000 */
[----:B------:R0:W-:Y:S01]  /*11420*/  STL [R1+0x434], R14 ;  /* 0x0004340e01007387 */ /* 0x0001e20000100800 */
[----:B------:R-:W-:Y:S01]  /*11430*/  IMAD.HI.U32 R13, R2, R12, RZ ;  /* 0x0000000c020d7227 */ /* 0x000fe200078e00ff */
[----:B------:R-:W-:-:S02]  /*11440*/  ISETP.GE.AND P0, PT, R0, RZ, PT ;  /* 0x000000ff0000720c */ /* 0x000fc40003f06270 */
[----:B------:R-:W-:Y:S01]  /*11450*/  IABS R17, R7 ;  /* 0x0000000700117213 */ /* 0x000fe20000000000 */
[----:B------:R-:W-:Y:S01]  /*11460*/  IMAD.MOV R13, RZ, RZ, -R13 ;  /* 0x000000ffff0d7224 */ /* 0x000fe200078e0a0d */
[----:B------:R-:W-:Y:S01]  /*11470*/  ISETP.GE.AND P4, PT, R9, RZ, PT ;  /* 0x000000ff0900720c */ /* 0x000fe20003f86270 */
[----:B------:R-:W-:-:S04]  /*11480*/  IMAD.HI.U32 R11, R2, R10, RZ ;  /* 0x0000000a020b7227 */ /* 0x000fc800078e00ff */
[C---:B------:R-:W-:Y:S02]  /*11490*/  IMAD R12, R3.reuse, R13, R12 ;  /* 0x0000000d030c7224 */ /* 0x040fe400078e020c */
[----:B0-----:R-:W-:Y:S02]  /*114a0*/  IMAD.MOV.U32 R14, RZ, RZ, R18 ;  /* 0x000000ffff0e7224 */ /* 0x001fe400078e0012 */
[----:B------:R-:W-:Y:S02]  /*114b0*/  IMAD.MOV R11, RZ, RZ, -R11 ;  /* 0x000000ffff0b7224 */ /* 0x000fe400078e0a0b */
[----:B------:R-:W-:Y:S01]  /*114c0*/  @!P2 IMAD.MOV R14, RZ, RZ, -R14 ;  /* 0x000000ffff0ea224 */ /* 0x000fe200078e0a0e */
[C---:B------:R-:W-:Y:S01]  /*114d0*/  ISETP.GT.U32.AND P2, PT, R3.reuse, R12, PT ;  /* 0x0000000c0300720c */ /* 0x040fe20003f44070 */
[----:B------:R-:W-:Y:S02]  /*114e0*/  @!P5 IMAD.IADD R8, R8, 0x1, -R3 ;  /* 0x000000010808d824 */ /* 0x000fe400078e0a03 */
[----:B------:R-:W-:Y:S01]  /*114f0*/  IMAD R10, R3, R11, R10 ;  /* 0x0000000b030a7224 */ /* 0x000fe200078e020a */
[----:B------:R0:W-:Y:S01]  /*11500*/  STL [R1+0x44c], R14 ;  /* 0x00044c0e01007387 */ /* 0x0001e20000100800 */
[----:B------:R-:W-:Y:S01]  /*11510*/  VIADD R0, R5, 0xae ;  /* 0x000000ae05007836 */ /* 0x000fe20000000000 */
[C---:B------:R-:W-:Y:S01]  /*11520*/  ISETP.GT.U32.AND P5, PT, R3.reuse, R8, PT ;  /* 0x000000080300720c */ /* 0x040fe20003fa4070 */
[----:B------:R-:W-:Y:S01]  /*11530*/  IMAD.HI.U32 R11, R2, R17, RZ ;  /* 0x00000011020b7227 */ /* 0x000fe200078e00ff */
[----:B------:R-:W-:-:S02]  /*11540*/  ISETP.GT.U32.AND P1, PT, R3, R10, PT ;  /* 0x0000000a0300720c */ /* 0x000fc40003f24070 */
[----:B------:R-:W-:Y:S01]  /*11550*/  IABS R15, R0 ;  /* 0x00000000000f7213 */ /* 0x000fe20000000000 */
[----:B------:R-:W-:Y:S02]  /*11560*/  VIADD R9, R5, 0xaf ;  /* 0x000000af05097836 */ /* 0x000fe40000000000 */
[----:B------:R-:W-:Y:S02]  /*11570*/  @!P2 IMAD.IADD R12, R12, 0x1, -R3 ;  /* 0x000000010c0ca824 */ /* 0x000fe400078e0a03 */
[----:B------:R-:W-:Y:S01]  /*11580*/  IMAD.MOV R11, RZ, RZ, -R11 ;  /* 0x000000ffff0b7224 */ /* 0x000fe200078e0a0b */
[----:B------:R-:W-:Y:S01]  /*11590*/  IABS R16, R9 ;  /* 0x0000000900107213 */ /* 0x000fe20000000000 */
[----:B0-----:R-:W-:Y:S01]  /*115a0*/  IMAD.HI.U32 R14, R2, R15, RZ ;  /* 0x0000000f020e7227 */ /* 0x001fe200078e00ff */
[----:B------:R-:W-:-:S03]  /*115b0*/  ISETP.GT.U32.AND P2, PT, R3, R12, PT ;  /* 0x0000000c0300720c */ /* 0x000fc60003f44070 */
[--C-:B------:R-:W-:Y:S01]  /*115c0*/  @!P5 IMAD.IADD R8, R8, 0x1, -R3.reuse ;  /* 0x000000010808d824 */ /* 0x100fe200078e0a03 */
[----:B------:R-:W-:Y:S01]  /*115d0*/  ISETP.GE.AND P5, PT, R7, RZ, PT ;  /* 0x000000ff0700720c */ /* 0x000fe20003fa6270 */
[----:B------:R-:W-:Y:S02]  /*115e0*/  @!P1 IMAD.IADD R10, R10, 0x1, -R3 ;  /* 0x000000010a0a9824 */ /* 0x000fe400078e0a03 */
[C---:B------:R-:W-:Y:S02]  /*115f0*/  IMAD R17, R3.reuse, R11, R17 ;  /* 0x0000000b03117224 */ /* 0x040fe400078e0211 */
[----:B------:R-:W-:Y:S01]  /*11600*/  IMAD.MOV.U32 R13, RZ, RZ, R8 ;  /* 0x000000ffff0d7224 */ /* 0x000fe200078e0008 */
[C---:B------:R-:W-:Y:S01]  /*11610*/  ISETP.GT.U32.AND P1, PT, R3.reuse, R10, PT ;  /* 0x0000000a0300720c */ /* 0x040fe20003f24070 */
[----:B------:R-:W-:Y:S02]  /*11620*/  IMAD.MOV R14, RZ, RZ, -R14 ;  /* 0x000000ffff0e7224 */ /* 0x000fe400078e0a0e */
[----:B------:R-:W-:Y:S01]  /*11630*/  @!P6 IMAD.MOV R13, RZ, RZ, -R13 ;  /* 0x000000ffff0de224 */ /* 0x000fe200078e0a0d */
[C---:B------:R-:W-:Y:S01]  /*11640*/  ISETP.GT.U32.AND P6, PT, R3.reuse, R17, PT ;  /* 0x000000110300720c */ /* 0x040fe20003fc4070 */
[----:B------:R-:W-:-:S02]  /*11650*/  IMAD R15, R3, R14, R15 ;  /* 0x0000000e030f7224 */ /* 0x000fc400078e020f */
[----:B------:R-:W-:Y:S01]  /*11660*/  IMAD.HI.U32 R7, R2, R16, RZ ;  /* 0x0000001002077227 */ /* 0x000fe200078e00ff */
[----:B------:R0:W-:Y:S03]  /*11670*/  STL [R1+0x464], R13 ;  /* 0x0004640d01007387 */ /* 0x0001e60000100800 */
[----:B------:R-:W-:Y:S01]  /*11680*/  @!P2 IMAD.IADD R12, R12, 0x1, -R3 ;  /* 0x000000010c0ca824 */ /* 0x000fe200078e0a03 */
[----:B------:R-:W-:Y:S01]  /*11690*/  ISETP.GT.U32.AND P2, PT, R3, R15, PT ;  /* 0x0000000f0300720c */ /* 0x000fe20003f44070 */
[----:B------:R-:W-:Y:S02]  /*116a0*/  IMAD.MOV R7, RZ, RZ, -R7 ;  /* 0x000000ffff077224 */ /* 0x000fe400078e0a07 */
[----:B------:R-:W-:Y:S02]  /*116b0*/  VIADD R8, R5, 0xad ;  /* 0x000000ad05087836 */ /* 0x000fe40000000000 */
[----:B------:R-:W-:-:S02]  /*116c0*/  IMAD R16, R3, R7, R16 ;  /* 0x0000000703107224 */ /* 0x000fc400078e0210 */
[----:B------:R-:W-:Y:S01]  /*116d0*/  VIADD R7, R5, 0xac ;  /* 0x000000ac05077836 */ /* 0x000fe20000000000 */
[----:B------:R-:W-:Y:S01]  /*116e0*/  IABS R11, R8 ;  /* 0x00000008000b7213 */ /* 0x000fe20000000000 */
[--C-:B------:R-:W-:Y:S01]  /*116f0*/  @!P1 IMAD.IADD R10, R10, 0x1, -R3.reuse ;  /* 0x000000010a0a9824 */ /* 0x100fe200078e0a03 */
[----:B------:R-:W-:Y:S01]  /*11700*/  ISETP.GT.U32.AND P1, PT, R3, R16, PT ;  /* 0x000000100300720c */ /* 0x000fe20003f24070 */
[----:B0-----:R-:W-:Y:S01]  /*11710*/  VIADD R13, R5, 0xab ;  /* 0x000000ab050d7836 */ /* 0x001fe20000000000 */
[----:B------:R-:W-:Y:S01]  /*11720*/  IABS R18, R7 ;  /* 0x0000000700127213 */ /* 0x000fe20000000000 */
[--C-:B------:R-:W-:Y:S02]  /*11730*/  @!P6 IMAD.IADD R17, R17, 0x1, -R3.reuse ;  /* 0x000000011111e824 */ /* 0x100fe400078e0a03 */
[----:B------:R-:W-:Y:S01]  /*11740*/  IMAD.MOV.U32 R20, RZ, RZ, R10 ;  /* 0x000000ffff147224 */ /* 0x000fe200078e000a */
[----:B------:R-:W-:Y:S01]  /*11750*/  IABS R14, R13 ;  /* 0x0000000d000e7213 */ /* 0x000fe20000000000 */
[----:B------:R-:W-:Y:S01]  /*11760*/  @!P2 IMAD.IADD R15, R15, 0x1, -R3 ;  /* 0x000000010f0fa824 */ /* 0x000fe200078e0a03 */
[----:B------:R-:W-:Y:S01]  /*11770*/  ISETP.GT.U32.AND P6, PT, R3, R17, PT ;  /* 0x000000110300720c */ /* 0x000fe20003fc4070 */
[----:B------:R-:W-:Y:S01]  /*11780*/  IMAD.HI.U32 R19, R2, R11, RZ ;  /* 0x0000000b02137227 */ /* 0x000fe200078e00ff */
[----:B------:R-:W-:-:S03]  /*11790*/  ISETP.GE.AND P2, PT, R0, RZ, PT ;  /* 0x000000ff0000720c */ /* 0x000fc60003f46270 */
[----:B------:R-:W-:Y:S02]  /*117a0*/  IMAD.MOV.U32 R10, RZ, RZ, R18 ;  /* 0x000000ffff0a7224 */ /* 0x000fe400078e0012 */
[----:B------:R-:W-:Y:S01]  /*117b0*/  @!P4 IMAD.MOV R20, RZ, RZ, -R20 ;  /* 0x000000ffff14c224 */ /* 0x000fe200078e0a14 */
[----:B------:R-:W-:Y:S01]  /*117c0*/  ISETP.GE.AND P4, PT, R9, RZ, PT ;  /* 0x000000ff0900720c */ /* 0x000fe20003f86270 */
[----:B------:R-:W-:Y:S01]  /*117d0*/  @!P0 IMAD.MOV R12, RZ, RZ, -R12 ;  /* 0x000000ffff0c8224 */ /* 0x000fe200078e0a0c */
[----:B------:R-:W-:Y:S01]  /*117e0*/  ISETP.GT.U32.AND P0, PT, R3, R15, PT ;  /* 0x0000000f0300720c */ /* 0x000fe20003f04070 */
[----:B------:R-:W-:Y:S01]  /*117f0*/  IMAD.MOV R19, RZ, RZ, -R19 ;  /* 0x000000ffff137224 */ /* 0x000fe200078e0a13 */
[----:B------:R-:W-:Y:S01]  /*11800*/  STL [R1+0x454], R20 ;  /* 0x0004541401007387 */ /* 0x000fe20000100800 */
[----:B------:R-:W-:Y:S02]  /*11810*/  IMAD.MOV.U32 R9, RZ, RZ, R14 ;  /* 0x000000ffff097224 */ /* 0x000fe400078e000e */
[----:B------:R-:W-:Y:S01]  /*11820*/  IMAD.HI.U32 R14, R2, R10, RZ ;  /* 0x0000000a020e7227 */ /* 0x000fe200078e00ff */
[----:B------:R0:W-:Y:S03]  /*11830*/  STL [R1+0x43c], R12 ;  /* 0x00043c0c01007387 */ /* 0x0001e60000100800 */
[----:B------:R-:W-:-:S02]  /*11840*/  @!P1 IMAD.IADD R16, R16, 0x1, -R3 ;  /* 0x0000000110109824 */ /* 0x000fc400078e0a03 */
[C---:B------:R-:W-:Y:S02]  /*11850*/  IMAD R11, R3.reuse, R19, R11 ;  /* 0x00000013030b7224 */ /* 0x040fe400078e020b */
[----:B------:R-:W-:Y:S01]  /*11860*/  IMAD.MOV R18, RZ, RZ, -R14 ;  /* 0x000000ffff127224 */ /* 0x000fe200078e0a0e */
[----:B------:R-:W-:Y:S01]  /*11870*/  ISETP.GT.U32.AND P1, PT, R3, R16, PT ;  /* 0x000000100300720c */ /* 0x000fe20003f24070 */
[----:B------:R-:W-:Y:S01]  /*11880*/  @!P6 IMAD.IADD R17, R17, 0x1, -R3 ;  /* 0x000000011111e824 */ /* 0x000fe200078e0a03 */
[C---:B------:R-:W-:Y:S01]  /*11890*/  ISETP.GT.U32.AND P6, PT, R3.reuse, R11, PT ;  /* 0x0000000b0300720c */ /* 0x040fe20003fc4070 */
[----:B------:R-:W-:Y:S02]  /*118a0*/  IMAD R10, R3, R18, R10 ;  /* 0x00000012030a7224 */ /* 0x000fe400078e020a */
[----:B0-----:R-:W-:-:S04]  /*118b0*/  IMAD.HI.U32 R12, R2, R9, RZ ;  /* 0x00000009020c7227 */ /* 0x001fc800078e00ff */
[--C-:B------:R-:W-:Y:S01]  /*118c0*/  @!P0 IMAD.IADD R15, R15, 0x1, -R3.reuse ;  /* 0x000000010f0f8824 */ /* 0x100fe200078e0a03 */
[C---:B------:R-:W-:Y:S01]  /*118d0*/  ISETP.GT.U32.AND P0, PT, R3.reuse, R10, PT ;  /* 0x0000000a0300720c */ /* 0x040fe20003f04070 */
[----:B------:R-:W-:Y:S02]  /*118e0*/  IMAD.MOV R14, RZ, RZ, -R12 ;  /* 0x000000ffff0e7224 */ /* 0x000fe400078e0a0c */
[----:B------:R-:W-:Y:S01]  /*118f0*/  @!P1 IMAD.IADD R16, R16, 0x1, -R3 ;  /* 0x0000000110109824 */ /* 0x000fe200078e0a03 */
[----:B------:R-:W-:Y:S01]  /*11900*/  ISETP.GE.AND P1, PT, R8, RZ, PT ;  /* 0x000000ff0800720c */ /* 0x000fe20003f26270 */
[----:B------:R-:W-:Y:S02]  /*11910*/  IMAD R9, R3, R14, R9 ;  /* 0x0000000e03097224 */ /* 0x000fe400078e0209 */
[----:B------:R-:W-:Y:S02]  /*11920*/  VIADD R12, R5, 0xa9 ;  /* 0x000000a9050c7836 */ /* 0x000fe40000000000 */
[----:B------:R-:W-:-:S02]  /*11930*/  @!P6 IMAD.IADD R11, R11, 0x1, -R3 ;  /* 0x000000010b0be824 */ /* 0x000fc400078e0a03 */
[----:B------:R-:W-:Y:S01]  /*11940*/  VIADD R0, R5, 0xaa ;  /* 0x000000aa05007836 */ /* 0x000fe20000000000 */
[----:B------:R-:W-:Y:S01]  /*11950*/  IABS R14, R12 ;  /* 0x0000000c000e7213 */ /* 0x000fe20000000000 */
[----:B------:R-:W-:Y:S01]  /*11960*/  @!P5 IMAD.MOV R17, RZ, RZ, -R17 ;  /* 0x000000ffff11d224 */ /* 0x000fe200078e0a11 */
[C---:B------:R-:W-:Y:S01]  /*11970*/  ISETP.GT.U32.AND P5, PT, R3.reuse, R9, PT ;  /* 0x000000090300720c */ /* 0x040fe20003fa4070 */
[----:B------:R-:W-:Y:S01]  /*11980*/  IMAD.MOV.U32 R20, RZ, RZ, R16 ;  /* 0x000000ffff147224 */ /* 0x000fe200078e0010 */
[----:B------:R-:W-:Y:S01]  /*11990*/  ISETP.GT.U32.AND P6, PT, R3, R11, PT ;  /* 0x0000000b0300720c */ /* 0x000fe20003fc4070 */
[----:B------:R-:W-:Y:S01]  /*119a0*/  @!P0 IMAD.IADD R10, R10, 0x1, -R3 ;  /* 0x000000010a0a8824 */ /* 0x000fe200078e0a03 */
[----:B------:R-:W-:Y:S01]  /*119b0*/  IABS R8, R0 ;  /* 0x0000000000087213 */ /* 0x000fe20000000000 */
[----:B------:R-:W-:Y:S01]  /*119c0*/  @!P4 IMAD.MOV R20, RZ, RZ, -R20 ;  /* 0x000000ffff14c224 */ /* 0x000fe200078e0a14 */
[----:B------:R-:W-:Y:S01]  /*119d0*/  ISETP.GE.AND P4, PT, R7, RZ, PT ;  /* 0x000000ff0700720c */ /* 0x000fe20003f86270 */
[----:B------:R-:W-:Y:S01]  /*119e0*/  IMAD.MOV.U32 R19, RZ, RZ, R15 ;  /* 0x000000ffff137224 */ /* 0x000fe200078e000f */
[----:B------:R-:W-:Y:S01]  /*119f0*/  ISETP.GT.U32.AND P0, PT, R3, R10, PT ;  /* 0x0000000a0300720c */ /* 0x000fe20003f04070 */
[----:B------:R-:W-:Y:S01]  /*11a00*/  IMAD.MOV.U32 R7, RZ, RZ, R14 ;  /* 0x000000ffff077224 */ /* 0x000fe200078e000e */
[----:B------:R-:W-:Y:S01]  /*11a10*/  STL [R1+0x440], R17 ;  /* 0x0004401101007387 */ /* 0x000fe20000100800 */
[----:B------:R-:W-:-:S03]  /*11a20*/  IMAD.HI.U32 R14, R2, R8, RZ ;  /* 0x00000008020e7227 */ /* 0x000fc600078e00ff */
[----:B------:R-:W-:Y:S01]  /*11a30*/  STL [R1+0x444], R20 ;  /* 0x0004441401007387 */ /* 0x000fe20000100800 */
[----:B------:R-:W-:Y:S01]  /*11a40*/  @!P2 IMAD.MOV R19, RZ, RZ, -R19 ;  /* 0x000000ffff13a224 */ /* 0x000fe200078e0a13 */
[----:B------:R-:W-:Y:S01]  /*11a50*/  ISETP.GE.AND P2, PT, R13, RZ, PT ;  /* 0x000000ff0d00720c */ /* 0x000fe20003f46270 */
[----:B------:R-:W-:Y:S02]  /*11a60*/  VIADD R13, R5, 0xa8 ;  /* 0x000000a8050d7836 */ /* 0x000fe40000000000 */
[----:B------:R-:W-:Y:S01]  /*11a70*/  IMAD.MOV R14, RZ, RZ, -R14 ;  /* 0x000000ffff0e7224 */ /* 0x000fe200078e0a0e */
[----:B------:R0:W-:Y:S01]  /*11a80*/  STL [R1+0x448], R19 ;  /* 0x0004481301007387 */ /* 0x0001e20000100800 */
[--C-:B------:R-:W-:Y:S02]  /*11a90*/  @!P5 IMAD.IADD R9, R9, 0x1, -R3.reuse ;  /* 0x000000010909d824 */ /* 0x100fe400078e0a03 */
[----:B------:R-:W-:Y:S01]  /*11aa0*/  @!P6 IMAD.IADD R11, R11, 0x1, -R3 ;  /* 0x000000010b0be824 */ /* 0x000fe200078e0a03 */
[----:B------:R-:W-:Y:S01]  /*11ab0*/  ISETP.GE.AND P6, PT, R0, RZ, PT ;  /* 0x000000ff0000720c */ /* 0x000fe20003fc6270 */
[C---:B------:R-:W-:Y:S01]  /*11ac0*/  IMAD R8, R3.reuse, R14, R8 ;  /* 0x0000000e03087224 */ /* 0x040fe200078e0208 */
[----:B------:R-:W-:Y:S01]  /*11ad0*/  IABS R0, R13 ;  /* 0x0000000d00007213 */ /* 0x000fe20000000000 */
[----:B------:R-:W-:Y:S01]  /*11ae0*/  IMAD.HI.U32 R15, R2, R7, RZ ;  /* 0x00000007020f7227 */ /* 0x000fe200078e00ff */
[----:B------:R-:W-:-:S03]  /*11af0*/  ISETP.GT.U32.AND P5, PT, R3, R9, PT ;  /* 0x000000090300720c */ /* 0x000fc60003fa4070 */
[----:B------:R-:W-:Y:S01]  /*11b00*/  @!P0 IMAD.IADD R10, R10, 0x1, -R3 ;  /* 0x000000010a0a8824 */ /* 0x000fe200078e0a03 */
[----:B------:R-:W-:Y:S01]  /*11b10*/  ISETP.GT.U32.AND P0, PT, R3, R8, PT ;  /* 0x000000080300720c */ /* 0x000fe20003f04070 */
[----:B------:R-:W-:Y:S02]  /*11b20*/  IMAD.MOV R15, RZ, RZ, -R15 ;  /* 0x000000ffff0f7224 */ /* 0x000fe400078e0a0f */
[----:B0-----:R-:W-:-:S04]  /*11b30*/  IMAD.HI.U32 R19, R2, R0, RZ ;  /* 0x0000000002137227 */ /* 0x001fc800078e00ff */
[----:B------:R-:W-:Y:S02]  /*11b40*/  IMAD R7, R3, R15, R7 ;  /* 0x0000000f03077224 */ /* 0x000fe400078e0207 */
[----:B------:R-:W-:Y:S02]  /*11b50*/  IMAD.MOV R19, RZ, RZ, -R19 ;  /* 0x000000ffff137224 */ /* 0x000fe400078e0a13 */
[--C-:B------:R-:W-:Y:S01]  /*11b60*/  @!P5 IMAD.IADD R9, R9, 0x1, -R3.reuse ;  /* 0x000000010909d824 */ /* 0x100fe200078e0a03 */
[C---:B------:R-:W-:Y:S01]  /*11b70*/  ISETP.GT.U32.AND P5, PT, R3.reuse, R7, PT ;  /* 0x000000070300720c */ /* 0x040fe20003fa4070 */
[----:B------:R-:W-:Y:S02]  /*11b80*/  IMAD R0, R3, R19, R0 ;  /* 0x0000001303007224 */ /* 0x000fe400078e0200 */
[----:B------:R-:W-:Y:S02]  /*11b90*/  VIADD R14, R5, 0xa7 ;  /* 0x000000a7050e7836 */ /* 0x000fe40000000000 */
[----:B------:R-:W-:Y:S01]  /*11ba0*/  @!P0 IMAD.IADD R8, R8, 0x1, -R3 ;  /* 0x0000000108088824 */ /* 0x000fe200078e0a03 */
[----:B------:R-:W-:Y:S01]  /*11bb0*/  ISETP.GT.U32.AND P0, PT, R3, R0, PT ;  /* 0x000000000300720c */ /* 0x000fe20003f04070 */
[----:B------:R-:W-:Y:S01]  /*11bc0*/  VIADD R15, R5, 0xa6 ;  /* 0x000000a6050f7836 */ /* 0x000fe20000000000 */
[----:B------:R-:W-:Y:S01]  /*11bd0*/  IABS R17, R14 ;  /* 0x0000000e00117213 */ /* 0x000fe20000000000 */
[----:B------:R-:W-:-:S02]  /*11be0*/  IMAD.MOV.U32 R23, RZ, RZ, R11 ;  /* 0x000000ffff177224 */ /* 0x000fc400078e000b */
[----:B------:R-:W-:Y:S01]  /*11bf0*/  VIADD R16, R5, 0xa5 ;  /* 0x000000a505107836 */ /* 0x000fe20000000000 */
[----:B------:R-:W-:Y:S01]  /*11c00*/  IABS R18, R15 ;  /* 0x0000000f00127213 */ /* 0x000fe20000000000 */
[----:B------:R-:W-:Y:S01]  /*11c10*/  @!P1 IMAD.MOV R23, RZ, RZ, -R23 ;  /* 0x000000ffff179224 */ /* 0x000fe200078e0a17 */
[----:B------:R-:W-:Y:S01]  /*11c20*/  ISETP.GT.U32.AND P1, PT, R3, R8, PT ;  /* 0x000000080300720c */ /* 0x000fe20003f24070 */
[----:B------:R-:W-:Y:S01]  /*11c30*/  IMAD.HI.U32 R21, R2, R17, RZ ;  /* 0x0000001102157227 */ /* 0x000fe200078e00ff */
[----:B------:R-:W-:Y:S02]  /*11c40*/  IABS R20, R16 ;  /* 0x0000001000147213 */ /* 0x000fe40000000000 */
[----:B------:R-:W-:Y:S01]  /*11c50*/  STL [R1+0x438], R23 ;  /* 0x0004381701007387 */ /* 0x000fe20000100800 */
[----:B------:R-:W-:Y:S01]  /*11c60*/  @!P5 IMAD.IADD R7, R7, 0x1, -R3 ;  /* 0x000000010707d824 */ /* 0x000fe200078e0a03 */
[----:B------:R-:W-:Y:S01]  /*11c70*/  ISETP.GE.AND P5, PT, R12, RZ, PT ;  /* 0x000000ff0c00720c */ /* 0x000fe20003fa6270 */
[----:B------:R-:W-:-:S04]  /*11c80*/  IMAD.HI.U32 R22, R2, R18, RZ ;  /* 0x0000001202167227 */ /* 0x000fc800078e00ff */
[----:B------:R-:W-:Y:S02]  /*11c90*/  IMAD.MOV R21, RZ, RZ, -R21 ;  /* 0x000000ffff157224 */ /* 0x000fe400078e0a15 */
[----:B------:R-:W-:Y:S01]  /*11ca0*/  @!P0 IMAD.IADD R0, R0, 0x1, -R3 ;  /* 0x0000000100008824 */ /* 0x000fe200078e0a03 */
[C---:B------:R-:W-:Y:S01]  /*11cb0*/  ISETP.GT.U32.AND P0, PT, R3.reuse, R7, PT ;  /* 0x000000070300720c */ /* 0x040fe20003f04070 */
[----:B------:R-:W-:Y:S02]  /*11cc0*/  IMAD.MOV R22, RZ, RZ, -R22 ;  /* 0x000000ffff167224 */ /* 0x000fe400078e0a16 */
[----:B------:R-:W-:Y:S02]  /*11cd0*/  IMAD R17, R3, R21, R17 ;  /* 0x0000001503117224 */ /* 0x000fe400078e0211 */
[----:B------:R-:W-:-:S04]  /*11ce0*/  IMAD.HI.U32 R12, R2, R20, RZ ;  /* 0x00000014020c7227 */ /* 0x000fc800078e00ff */
[----:B------:R-:W-:Y:S01]  /*11cf0*/  @!P4 IMAD.MOV R10, RZ, RZ, -R10 ;  /* 0x000000ffff0ac224 */ /* 0x000fe200078e0a0a */
[----:B------:R-:W-:Y:S01]  /*11d00*/  ISETP.GT.U32.AND P4, PT, R3, R0, PT ;  /* 0x000000000300720c */ /* 0x000fe20003f84070 */
[----:B------:R-:W-:Y:S02]  /*11d10*/  VIADD R19, R5, 0xa4 ;  /* 0x000000a405137836 */ /* 0x000fe40000000000 */
[C---:B------:R-:W-:Y:S01]  /*11d20*/  IMAD R18, R3.reuse, R22, R18 ;  /* 0x0000001603127224 */ /* 0x040fe200078e0212 */
[----:B------:R0:W-:Y:S01]  /*11d30*/  STL [R1+0x430], R10 ;  /* 0x0004300a01007387 */ /* 0x0001e20000100800 */
[----:B------:R-:W-:Y:S01]  /*11d40*/  IMAD.MOV R12, RZ, RZ, -R12 ;  /* 0x000000ffff0c7224 */ /* 0x000fe200078e0a0c */
[----:B------:R-:W-:Y:S01]  /*11d50*/  IABS R11, R19 ;  /* 0x00000013000b7213 */ /* 0x000fe20000000000 */
[----:B------:R-:W-:Y:S01]  /*11d60*/  @!P1 IMAD.IADD R8, R8, 0x1, -R3 ;  /* 0x0000000108089824 */ /* 0x000fe200078e0a03 */
[C---:B------:R-:W-:Y:S01]  /*11d70*/  ISETP.GT.U32.AND P1, PT, R3.reuse, R17, PT ;  /* 0x000000110300720c */ /* 0x040fe20003f24070 */
[----:B------:R-:W-:-:S02]  /*11d80*/  IMAD R20, R3, R12, R20 ;  /* 0x0000000c03147224 */ /* 0x000fc400078e0214 */
[----:B------:R-:W-:Y:S01]  /*11d90*/  @!P2 IMAD.MOV R9, RZ, RZ, -R9 ;  /* 0x000000ffff09a224 */ /* 0x000fe200078e0a09 */
[----:B------:R-:W-:Y:S01]  /*11da0*/  ISETP.GT.U32.AND P2, PT, R3, R18, PT ;  /* 0x000000120300720c */ /* 0x000fe20003f44070 */
[----:B------:R-:W-:Y:S01]  /*11db0*/  @!P0 IMAD.IADD R7, R7, 0x1, -R3 ;  /* 0x0000000107078824 */ /* 0x000fe200078e0a03 */
[----:B------:R-:W-:Y:S01]  /*11dc0*/  ISETP.GT.U32.AND P0, PT, R3, R20, PT ;  /* 0x000000140300720c */ /* 0x000fe20003f04070 */
[----:B0-----:R-:W-:Y:S01]  /*11dd0*/  IMAD.MOV.U32 R10, RZ, RZ, R8 ;  /* 0x000000ffff0a7224 */ /* 0x001fe200078e0008 */
[----:B------:R0:W-:Y:S01]  /*11de0*/  STL [R1+0x428], R9 ;  /* 0x0004280901007387 */ /* 0x0001e20000100800 */
[----:B------:R-:W-:-:S04]  /*11df0*/  IMAD.HI.U32 R8, R2, R11, RZ ;  /* 0x0000000b02087227 */ /* 0x000fc800078e00ff */
[----:B------:R-:W-:Y:S01]  /*11e00*/  @!P6 IMAD.MOV R10, RZ, RZ, -R10 ;  /* 0x000000ffff0ae224 */ /* 0x000fe200078e0a0a */
[----:B------:R-:W-:Y:S01]  /*11e10*/  ISETP.GE.AND P6, PT, R13, RZ, PT ;  /* 0x000000ff0d00720c */ /* 0x000fe20003fc6270 */
[--C-:B------:R-:W-:Y:S01]  /*11e20*/  @!P1 IMAD.IADD R17, R17, 0x1, -R3.reuse ;  /* 0x0000000111119824 */ /* 0x100fe200078e0a03 */
[----:B------:R-:W-:Y:S01]  /*11e30*/  ISETP.GE.AND P1, PT, R15, RZ, PT ;  /* 0x000000ff0f00720c */ /* 0x000fe20003f26270 */
[--C-:B------:R-:W-:Y:S01]  /*11e40*/  @!P4 IMAD.IADD R0, R0, 0x1, -R3.reuse ;  /* 0x000000010000c824 */ /* 0x100fe200078e0a03 */
[----:B------:R1:W-:Y:S01]  /*11e50*/  STL [R1+0x424], R10 ;  /* 0x0004240a01007387 */ /* 0x0003e20000100800 */
[----:B------:R-:W-:Y:S01]  /*11e60*/  @!P2 IMAD.IADD R18, R18, 0x1, -R3 ;  /* 0x000000011212a824 */ /* 0x000fe200078e0a03 */
[C---:B------:R-:W-:Y:S01]  /*11e70*/  ISETP.GT.U32.AND P2, PT, R3.reuse, R17, PT ;  /* 0x000000110300720c */ /* 0x040fe20003f44070 */
[----:B0-----:R-:W-:Y:S01]  /*11e80*/  IMAD.MOV.U32 R9, RZ, RZ, R7 ;  /* 0x000000ffff097224 */ /* 0x001fe200078e0007 */
[----:B------:R-:W-:Y:S01]  /*11e90*/  ISETP.GE.AND P4, PT, R14, RZ, PT ;  /* 0x000000ff0e00720c */ /* 0x000fe20003f86270 */
[----:B------:R-:W-:Y:S01]  /*11ea0*/  @!P0 IMAD.IADD R20, R20, 0x1, -R3 ;  /* 0x0000000114148824 */ /* 0x000fe200078e0a03 */
[----:B------:R-:W-:Y:S01]  /*11eb0*/  ISETP.GT.U32.AND P0, PT, R3, R18, PT ;  /* 0x000000120300720c */ /* 0x000fe20003f04070 */
[----:B------:R-:W-:-:S02]  /*11ec0*/  @!P5 IMAD.MOV R9, RZ, RZ, -R9 ;  /* 0x000000ffff09d224 */ /* 0x000fc400078e0a09 */
[----:B------:R-:W-:Y:S01]  /*11ed0*/  @!P6 IMAD.MOV R0, RZ, RZ, -R0 ;  /* 0x000000ffff00e224 */ /* 0x000fe200078e0a00 */
[----:B------:R-:W-:Y:S01]  /*11ee0*/  ISETP.GT.U32.AND P5, PT, R3, R20, PT ;  /* 0x000000140300720c */ /* 0x000fe20003fa4070 */
[----:B-1----:R-:W-:Y:S01]  /*11ef0*/  IMAD.MOV R10, RZ, RZ, -R8 ;  /* 0x000000ffff0a7224 */ /* 0x002fe200078e0a08 */
[----:B------:R-:W-:Y:S01]  /*11f00*/  STL [R1+0x420], R9 ;  /* 0x0004200901007387 */ /* 0x000fe20000100800 */
[----:B------:R-:W-:Y:S02]  /*11f10*/  VIADD R8, R5, 0xa3 ;  /* 0x000000a305087836 */ /* 0x000fe40000000000 */
[----:B------:R-:W-:Y:S01]  /*11f20*/  IMAD R10, R3, R10, R11 ;  /* 0x0000000a030a7224 */ /* 0x000fe200078e020b */
[----:B------:R0:W-:Y:S01]  /*11f30*/  STL [R1+0x41c], R0 ;  /* 0x00041c0001007387 */ /* 0x0001e20000100800 */
[----:B------:R-:W-:Y:S01]  /*11f40*/  VIADD R11, R5, 0xa2 ;  /* 0x000000a2050b7836 */ /* 0x000fe20000000000 */
[----:B------:R-:W-:Y:S01]  /*11f50*/  IABS R12, R8 ;  /* 0x00000008000c7213 */ /* 0x000fe20000000000 */
[--C-:B------:R-:W-:Y:S01]  /*11f60*/  @!P2 IMAD.IADD R17, R17, 0x1, -R3.reuse ;  /* 0x000000011111a824 */ /* 0x100fe200078e0a03 */
[----:B------:R-:W-:Y:S01]  /*11f70*/  ISETP.GT.U32.AND P6, PT, R3, R10, PT ;  /* 0x0000000a0300720c */ /* 0x000fe20003fc4070 */
[----:B------:R-:W-:Y:S01]  /*11f80*/  @!P0 IMAD.IADD R18, R18, 0x1, -R3 ;  /* 0x0000000112128824 */ /* 0x000fe200078e0a03 */
[----:B------:R-:W-:Y:S01]  /*11f90*/  IABS R13, R11 ;  /* 0x0000000b000d7213 */ /* 0x000fe20000000000 */
[----:B------:R-:W-:Y:S01]  /*11fa0*/  IMAD.HI.U32 R7, R2, R12, RZ ;  /* 0x0000000c02077227 */ /* 0x000fe200078e00ff */
[----:B------:R-:W-:-:S02]  /*11fb0*/  ISETP.GE.AND P2, PT, R16, RZ, PT ;  /* 0x000000ff1000720c */ /* 0x000fc40003f46270 */
[----:B------:R-:W-:Y:S01]  /*11fc0*/  ISETP.GE.AND P0, PT, R19, RZ, PT ;  /* 0x000000ff1300720c */ /* 0x000fe20003f06270 */
[----:B0-----:R-:W-:Y:S02]  /*11fd0*/  VIADD R0, R5, 0xa1 ;  /* 0x000000a105007836 */ /* 0x001fe40000000000 */
[----:B------:R-:W-:-:S03]  /*11fe0*/  IMAD.HI.U32 R9, R2, R13, RZ ;  /* 0x0000000d02097227 */ /* 0x000fc600078e00ff */
[----:B------:R-:W-:Y:S01]  /*11ff0*/  IABS R15, R0 ;  /* 0x00000000000f7213 */ /* 0x000fe20000000000 */
[----:B------:R-:W-:Y:S02]  /*12000*/  IMAD.MOV R7, RZ, RZ, -R7 ;  /* 0x000000ffff077224 */ /* 0x000fe400078e0a07 */
[----:B------:R-:W-:Y:S02]  /*12010*/  IMAD.MOV R9, RZ, RZ, -R9 ;  /* 0x000000ffff097224 */ /* 0x000fe400078e0a09 */
[----:B------:R-:W-:Y:S01]  /*12020*/  @!P6 IMAD.IADD R10, R10, 0x1, -R3 ;  /* 0x000000010a0ae824 */ /* 0x000fe200078e0a03 */
[----:B------:R-:W-:Y:S01]  /*12030*/  ISETP.GE.AND P6, PT, R8, RZ, PT ;  /* 0x000000ff0800720c */ /* 0x000fe20003fc6270 */
[----:B------:R-:W-:Y:S02]  /*12040*/  IMAD.MOV.U32 R23, RZ, RZ, R17 ;  /* 0x000000ffff177224 */ /* 0x000fe400078e0011 */
[C---:B------:R-:W-:Y:S02]  /*12050*/  IMAD R12, R3.reuse, R7, R12 ;  /* 0x00000007030c7224 */ /* 0x040fe400078e020c */
[----:B------:R-:W-:-:S02]  /*12060*/  IMAD R13, R3, R9, R13 ;  /* 0x00000009030d7224 */ /* 0x000fc400078e020d */
[----:B------:R-:W-:Y:S02]  /*12070*/  IMAD.MOV.U32 R22, RZ, RZ, R18 ;  /* 0x000000ffff167224 */ /* 0x000fe400078e0012 */
[----:B------:R-:W-:Y:S01]  /*12080*/  @!P4 IMAD.MOV R23, RZ, RZ, -R23 ;  /* 0x000000ffff17c224 */ /* 0x000fe200078e0a17 */
[----:B------:R-:W-:Y:S01]  /*12090*/  ISETP.GT.U32.AND P4, PT, R3, R10, PT ;  /* 0x0000000a0300720c */ /* 0x000fe20003f84070 */
[----:B------:R-:W-:-:S03]  /*120a0*/  IMAD.HI.U32 R21, R2, R15, RZ ;  /* 0x0000000f02157227 */ /* 0x000fc600078e00ff */
[----:B------:R-:W-:Y:S01]  /*120b0*/  STL [R1+0x418], R23 ;  /* 0x0004181701007387 */ /* 0x000fe20000100800 */
[----:B------:R-:W-:Y:S01]  /*120c0*/  @!P5 IMAD.IADD R20, R20, 0x1, -R3 ;  /* 0x000000011414d824 */ /* 0x000fe200078e0a03 */
[C---:B------:R-:W-:Y:S01]  /*120d0*/  ISETP.GT.U32.AND P5, PT, R3.reuse, R12, PT ;  /* 0x0000000c0300720c */ /* 0x040fe20003fa4070 */
[----:B------:R-:W-:Y:S01]  /*120e0*/  @!P1 IMAD.MOV R22, RZ, RZ, -R22 ;  /* 0x000000ffff169224 */ /* 0x000fe200078e0a16 */
[----:B------:R-:W-:Y:S01]  /*120f0*/  ISETP.GT.U32.AND P1, PT, R3, R13, PT ;  /* 0x0000000d0300720c */ /* 0x000fe20003f24070 */
[----:B------:R-:W-:Y:S02]  /*12100*/  IMAD.MOV R17, RZ, RZ, -R21 ;  /* 0x000000ffff117224 */ /* 0x000fe400078e0a15 */
[----:B------:R-:W-:Y:S01]  /*12110*/  @!P2 IMAD.MOV R20, RZ, RZ, -R20 ;  /* 0x000000ffff14a224 */ /* 0x000fe200078e0a14 */
[----:B------:R-:W-:Y:S01]  /*12120*/  ISETP.GE.AND P2, PT, R11, RZ, PT ;  /* 0x000000ff0b00720c */ /* 0x000fe20003f46270 */
[----:B------:R-:W-:Y:S01]  /*12130*/  VIADD R8, R5, 0x9f ;  /* 0x0000009f05087836 */ /* 0x000fe20000000000 */
[----:B------:R-:W-:Y:S01]  /*12140*/  STL [R1+0x410], R22 ;  /* 0x0004101601007387 */ /* 0x000fe20000100800 */
[----:B------:R-:W-:-:S02]  /*12150*/  IMAD R11, R3, R17, R15 ;  /* 0x00000011030b7224 */ /* 0x000fc400078e020f */
[----:B------:R-:W-:Y:S01]  /*12160*/  VIADD R9, R5, 0x9e ;  /* 0x0000009e05097836 */ /* 0x000fe20000000000 */
[----:B------:R-:W-:Y:S01]  /*12170*/  IABS R16, R8 ;  /* 0x0000000800107213 */ /* 0x000fe20000000000 */
[--C-:B------:R-:W-:Y:S01]  /*12180*/  @!P4 IMAD.IADD R10, R10, 0x1, -R3.reuse ;  /* 0x000000010a0ac824 */ /* 0x100fe200078e0a03 */
[----:B------:R-:W-:Y:S01]  /*12190*/  ISETP.GT.U32.AND P4, PT, R3, R11, PT ;  /* 0x0000000b0300720c */ /* 0x000fe20003f84070 */
[----:B------:R-:W-:Y:S01]  /*121a0*/  VIADD R7, R5, 0xa0 ;  /* 0x000000a005077836 */ /* 0x000fe20000000000 */
[----:B------:R-:W-:Y:S01]  /*121b0*/  IABS R14, R9 ;  /* 0x00000009000e7213 */ /* 0x000fe20000000000 */
[--C-:B------:R-:W-:Y:S01]  /*121c0*/  @!P5 IMAD.IADD R12, R12, 0x1, -R3.reuse ;  /* 0x000000010c0cd824 */ /* 0x100fe200078e0a03 */
[----:B------:R0:W-:Y:S01]  /*121d0*/  STL [R1+0x408], R20 ;  /* 0x0004081401007387 */ /* 0x0001e20000100800 */
[----:B------:R-:W-:Y:S01]  /*121e0*/  @!P1 IMAD.IADD R13, R13, 0x1, -R3 ;  /* 0x000000010d0d9824 */ /* 0x000fe200078e0a03 */
[----:B------:R-:W-:Y:S01]  /*121f0*/  IABS R19, R7 ;  /* 0x0000000700137213 */ /* 0x000fe20000000000 */
[----:B------:R-:W-:Y:S01]  /*12200*/  IMAD.MOV.U32 R18, RZ, RZ, R16 ;  /* 0x000000ffff127224 */ /* 0x000fe200078e0010 */
[C---:B------:R-:W-:Y:S01]  /*12210*/  ISETP.GT.U32.AND P5, PT, R3.reuse, R12, PT ;  /* 0x0000000c0300720c */ /* 0x040fe20003fa4070 */
[----:B------:R-:W-:Y:S01]  /*12220*/  IMAD.MOV.U32 R17, RZ, RZ, R14 ;  /* 0x000000ffff117224 */ /* 0x000fe200078e000e */
[----:B------:R-:W-:Y:S01]  /*12230*/  ISETP.GT.U32.AND P1, PT, R3, R13, PT ;  /* 0x0000000d0300720c */ /* 0x000fe20003f24070 */
[----:B------:R-:W-:-:S04]  /*12240*/  IMAD.HI.U32 R14, R2, R18, RZ ;  /* 0x00000012020e7227 */ /* 0x000fc800078e00ff */
[----:B------:R-:W-:-:S04]  /*12250*/  IMAD.HI.U32 R16, R2, R19, RZ ;  /* 0x0000001302107227 */ /* 0x000fc800078e00ff */
[----:B------:R-:W-:Y:S02]  /*12260*/  IMAD.MOV R14, RZ, RZ, -R14 ;  /* 0x000000ffff0e7224 */ /* 0x000fe400078e0a0e */
[----:B0-----:R-:W-:Y:S02]  /*12270*/  IMAD.MOV.U32 R20, RZ, RZ, R10 ;  /* 0x000000ffff147224 */ /* 0x001fe400078e000a */
[--C-:B------:R-:W-:Y:S02]  /*12280*/  @!P4 IMAD.IADD R11, R11, 0x1, -R3.reuse ;  /* 0x000000010b0bc824 */ /* 0x100fe400078e0a03 */
[----:B------:R-:W-:Y:S02]  /*12290*/  VIADD R15, R5, 0x9d ;  /* 0x0000009d050f7836 */ /* 0x000fe40000000000 */
[----:B------:R-:W-:Y:S02]  /*122a0*/  IMAD.MOV R16, RZ, RZ, -R16 ;  /* 0x000000ffff107224 */ /* 0x000fe400078e0a10 */
[C---:B------:R-:W-:Y:S01]  /*122b0*/  IMAD R14, R3.reuse, R14, R18 ;  /* 0x0000000e030e7224 */ /* 0x040fe200078e0212 */
[----:B------:R-:W-:Y:S01]  /*122c0*/  IABS R18, R15 ;  /* 0x0000000f00127213 */ /* 0x000fe20000000000 */
[----:B------:R-:W-:Y:S01]  /*122d0*/  @!P0 IMAD.MOV R20, RZ, RZ, -R20 ;  /* 0x000000ffff148224 */ /* 0x000fe200078e0a14 */
[C---:B------:R-:W-:Y:S01]  /*122e0*/  ISETP.GT.U32.AND P0, PT, R3.reuse, R11, PT ;  /* 0x0000000b0300720c */ /* 0x040fe20003f04070 */
[----:B------:R-:W-:Y:S01]  /*122f0*/  @!P5 IMAD.IADD R12, R12, 0x1, -R3 ;  /* 0x000000010c0cd824 */ /* 0x000fe200078e0a03 */
[----:B------:R-:W-:Y:S01]  /*12300*/  ISETP.GE.AND P5, PT, R0, RZ, PT ;  /* 0x000000ff0000720c */ /* 0x000fe20003fa6270 */
[----:B------:R-:W-:Y:S01]  /*12310*/  IMAD R16, R3, R16, R19 ;  /* 0x0000001003107224 */ /* 0x000fe200078e0213 */
[----:B------:R-:W-:Y:S01]  /*12320*/  STL [R1+0x340], R20 ;  /* 0x0003401401007387 */ /* 0x000fe20000100800 */
[----:B------:R-:W-:Y:S01]  /*12330*/  @!P1 IMAD.IADD R13, R13, 0x1, -R3 ;  /* 0x000000010d0d9824 */ /* 0x000fe200078e0a03 */
[C---:B------:R-:W-:Y:S01]  /*12340*/  ISETP.GT.U32.AND P1, PT, R3.reuse, R14, PT ;  /* 0x0000000e0300720c */ /* 0x040fe20003f24070 */
[----:B------:R-:W-:Y:S01]  /*12350*/  IMAD.HI.U32 R0, R2, R17, RZ ;  /* 0x0000001102007227 */ /* 0x000fe200078e00ff */
[----:B------:R-:W-:-:S03]  /*12360*/  ISETP.GT.U32.AND P4, PT, R3, R16, PT ;  /* 0x000000100300720c */ /* 0x000fc60003f84070 */
[----:B------:R-:W-:Y:S02]  /*12370*/  IMAD.MOV.U32 R10, RZ, RZ, R18 ;  /* 0x000000ffff0a7224 */ /* 0x000fe400078e0012 */
[----:B------:R-:W-:Y:S02]  /*12380*/  IMAD.MOV.U32 R18, RZ, RZ, R12 ;  /* 0x000000ffff127224 */ /* 0x000fe400078e000c */
[----:B------:R-:W-:Y:S02]  /*12390*/  IMAD.MOV R0, RZ, RZ, -R0 ;  /* 0x000000ffff007224 */ /* 0x000fe400078e0a00 */
[----:B------:R-:W-:Y:S01]  /*123a0*/  @!P6 IMAD.MOV R18, RZ, RZ, -R18 ;  /* 0x000000ffff12e224 */ /* 0x000fe200078e0a12 */
[----:B------:R-:W-:Y:S01]  /*123b0*/  ISETP.GE.AND P6, PT, R7, RZ, PT ;  /* 0x000000ff0700720c */ /* 0x000fe20003fc6270 */
[----:B------:R-:W-:Y:S02]  /*123c0*/  IMAD R0, R3, R0, R17 ;  /* 0x0000000003007224 */ /* 0x000fe400078e0211 */
[----:B------:R-:W-:Y:S01]  /*123d0*/  IMAD.MOV.U32 R17, RZ, RZ, R13 ;  /* 0x000000ffff117224 */ /* 0x000fe200078e000d */
[----:B------:R-:W-:Y:S01]  /*123e0*/  STL [R1+0x350], R18 ;  /* 0x0003501201007387 */ /* 0x000fe20000100800 */
[----:B------:R-:W-:-:S02]  /*123f0*/  VIADD R7, R5, 0x9c ;  /* 0x0000009c05077836 */ /* 0x000fc40000000000 */
[----:B------:R-:W-:Y:S01]  /*12400*/  @!P0 IMAD.IADD R11, R11, 0x1, -R3 ;  /* 0x000000010b0b8824 */ /* 0x000fe200078e0a03 */
[----:B------:R-:W-:Y:S01]  /*12410*/  ISETP.GE.AND P0, PT, R8, RZ, PT ;  /* 0x000000ff0800720c */ /* 0x000fe20003f06270 */
[----:B------:R-:W-:Y:S01]  /*12420*/  @!P2 IMAD.MOV R17, RZ, RZ, -R17 ;  /* 0x000000ffff11a224 */ /* 0x000fe200078e0a11 */
[----:B------:R-:W-:Y:S01]  /*12430*/  IABS R8, R7 ;  /* 0x0000000700087213 */ /* 0x000fe20000000000 */
[----:B------:R-:W-:Y:S01]  /*12440*/  @!P1 IMAD.IADD R14, R14, 0x1, -R3 ;  /* 0x000000010e0e9824 */ /* 0x000fe200078e0a03 */
[----:B------:R-:W-:Y:S01]  /*12450*/  ISETP.GT.U32.AND P2, PT, R3, R0, PT ;  /* 0x000000000300720c */ /* 0x000fe20003f44070 */
[----:B------:R-:W-:Y:S01]  /*12460*/  IMAD.MOV.U32 R13, RZ, RZ, R11 ;  /* 0x000000ffff0d7224 */ /* 0x000fe200078e000b */
[----:B------:R0:W-:Y:S01]  /*12470*/  STL [R1+0x400], R17 ;  /* 0x0004001101007387 */ /* 0x0001e20000100800 */
[----:B------:R-:W-:Y:S01]  /*12480*/  @!P4 IMAD.IADD R16, R16, 0x1, -R3 ;  /* 0x000000011010c824 */ /* 0x000fe200078e0a03 */
[----:B------:R-:W-:Y:S01]  /*12490*/  ISETP.GE.AND P4, PT, R9, RZ, PT ;  /* 0x000000ff0900720c */ /* 0x000fe20003f86270 */
[----:B------:R-:W-:Y:S01]  /*124a0*/  @!P5 IMAD.MOV R13, RZ, RZ, -R13 ;  /* 0x000000ffff0dd224 */ /* 0x000fe200078e0a0d */
[C---:B------:R-:W-:Y:S01]  /*124b0*/  ISETP.GT.U32.AND P5, PT, R3.reuse, R14, PT ;  /* 0x0000000e0300720c */ /* 0x040fe20003fa4070 */
[----:B------:R-:W-:Y:S01]  /*124c0*/  IMAD.HI.U32 R12, R2, R10, RZ ;  /* 0x0000000a020c7227 */ /* 0x000fe200078e00ff */
[----:B------:R-:W-:-:S02]  /*124d0*/  ISETP.GT.U32.AND P1, PT, R3, R16, PT ;  /* 0x000000100300720c */ /* 0x000fc40003f24070 */
[----:B------:R1:W-:Y:S01]  /*124e0*/  STL [R1+0x404], R13 ;  /* 0x0004040d01007387 */ /* 0x0003e20000100800 */
[----:B------:R-:W-:Y:S02]  /*124f0*/  IMAD.MOV R12, RZ, RZ, -R12 ;  /* 0x000000ffff0c7224 */ /* 0x000fe400078e0a0c */
[----:B0-----:R-:W-:-:S04]  /*12500*/  IMAD.HI.U32 R17, R2, R8, RZ ;  /* 0x0000000802117227 */ /* 0x001fc800078e00ff */
[----:B------:R-:W-:Y:S02]  /*12510*/  IMAD.MOV R17, RZ, RZ, -R17 ;  /* 0x000000ffff117224 */ /* 0x000fe400078e0a11 */
[C---:B------:R-:W-:Y:S02]  /*12520*/  IMAD R10, R3.reuse, R12, R10 ;  /* 0x0000000c030a7224 */ /* 0x040fe400078e020a */
[----:B------:R-:W-:Y:S02]  /*12530*/  IMAD R8, R3, R17, R8 ;  /* 0x0000001103087224 */ /* 0x000fe400078e0208 */
[--C-:B------:R-:W-:Y:S02]  /*12540*/  @!P5 IMAD.IADD R14, R14, 0x1, -R3.reuse ;  /* 0x000000010e0ed824 */ /* 0x100fe400078e0a03 */
[----:B------:R-:W-:Y:S01]  /*12550*/  VIADD R12, R5, 0x9b ;  /* 0x0000009b050c7836 */ /* 0x000fe20000000000 */
[C---:B------:R-:W-:Y:S01]  /*12560*/  ISETP.GT.U32.AND P5, PT, R3.reuse, R8, PT ;  /* 0x000000080300720c */ /* 0x040fe20003fa4070 */
[--C-:B------:R-:W-:Y:S01]  /*12570*/  @!P1 IMAD.IADD R16, R16, 0x1, -R3.reuse ;  /* 0x0000000110109824 */ /* 0x100fe200078e0a03 */
[----:B------:R-:W-:Y:S01]  /*12580*/  ISETP.GT.U32.AND P1, PT, R3, R10, PT ;  /* 0x0000000a0300720c */ /* 0x000fe20003f24070 */
[----:B------:R-:W-:Y:S01]  /*12590*/  VIADD R9, R5, 0x99 ;  /* 0x0000009905097836 */ /* 0x000fe20000000000 */
[----:B-1----:R-:W-:Y:S01]  /*125a0*/  IABS R13, R12 ;  /* 0x0000000c000d7213 */ /* 0x002fe20000000000 */
[----:B------:R-:W-:-:S02]  /*125b0*/  @!P2 IMAD.IADD R0, R0, 0x1, -R3 ;  /* 0x000000010000a824 */ /* 0x000fc400078e0a03 */
[----:B------:R-:W-:Y:S01]  /*125c0*/  IMAD.MOV.U32 R20, RZ, RZ, R14 ;  /* 0x000000ffff147224 */ /* 0x000fe200078e000e */
[----:B------:R-:W-:Y:S01]  /*125d0*/  IABS R17, R9 ;  /* 0x0000000900117213 */ /* 0x000fe20000000000 */
[----:B------:R-:W-:Y:S01]  /*125e0*/  IMAD.HI.U32 R18, R2, R13, RZ ;  /* 0x0000000d02127227 */ /* 0x000fe200078e00ff */
[----:B------:R-:W-:-:S03]  /*125f0*/  ISETP.GT.U32.AND P2, PT, R3, R0, PT ;  /* 0x000000000300720c */ /* 0x000fc60003f44070 */
[--C-:B------:R-:W-:Y:S02]  /*12600*/  @!P5 IMAD.IADD R8, R8, 0x1, -R3.reuse ;  /* 0x000000010808d824 */ /* 0x100fe400078e0a03 */
[----:B------:R-:W-:Y:S02]  /*12610*/  IMAD.MOV R18, RZ, RZ, -R18 ;  /* 0x000000ffff127224 */ /* 0x000fe400078e0a12 */
[----:B------:R-:W-:Y:S01]  /*12620*/  @!P1 IMAD.IADD R10, R10, 0x1, -R3 ;  /* 0x000000010a0a9824 */ /* 0x000fe200078e0a03 */
[----:B------:R-:W-:Y:S01]  /*12630*/  ISETP.GE.AND P1, PT, R7, RZ, PT ;  /* 0x000000ff0700720c */ /* 0x000fe20003f26270 */
[----:B------:R-:W-:Y:S01]  /*12640*/  @!P0 IMAD.MOV R20, RZ, RZ, -R20 ;  /* 0x000000ffff148224 */ /* 0x000fe200078e0a14 */
[C---:B------:R-:W-:Y:S01]  /*12650*/  ISETP.GT.U32.AND P0, PT, R3.reuse, R8, PT ;  /* 0x000000080300720c */ /* 0x040fe20003f04070 */
[C---:B------:R-:W-:Y:S01]  /*12660*/  IMAD R7, R3.reuse, R18, R13 ;  /* 0x0000001203077224 */ /* 0x040fe200078e020d */
[----:B------:R-:W-:Y:S01]  /*12670*/  ISETP.GT.U32.AND P5, PT, R3, R10, PT ;  /* 0x0000000a0300720c */ /* 0x000fe20003fa4070 */
[----:B------:R-:W-:-:S04]  /*12680*/  IMAD.HI.U32 R13, R2, R17, RZ ;  /* 0x00000011020d7227 */ /* 0x000fc800078e00ff */
[----:B------:R-:W-:Y:S02]  /*12690*/  VIADD R11, R5, 0x9a ;  /* 0x0000009a050b7836 */ /* 0x000fe40000000000 */
[----:B------:R-:W-:Y:S02]  /*126a0*/  IMAD.MOV R13, RZ, RZ, -R13 ;  /* 0x000000ffff0d7224 */ /* 0x000fe400078e0a0d */
[----:B------:R-:W-:Y:S01]  /*126b0*/  IMAD.MOV.U32 R21, RZ, RZ, R16 ;  /* 0x000000ffff157224 */ /* 0x000fe200078e0010 */
[----:B------:R-:W-:Y:S01]  /*126c0*/  IABS R19, R11 ;  /* 0x0000000b00137213 */ /* 0x000fe20000000000 */
[----:B------:R-:W-:Y:S02]  /*126d0*/  IMAD R17, R3, R13, R17 ;  /* 0x0000000d03117224 */ /* 0x000fe400078e0211 */
[--C-:B------:R-:W-:Y:S01]  /*126e0*/  @!P2 IMAD.IADD R0, R0, 0x1, -R3.reuse ;  /* 0x000000010000a824 */ /* 0x100fe200078e0a03 */
[----:B------:R-:W-:Y:S01]  /*126f0*/  ISETP.GE.AND P2, PT, R15, RZ, PT ;  /* 0x000000ff0f00720c */ /* 0x000fe20003f46270 */
[----:B------:R-:W-:Y:S01]  /*12700*/  @!P0 IMAD.IADD R8, R8, 0x1, -R3 ;  /* 0x0000000108088824 */ /* 0x000fe200078e0a03 */
[----:B------:R-:W-:Y:S01]  /*12710*/  ISETP.GT.U32.AND P0, PT, R3, R17, PT ;  /* 0x000000110300720c */ /* 0x000fe20003f04070 */
[----:B------:R-:W-:-:S04]  /*12720*/  IMAD.HI.U32 R15, R2, R19, RZ ;  /* 0x00000013020f7227 */ /* 0x000fc800078e00ff */
[----:B------:R-:W-:Y:S01]  /*12730*/  @!P6 IMAD.MOV R21, RZ, RZ, -R21 ;  /* 0x000000ffff15e224 */ /* 0x000fe200078e0a15 */
[C---:B------:R-:W-:Y:S01]  /*12740*/  ISETP.GT.U32.AND P6, PT, R3.reuse, R7, PT ;  /* 0x000000070300720c */ /* 0x040fe20003fc4070 */
[----:B------:R-:W-:Y:S02]  /*12750*/  IMAD.MOV.U32 R14, RZ, RZ, R0 ;  /* 0x000000ffff0e7224 */ /* 0x000fe400078e0000 */
[----:B------:R-:W-:Y:S01]  /*12760*/  IMAD.MOV R15, RZ, RZ, -R15 ;  /* 0x000000ffff0f7224 */ /* 0x000fe200078e0a0f */
[----:B------:R-:W-:Y:S01]  /*12770*/  STL [R1+0x3cc], R21 ;  /* 0x0003cc1501007387 */ /* 0x000fe20000100800 */
[----:B------:R-:W-:Y:S02]  /*12780*/  @!P4 IMAD.MOV R14, RZ, RZ, -R14 ;  /* 0x000000ffff0ec224 */ /* 0x000fe400078e0a0e */
[----:B------:R-:W-:Y:S01]  /*12790*/  IMAD R19, R3, R15, R19 ;  /* 0x0000000f03137224 */ /* 0x000fe200078e0213 */
[----:B------:R-:W-:Y:S01]  /*127a0*/  STL [R1+0x3d0], R20 ;  /* 0x0003d01401007387 */ /* 0x000fe20000100800 */
[----:B------:R-:W-:-:S02]  /*127b0*/  VIADD R18, R5, 0x97 ;  /* 0x0000009705127836 */ /* 0x000fc40000000000 */
[--C-:B------:R-:W-:Y:S01]  /*127c0*/  @!P0 IMAD.IADD R17, R17, 0x1, -R3.reuse ;  /* 0x0000000111118824 */ /* 0x100fe200078e0a03 */
[----:B------:R0:W-:Y:S01]  /*127d0*/  STL [R1+0x3f4], R14 ;  /* 0x0003f40e01007387 */ /* 0x0001e20000100800 */
[----:B------:R-:W-:Y:S01]  /*127e0*/  ISETP.GT.U32.AND P4, PT, R3, R19, PT ;  /* 0x000000130300720c */ /* 0x000fe20003f84070 */
[--C-:B------:R-:W-:Y:S01]  /*127f0*/  @!P6 IMAD.IADD R7, R7, 0x1, -R3.reuse ;  /* 0x000000010707e824 */ /* 0x100fe200078e0a03 */
[----:B------:R-:W-:Y:S01]  /*12800*/  ISETP.GE.AND P6, PT, R11, RZ, PT ;  /* 0x000000ff0b00720c */ /* 0x000fe20003fc6270 */
[----:B------:R-:W-:Y:S01]  /*12810*/  IMAD.MOV.U32 R11, RZ, RZ, R8 ;  /* 0x000000ffff0b7224 */ /* 0x000fe200078e0008 */
[----:B------:R-:W-:Y:S01]  /*12820*/  ISETP.GT.U32.AND P0, PT, R3, R17, PT ;  /* 0x000000110300720c */ /* 0x000fe20003f04070 */
[----:B------:R-:W-:Y:S02]  /*12830*/  VIADD R0, R5, 0x98 ;  /* 0x0000009805007836 */ /* 0x000fe40000000000 */
[----:B------:R-:W-:Y:S01]  /*12840*/  @!P5 IMAD.IADD R10, R10, 0x1, -R3 ;  /* 0x000000010a0ad824 */ /* 0x000fe200078e0a03 */
[----:B------:R-:W-:Y:S01]  /*12850*/  ISETP.GE.AND P5, PT, R12, RZ, PT ;  /* 0x000000ff0c00720c */ /* 0x000fe20003fa6270 */
[----:B------:R-:W-:Y:S01]  /*12860*/  @!P1 IMAD.MOV R11, RZ, RZ, -R11 ;  /* 0x000000ffff0b9224 */ /* 0x000fe200078e0a0b */
[----:B0-----:R-:W-:Y:S01]  /*12870*/  IABS R14, R18 ;  /* 0x00000012000e7213 */ /* 0x001fe20000000000 */
[----:B------:R-:W-:Y:S01]  /*12880*/  IMAD.MOV.U32 R15, RZ, RZ, R10 ;  /* 0x000000ffff0f7224 */ /* 0x000fe200078e000a */
[----:B------:R-:W-:Y:S01]  /*12890*/  IABS R13, R0 ;  /* 0x00000000000d7213 */ /* 0x000fe20000000000 */
[----:B------:R-:W-:Y:S01]  /*128a0*/  @!P4 IMAD.IADD R19, R19, 0x1, -R3 ;  /* 0x000000011313c824 */ /* 0x000fe200078e0a03 */
[----:B------:R-:W-:Y:S01]  /*128b0*/  ISETP.GT.U32.AND P4, PT, R3, R7, PT ;  /* 0x000000070300720c */ /* 0x000fe20003f84070 */
[----:B------:R-:W-:Y:S01]  /*128c0*/  IMAD.HI.U32 R8, R2, R14, RZ ;  /* 0x0000000e02087227 */ /* 0x000fe200078e00ff */
[----:B------:R-:W-:-:S03]  /*128d0*/  ISETP.GE.AND P1, PT, R9, RZ, PT ;  /* 0x000000ff0900720c */ /* 0x000fc60003f26270 */
[----:B------:R-:W-:Y:S02]  /*128e0*/  IMAD.MOV R8, RZ, RZ, -R8 ;  /* 0x000000ffff087224 */ /* 0x000fe400078e0a08 */
[----:B------:R-:W-:-:S04]  /*128f0*/  IMAD.HI.U32 R10, R2, R13, RZ ;  /* 0x0000000d020a7227 */ /* 0x000fc800078e00ff */
[----:B------:R-:W-:Y:S02]  /*12900*/  IMAD R14, R3, R8, R14 ;  /* 0x00000008030e7224 */ /* 0x000fe400078e020e */
[----:B------:R-:W-:Y:S02]  /*12910*/  @!P0 IMAD.IADD R17, R17, 0x1, -R3 ;  /* 0x0000000111118824 */ /* 0x000fe400078e0a03 */
[----:B------:R-:W-:Y:S01]  /*12920*/  IMAD.MOV R10, RZ, RZ, -R10 ;  /* 0x000000ffff0a7224 */ /* 0x000fe200078e0a0a */
[C---:B------:R-:W-:Y:S01]  /*12930*/  ISETP.GT.U32.AND P0, PT, R3.reuse, R14, PT ;  /* 0x0000000e0300720c */ /* 0x040fe20003f04070 */
[----:B------:R-:W-:Y:S01]  /*12940*/  @!P2 IMAD.MOV R15, RZ, RZ, -R15 ;  /* 0x000000ffff0fa224 */ /* 0x000fe200078e0a0f */
[C---:B------:R-:W-:Y:S01]  /*12950*/  ISETP.GT.U32.AND P2, PT, R3.reuse, R19, PT ;  /* 0x000000130300720c */ /* 0x040fe20003f44070 */
[----:B------:R-:W-:Y:S02]  /*12960*/  IMAD R13, R3, R10, R13 ;  /* 0x0000000a030d7224 */ /* 0x000fe400078e020d */
[----:B------:R-:W-:Y:S01]  /*12970*/  @!P4 IMAD.IADD R7, R7, 0x1, -R3 ;  /* 0x000000010707c824 */ /* 0x000fe200078e0a03 */
[----:B------:R0:W-:Y:S01]  /*12980*/  STL [R1+0x3fc], R15 ;  /* 0x0003fc0f01007387 */ /* 0x0001e20000100800 */
[----:B------:R-:W-:Y:S01]  /*12990*/  VIADD R8, R5, 0x94 ;  /* 0x0000009405087836 */ /* 0x000fe20000000000 */
[----:B------:R-:W-:Y:S01]  /*129a0*/  ISETP.GT.U32.AND P4, PT, R3, R13, PT ;  /* 0x0000000d0300720c */ /* 0x000fe20003f84070 */
[----:B------:R-:W-:Y:S01]  /*129b0*/  IMAD.MOV.U32 R20, RZ, RZ, R7 ;  /* 0x000000ffff147224 */ /* 0x000fe200078e0007 */
[----:B------:R1:W-:Y:S01]  /*129c0*/  STL [R1+0x3f8], R11 ;  /* 0x0003f80b01007387 */ /* 0x0003e20000100800 */
[----:B------:R-:W-:Y:S01]  /*129d0*/  VIADD R9, R5, 0x95 ;  /* 0x0000009505097836 */ /* 0x000fe20000000000 */
[----:B------:R-:W-:Y:S01]  /*129e0*/  IABS R10, R8 ;  /* 0x00000008000a7213 */ /* 0x000fe20000000000 */
[----:B------:R-:W-:-:S02]  /*129f0*/  @!P0 IMAD.IADD R14, R14, 0x1, -R3 ;  /* 0x000000010e0e8824 */ /* 0x000fc400078e0a03 */
[----:B------:R-:W-:Y:S02]  /*12a00*/  @!P5 IMAD.MOV R20, RZ, RZ, -R20 ;  /* 0x000000ffff14d224 */ /* 0x000fe400078e0a14 */
[----:B0-----:R-:W-:Y:S01]  /*12a10*/  VIADD R15, R5, 0x96 ;  /* 0x00000096050f7836 */ /* 0x001fe20000000000 */
[----:B------:R-:W-:Y:S01]  /*12a20*/  ISETP.GT.U32.AND P5, PT, R3, R14, PT ;  /* 0x0000000e0300720c */ /* 0x000fe20003fa4070 */
[----:B------:R-:W-:Y:S01]  /*12a30*/  IMAD.HI.U32 R7, R2, R10, RZ ;  /* 0x0000000a02077227 */ /* 0x000fe200078e00ff */
[----:B-1----:R-:W-:Y:S01]  /*12a40*/  IABS R11, R9 ;  /* 0x00000009000b7213 */ /* 0x002fe20000000000 */
[----:B------:R0:W-:Y:S01]  /*12a50*/  STL [R1+0x3c8], R20 ;  /* 0x0003c81401007387 */ /* 0x0001e20000100800 */
[----:B------:R-:W-:Y:S01]  /*12a60*/  IABS R12, R15 ;  /* 0x0000000f000c7213 */ /* 0x000fe20000000000 */
[----:B------:R-:W-:Y:S01]  /*12a70*/  @!P4 IMAD.IADD R13, R13, 0x1, -R3 ;  /* 0x000000010d0dc824 */ /* 0x000fe200078e0a03 */
[----:B------:R-:W-:Y:S01]  /*12a80*/  ISETP.GE.AND P4, PT, R18, RZ, PT ;  /* 0x000000ff1200720c */ /* 0x000fe20003f86270 */
[----:B------:R-:W-:-:S02]  /*12a90*/  IMAD.MOV R7, RZ, RZ, -R7 ;  /* 0x000000ffff077224 */ /* 0x000fc400078e0a07 */
[----:B------:R-:W-:Y:S01]  /*12aa0*/  IMAD.HI.U32 R16, R2, R12, RZ ;  /* 0x0000000c02107227 */ /* 0x000fe200078e00ff */
[----:B------:R-:W-:-:S03]  /*12ab0*/  ISETP.GT.U32.AND P0, PT, R3, R13, PT ;  /* 0x0000000d0300720c */ /* 0x000fc60003f04070 */
[----:B------:R-:W-:Y:S02]  /*12ac0*/  IMAD.MOV R16, RZ, RZ, -R16 ;  /* 0x000000ffff107224 */ /* 0x000fe400078e0a10 */
[C---:B------:R-:W-:Y:S02]  /*12ad0*/  IMAD R10, R3.reuse, R7, R10 ;  /* 0x00000007030a7224 */ /* 0x040fe400078e020a */
[----:B------:R-:W-:Y:S02]  /*12ae0*/  IMAD R12, R3, R16, R12 ;  /* 0x00000010030c7224 */ /* 0x000fe400078e020c */
[----:B------:R-:W-:-:S04]  /*12af0*/  IMAD.HI.U32 R16, R2, R11, RZ ;  /* 0x0000000b02107227 */ /* 0x000fc800078e00ff */
[--C-:B------:R-:W-:Y:S01]  /*12b00*/  @!P2 IMAD.IADD R19, R19, 0x1, -R3.reuse ;  /* 0x000000011313a824 */ /* 0x100fe200078e0a03 */
[----:B------:R-:W-:Y:S01]  /*12b10*/  ISETP.GE.AND P2, PT, R0, RZ, PT ;  /* 0x000000ff0000720c */ /* 0x000fe20003f46270 */
[----:B------:R-:W-:Y:S01]  /*12b20*/  @!P5 IMAD.IADD R14, R14, 0x1, -R3 ;  /* 0x000000010e0ed824 */ /* 0x000fe200078e0a03 */
[----:B------:R-:W-:Y:S01]  /*12b30*/  ISETP.GT.U32.AND P5, PT, R3, R10, PT ;  /* 0x0000000a0300720c */ /* 0x000fe20003fa4070 */
[----:B------:R-:W-:Y:S02]  /*12b40*/  VIADD R0, R5, 0x93 ;  /* 0x0000009305007836 */ /* 0x000fe40000000000 */
[----:B------:R-:W-:Y:S02]  /*12b50*/  IMAD.MOV R16, RZ, RZ, -R16 ;  /* 0x000000ffff107224 */ /* 0x000fe400078e0a10 */
[----:B------:R-:W-:Y:S01]  /*12b60*/  @!P6 IMAD.MOV R19, RZ, RZ, -R19 ;  /* 0x000000ffff13e224 */ /* 0x000fe200078e0a13 */
[C---:B------:R-:W-:Y:S01]  /*12b70*/  ISETP.GT.U32.AND P6, PT, R3.reuse, R12, PT ;  /* 0x0000000c0300720c */ /* 0x040fe20003fc4070 */
[----:B------:R-:W-:Y:S01]  /*12b80*/  IMAD R11, R3, R16, R11 ;  /* 0x00000010030b7224 */ /* 0x000fe200078e020b */
[----:B------:R-:W-:Y:S01]  /*12b90*/  IABS R18, R0 ;  /* 0x0000000000127213 */ /* 0x000fe20000000000 */
[----:B------:R-:W-:Y:S01]  /*12ba0*/  @!P1 IMAD.MOV R17, RZ, RZ, -R17 ;  /* 0x000000ffff119224 */ /* 0x000fe200078e0a11 */
[----:B------:R-:W-:Y:S01]  /*12bb0*/  ISETP.GE.AND P1, PT, R15, RZ, PT ;  /* 0x000000ff0f00720c */ /* 0x000fe20003f26270 */
[----:B------:R-:W-:Y:S01]  /*12bc0*/  @!P0 IMAD.IADD R13, R13, 0x1, -R3 ;  /* 0x000000010d0d8824 */ /* 0x000fe200078e0a03 */
[----:B------:R-:W-:Y:S01]  /*12bd0*/  ISETP.GT.U32.AND P0, PT, R3, R11, PT ;  /* 0x0000000b0300720c */ /* 0x000fe20003f04070 */
[----:B------:R-:W-:Y:S01]  /*12be0*/  VIADD R7, R5, 0x92 ;  /* 0x0000009205077836 */ /* 0x000fe20000000000 */
[----:B------:R1:W-:Y:S01]  /*12bf0*/  STL [R1+0x3ac], R19 ;  /* 0x0003ac1301007387 */ /* 0x0003e20000100800 */
[----:B------:R-:W-:-:S03]  /*12c00*/  IMAD.HI.U32 R15, R2, R18, RZ ;  /* 0x00000012020f7227 */ /* 0x000fc600078e00ff */
[----:B------:R-:W-:Y:S01]  /*12c10*/  IABS R16, R7 ;  /* 0x0000000700107213 */ /* 0x000fe20000000000 */
[----:B------:R-:W-:Y:S01]  /*12c20*/  @!P5 IMAD.IADD R10, R10, 0x1, -R3 ;  /* 0x000000010a0ad824 */ /* 0x000fe200078e0a03 */
[----:B------:R2:W-:Y:S01]  /*12c30*/  STL [R1+0x3c4], R17 ;  /* 0x0003c41101007387 */ /* 0x0005e20000100800 */
[----:B------:R-:W-:Y:S02]  /*12c40*/  IMAD.MOV R15, RZ, RZ, -R15 ;  /* 0x000000ffff0f7224 */ /* 0x000fe400078e0a0f */
[----:B------:R-:W-:Y:S01]  /*12c50*/  @!P6 IMAD.IADD R12, R12, 0x1, -R3 ;  /* 0x000000010c0ce824 */ /* 0x000fe200078e0a03 */
[----:B------:R-:W-:Y:S01]  /*12c60*/  ISETP.GE.AND P6, PT, R9, RZ, PT ;  /* 0x000000ff0900720c */ /* 0x000fe20003fc6270 */
[C---:B------:R-:W-:Y:S01]  /*12c70*/  IMAD R18, R3.reuse, R15, R18 ;  /* 0x0000000f03127224 */ /* 0x040fe200078e0212 */
[----:B------:R-:W-:Y:S01]  /*12c80*/  ISETP.GT.U32.AND P5, PT, R3, R10, PT ;  /* 0x0000000a0300720c */ /* 0x000fe20003fa4070 */
[----:B0-----:R-:W-:Y:S02]  /*12c90*/  IMAD.MOV.U32 R20, RZ, RZ, R13 ;  /* 0x000000ffff147224 */ /* 0x001fe400078e000d */
[----:B------:R-:W-:-:S02]  /*12ca0*/  VIADD R9, R5, 0x91 ;  /* 0x0000009105097836 */ /* 0x000fc40000000000 */
[----:B------:R-:W-:-:S03]  /*12cb0*/  IMAD.HI.U32 R15, R2, R16, RZ ;  /* 0x00000010020f7227 */ /* 0x000fc600078e00ff */
[----:B-1----:R-:W-:Y:S01]  /*12cc0*/  IABS R19, R9 ;  /* 0x0000000900137213 */ /* 0x002fe20000000000 */
[----:B------:R-:W-:Y:S02]  /*12cd0*/  @!P2 IMAD.MOV R20, RZ, RZ, -R20 ;  /* 0x000000ffff14a224 */ /* 0x000fe400078e0a14 */
[----:B------:R-:W-:Y:S01]  /*12ce0*/  @!P0 IMAD.IADD R11, R11, 0x1, -R3 ;  /* 0x000000010b0b8824 */ /* 0x000fe200078e0a03 */
[C---:B------:R-:W-:Y:S01]  /*12cf0*/  ISETP.GT.U32.AND P0, PT, R3.reuse, R12, PT ;  /* 0x0000000c0300720c */ /* 0x040fe20003f04070 */
[----:B------:R-:W-:Y:S01]  /*12d00*/  IMAD.MOV R15, RZ, RZ, -R15 ;  /* 0x000000ffff0f7224 */ /* 0x000fe200078e0a0f */
[----:B------:R0:W-:Y:S01]  /*12d10*/  STL [R1+0x3c0], R20 ;  /* 0x0003c01401007387 */ /* 0x0001e20000100800 */
[----:B------:R-:W-:Y:S01]  /*12d20*/  @!P5 IMAD.IADD R10, R10, 0x1, -R3 ;  /* 0x000000010a0ad824 */ /* 0x000fe200078e0a03 */
[C---:B------:R-:W-:Y:S01]  /*12d30*/  ISETP.GT.U32.AND P2, PT, R3.reuse, R11, PT ;  /* 0x0000000b0300720c */ /* 0x040fe20003f44070 */
[----:B------:R-:W-:Y:S02]  /*12d40*/  IMAD R16, R3, R15, R16 ;  /* 0x0000000f03107224 */ /* 0x000fe400078e0210 */
[----:B--2---:R-:W-:-:S03]  /*12d50*/  VIADD R17, R5, 0x90 ;  /* 0x0000009005117836 */ /* 0x004fc60000000000 */
[C---:B------:R-:W-:Y:S01]  /*12d60*/  ISETP.GT.U32.AND P5, PT, R3.reuse, R16, PT ;  /* 0x000000100300720c */ /* 0x040fe20003fa4070 */
[----:B0-----:R-:W-:Y:S01]  /*12d70*/  IMAD.MOV.U32 R20, RZ, RZ, R14 ;  /* 0x000000ffff147224 */ /* 0x001fe200078e000e */
[----:B------:R-:W-:Y:S01]  /*12d80*/  IABS R13, R17 ;  /* 0x00000011000d7213 */ /* 0x000fe20000000000 */
[----:B------:R-:W-:Y:S02]  /*12d90*/  IMAD.MOV.U32 R14, RZ, RZ, R19 ;  /* 0x000000ffff0e7224 */ /* 0x000fe400078e0013 */
[----:B------:R-:W-:Y:S01]  /*12da0*/  @!P4 IMAD.MOV R20, RZ, RZ, -R20 ;  /* 0x000000ffff14c224 */ /* 0x000fe200078e0a14 */
[----:B------:R-:W-:Y:S01]  /*12db0*/  ISETP.GT.U32.AND P4, PT, R3, R18, PT ;  /* 0x000000120300720c */ /* 0x000fe20003f84070 */
[----:B------:R-:W-:-:S03]  /*12dc0*/  IMAD.HI.U32 R15, R2, R14, RZ ;  /* 0x0000000e020f7227 */ /* 0x000fc600078e00ff */
[----:B------:R0:W-:Y:S01]  /*12dd0*/  STL [R1+0x3bc], R20 ;  /* 0x0003bc1401007387 */ /* 0x0001e20000100800 */
[----:B------:R-:W-:Y:S02]  /*12de0*/  IMAD.MOV R15, RZ, RZ, -R15 ;  /* 0x000000ffff0f7224 */ /* 0x000fe400078e0a0f */
[--C-:B------:R-:W-:Y:S01]  /*12df0*/  @!P0 IMAD.IADD R12, R12, 0x1, -R3.reuse ;  /* 0x000000010c0c8824 */ /* 0x100fe200078e0a03 */
[----:B------:R-:W-:Y:S01]  /*12e00*/  ISETP.GE.AND P0, PT, R8, RZ, PT ;  /* 0x000000ff0800720c */ /* 0x000fe20003f06270 */
[----:B------:R-:W-:Y:S01]  /*12e10*/  @!P2 IMAD.IADD R11, R11, 0x1, -R3 ;  /* 0x000000010b0ba824 */ /* 0x000fe200078e0a03 */
[----:B------:R-:W-:Y:S01]  /*12e20*/  ISETP.GE.AND P2, PT, R0, RZ, PT ;  /* 0x000000ff0000720c */ /* 0x000fe20003f46270 */
[----:B------:R-:W-:Y:S02]  /*12e30*/  IMAD R14, R3, R15, R14 ;  /* 0x0000000f030e7224 */ /* 0x000fe400078e020e */
[----:B------:R-:W-:Y:S02]  /*12e40*/  VIADD R0, R5, 0x8f ;  /* 0x0000008f05007836 */ /* 0x000fe40000000000 */
[----:B0-----:R-:W-:-:S02]  /*12e50*/  IMAD.MOV.U32 R20, RZ, RZ, R12 ;  /* 0x000000ffff147224 */ /* 0x001fc400078e000c */
[----:B------:R-:W-:Y:S01]  /*12e60*/  @!P5 IMAD.IADD R16, R16, 0x1, -R3 ;  /* 0x000000011010d824 */ /* 0x000fe200078e0a03 */
[----:B------:R-:W-:Y:S01]  /*12e70*/  ISETP.GT.U32.AND P5, PT, R3, R14, PT ;  /* 0x0000000e0300720c */ /* 0x000fe20003fa4070 */
[----:B------:R-:W-:Y:S01]  /*12e80*/  IMAD.MOV.U32 R19, RZ, RZ, R11 ;  /* 0x000000ffff137224 */ /* 0x000fe200078e000b */
[----:B------:R-:W-:Y:S01]  /*12e90*/  IABS R15, R0 ;  /* 0x00000000000f7213 */ /* 0x000fe20000000000 */
[----:B------:R-:W-:-:S04]  /*12ea0*/  IMAD.HI.U32 R8, R2, R13, RZ ;  /* 0x0000000d02087227 */ /* 0x000fc800078e00ff */
[----:B------:R-:W-:Y:S02]  /*12eb0*/  @!P1 IMAD.MOV R20, RZ, RZ, -R20 ;  /* 0x000000ffff149224 */ /* 0x000fe400078e0a14 */
[----:B------:R-:W-:Y:S01]  /*12ec0*/  @!P4 IMAD.IADD R18, R18, 0x1, -R3 ;  /* 0x000000011212c824 */ /* 0x000fe200078e0a03 */
[----:B------:R-:W-:Y:S01]  /*12ed0*/  ISETP.GE.AND P4, PT, R7, RZ, PT ;  /* 0x000000ff0700720c */ /* 0x000fe20003f86270 */
[----:B------:R-:W-:Y:S01]  /*12ee0*/  @!P6 IMAD.MOV R19, RZ, RZ, -R19 ;  /* 0x000000ffff13e224 */ /* 0x000fe200078e0a13 */
[----:B------:R-:W-:Y:S01]  /*12ef0*/  STL [R1+0x398], R20 ;  /* 0x0003981401007387 */ /* 0x000fe20000100800 */
[----:B------:R-:W-:Y:S01]  /*12f00*/  IMAD.MOV R8, RZ, RZ, -R8 ;  /* 0x000000ffff087224 */ /* 0x000fe200078e0a08 */
[C---:B------:R-:W-:Y:S01]  /*12f10*/  ISETP.GT.U32.AND P1, PT, R3.reuse, R18, PT ;  /* 0x000000120300720c */ /* 0x040fe20003f24070 */
[----:B------:R-:W-:Y:S01]  /*12f20*/  IMAD.MOV.U32 R12, RZ, RZ, R15 ;  /* 0x000000ffff0c7224 */ /* 0x000fe200078e000f */
[----:B------:R0:W-:Y:S01]  /*12f30*/  STL [R1+0x3a8], R19 ;  /* 0x0003a81301007387 */ /* 0x0001e20000100800 */
[C---:B------:R-:W-:Y:S01]  /*12f40*/  IMAD R13, R3.reuse, R8, R13 ;  /* 0x00000008030d7224 */ /* 0x040fe200078e020d */
[----:B------:R-:W-:Y:S01]  /*12f50*/  ISETP.GT.U32.AND P6, PT, R3, R16, PT ;  /* 0x000000100300720c */ /* 0x000fe20003fc4070 */
[----:B------:R-:W-:-:S04]  /*12f60*/  IMAD.HI.U32 R15, R2, R12, RZ ;  /* 0x0000000c020f7227 */ /* 0x000fc800078e00ff */
[----:B------:R-:W-:Y:S02]  /*12f70*/  VIADD R8, R5, 0x8d ;  /* 0x0000008d05087836 */ /* 0x000fe40000000000 */
[----:B------:R-:W-:Y:S02]  /*12f80*/  @!P5 IMAD.IADD R14, R14, 0x1, -R3 ;  /* 0x000000010e0ed824 */ /* 0x000fe400078e0a03 */
[----:B0-----:R-:W-:Y:S01]  /*12f90*/  IMAD.MOV.U32 R19, RZ, RZ, R10 ;  /* 0x000000ffff137224 */ /* 0x001fe200078e000a */
[----:B------:R-:W-:Y:S01]  /*12fa0*/  IABS R10, R8 ;  /* 0x00000008000a7213 */ /* 0x000fe20000000000 */
[----:B------:R-:W-:Y:S01]  /*12fb0*/  IMAD.MOV R15, RZ, RZ, -R15 ;  /* 0x000000ffff0f7224 */ /* 0x000fe200078e0a0f */
[C---:B------:R-:W-:Y:S01]  /*12fc0*/  ISETP.GT.U32.AND P5, PT, R3.reuse, R14, PT ;  /* 0x0000000e0300720c */ /* 0x040fe20003fa4070 */
[----:B------:R-:W-:Y:S01]  /*12fd0*/  @!P0 IMAD.MOV R19, RZ, RZ, -R19 ;  /* 0x000000ffff138224 */ /* 0x000fe200078e0a13 */
[----:B------:R-:W-:Y:S01]  /*12fe0*/  ISETP.GT.U32.AND P0, PT, R3, R13, PT ;  /* 0x0000000d0300720c */ /* 0x000fe20003f04070 */
[----:B------:R-:W-:-:S02]  /*12ff0*/  VIADD R7, R5, 0x8e ;  /* 0x0000008e05077836 */ /* 0x000fc40000000000 */
[----:B------:R-:W-:Y:S01]  /*13000*/  IMAD R12, R3, R15, R12 ;  /* 0x0000000f030c7224 */ /* 0x000fe200078e020c */
[----:B------:R0:W-:Y:S01]  /*13010*/  STL [R1+0x3a4], R19 ;  /* 0x0003a41301007387 */ /* 0x0001e20000100800 */
[--C-:B------:R-:W-:Y:S01]  /*13020*/  @!P1 IMAD.IADD R18, R18, 0x1, -R3.reuse ;  /* 0x0000000112129824 */ /* 0x100fe200078e0a03 */
[----:B------:R-:W-:Y:S01]  /*13030*/  IABS R11, R7 ;  /* 0x00000007000b7213 */ /* 0x000fe20000000000 */
[----:B------:R-:W-:Y:S01]  /*13040*/  @!P6 IMAD.IADD R16, R16, 0x1, -R3 ;  /* 0x000000011010e824 */ /* 0x000fe200078e0a03 */
[----:B------:R-:W-:Y:S01]  /*13050*/  ISETP.GE.AND P1, PT, R9, RZ, PT ;  /* 0x000000ff0900720c */ /* 0x000fe20003f26270 */
[----:B------:R-:W-:Y:S01]  /*13060*/  IMAD.MOV.U32 R9, RZ, RZ, R10 ;  /* 0x000000ffff097224 */ /* 0x000fe200078e000a */
[----:B------:R-:W-:Y:S01]  /*13070*/  ISETP.GT.U32.AND P6, PT, R3, R12, PT ;  /* 0x0000000c0300720c */ /* 0x000fe20003fc4070 */
[----:B------:R-:W-:Y:S02]  /*13080*/  VIADD R10, R5, 0x8c ;  /* 0x0000008c050a7836 */ /* 0x000fe40000000000 */
[----:B------:R-:W-:-:S04]  /*13090*/  IMAD.HI.U32 R15, R2, R9, RZ ;  /* 0x00000009020f7227 */ /* 0x000fc800078e00ff */
[----:B0-----:R-:W-:-:S04]  /*130a0*/  IMAD.HI.U32 R19, R2, R11, RZ ;  /* 0x0000000b02137227 */ /* 0x001fc800078e00ff */
[----:B------:R-:W-:Y:S01]  /*130b0*/  @!P0 IMAD.IADD R13, R13, 0x1, -R3 ;  /* 0x000000010d0d8824 */ /* 0x000fe200078e0a03 */
[----:B------:R-:W-:Y:S01]  /*130c0*/  ISETP.GE.AND P0, PT, R17, RZ, PT ;  /* 0x000000ff1100720c */ /* 0x000fe20003f06270 */
[----:B------:R-:W-:Y:S01]  /*130d0*/  IMAD.MOV.U32 R20, RZ, RZ, R18 ;  /* 0x000000ffff147224 */ /* 0x000fe200078e0012 */
[----:B------:R-:W-:Y:S01]  /*130e0*/  IABS R17, R10 ;  /* 0x0000000a00117213 */ /* 0x000fe20000000000 */
[----:B------:R-:W-:Y:S02]  /*130f0*/  IMAD.MOV R19, RZ, RZ, -R19 ;  /* 0x000000ffff137224 */ /* 0x000fe400078e0a13 */
[----:B------:R-:W-:Y:S02]  /*13100*/  IMAD.MOV R18, RZ, RZ, -R15 ;  /* 0x000000ffff127224 */ /* 0x000fe400078e0a0f */
[----:B------:R-:W-:Y:S01]  /*13110*/  @!P2 IMAD.MOV R20, RZ, RZ, -R20 ;  /* 0x000000ffff14a224 */ /* 0x000fe200078e0a14 */
[----:B------:R-:W-:Y:S01]  /*13120*/  ISETP.GT.U32.AND P2, PT, R3, R13, PT ;  /* 0x0000000d0300720c */ /* 0x000fe20003f44070 */
[----:B------:R-:W-:-:S02]  /*13130*/  @!P5 IMAD.IADD R14, R14, 0x1, -R3 ;  /* 0x000000010e0ed824 */ /* 0x000fc400078e0a03 */
[----:B------:R-:W-:Y:S01]  /*13140*/  IMAD.MOV.U32 R15, RZ, RZ, R17 ;  /* 0x000000ffff0f7224 */ /* 0x000fe200078e0011 */
[----:B------:R-:W-:Y:S01]  /*13150*/  STL [R1+0x360], R20 ;  /* 0x0003601401007387 */ /* 0x000fe20000100800 */
[C---:B------:R-:W-:Y:S02]  /*13160*/  IMAD R11, R3.reuse, R19, R11 ;  /* 0x00000013030b7224 */ /* 0x040fe400078e020b */
[C---:B------:R-:W-:Y:S02]  /*13170*/  IMAD R9, R3.reuse, R18, R9 ;  /* 0x0000001203097224 */ /* 0x040fe400078e0209 */
[----:B------:R-:W-:Y:S01]  /*13180*/  IMAD.MOV.U32 R17, RZ, RZ, R14 ;  /* 0x000000ffff117224 */ /* 0x000fe200078e000e */
[C---:B------:R-:W-:Y:S01]  /*13190*/  ISETP.GT.U32.AND P5, PT, R3.reuse, R11, PT ;  /* 0x0000000b0300720c */ /* 0x040fe20003fa4070 */
[----:B------:R-:W-:Y:S02]  /*131a0*/  @!P6 IMAD.IADD R12, R12, 0x1, -R3 ;  /* 0x000000010c0ce824 */ /* 0x000fe400078e0a03 */
[----:B------:R-:W-:Y:S01]  /*131b0*/  @!P1 IMAD.MOV R17, RZ, RZ, -R17 ;  /* 0x000000ffff119224 */ /* 0x000fe200078e0a11 */
[C---:B------:R-:W-:Y:S01]  /*131c0*/  ISETP.GT.U32.AND P1, PT, R3.reuse, R9, PT ;  /* 0x000000090300720c */ /* 0x040fe20003f24070 */
[----:B------:R-:W-:Y:S01]  /*131d0*/  IMAD.MOV.U32 R19, RZ, RZ, R16 ;  /* 0x000000ffff137224 */ /* 0x000fe200078e0010 */
[----:B------:R-:W-:Y:S01]  /*131e0*/  ISETP.GT.U32.AND P6, PT, R3, R12, PT ;  /* 0x0000000c0300720c */ /* 0x000fe20003fc4070 */
[----:B------:R-:W-:-:S04]  /*131f0*/  IMAD.HI.U32 R16, R2, R15, RZ ;  /* 0x0000000f02107227 */ /* 0x000fc800078e00ff */
[----:B------:R-:W-:Y:S02]  /*13200*/  IMAD.MOV R16, RZ, RZ, -R16 ;  /* 0x000000ffff107224 */ /* 0x000fe400078e0a10 */
[----:B------:R-:W-:Y:S01]  /*13210*/  @!P2 IMAD.IADD R13, R13, 0x1, -R3 ;  /* 0x000000010d0da824 */ /* 0x000fe200078e0a03 */
[----:B------:R-:W-:Y:S01]  /*13220*/  ISETP.GE.AND P2, PT, R7, RZ, PT ;  /* 0x000000ff0700720c */ /* 0x000fe20003f46270 */
[----:B------:R-:W-:Y:S02]  /*13230*/  IMAD R15, R3, R16, R15 ;  /* 0x00000010030f7224 */ /* 0x000fe400078e020f */
[----:B------:R-:W-:Y:S02]  /*13240*/  IMAD.MOV.U32 R18, RZ, RZ, R13 ;  /* 0x000000ffff127224 */ /* 0x000fe400078e000d */
[--C-:B------:R-:W-:Y:S02]  /*13250*/  @!P5 IMAD.IADD R11, R11, 0x1, -R3.reuse ;  /* 0x000000010b0bd824 */ /* 0x100fe400078e0a03 */
[----:B------:R-:W-:-:S02]  /*13260*/  @!P1 IMAD.IADD R9, R9, 0x1, -R3 ;  /* 0x0000000109099824 */ /* 0x000fc400078e0a03 */
[----:B------:R-:W-:Y:S01]  /*13270*/  @!P0 IMAD.MOV R18, RZ, RZ, -R18 ;  /* 0x000000ffff128224 */ /* 0x000fe200078e0a12 */
[----:B------:R-:W-:Y:S01]  /*13280*/  ISETP.GT.U32.AND P0, PT, R3, R15, PT ;  /* 0x0000000f0300720c */ /* 0x000fe20003f04070 */
[----:B------:R-:W-:Y:S01]  /*13290*/  @!P6 IMAD.IADD R12, R12, 0x1, -R3 ;  /* 0x000000010c0ce824 */ /* 0x000fe200078e0a03 */
[----:B------:R-:W-:Y:S01]  /*132a0*/  ISETP.GE.AND P6, PT, R8, RZ, PT ;  /* 0x000000ff0800720c */ /* 0x000fe20003fc6270 */
[----:B------:R-:W-:Y:S01]  /*132b0*/  VIADD R8, R5, 0x8b ;  /* 0x0000008b05087836 */ /* 0x000fe20000000000 */
[C---:B------:R-:W-:Y:S01]  /*132c0*/  ISETP.GT.U32.AND P5, PT, R3.reuse, R11, PT ;  /* 0x0000000b0300720c */ /* 0x040fe20003fa4070 */
[----:B------:R-:W-:Y:S01]  /*132d0*/  @!P4 IMAD.MOV R19, RZ, RZ, -R19 ;  /* 0x000000ffff13c224 */ /* 0x000fe200078e0a13 */
[----:B------:R-:W-:Y:S01]  /*132e0*/  ISETP.GT.U32.AND P1, PT, R3, R9, PT ;  /* 0x000000090300720c */ /* 0x000fe20003f24070 */
[C---:B------:R-:W-:Y:S01]  /*132f0*/  VIADD R7, R5.reuse, 0x89 ;  /* 0x0000008905077836 */ /* 0x040fe20000000000 */
[----:B------:R-:W-:Y:S01]  /*13300*/  ISETP.GE.AND P4, PT, R0, RZ, PT ;  /* 0x000000ff0000720c */ /* 0x000fe20003f86270 */
[----:B------:R-:W-:Y:S01]  /*13310*/  VIADD R0, R5, 0x8a ;  /* 0x0000008a05007836 */ /* 0x000fe20000000000 */
[----:B------:R-:W-:Y:S01]  /*13320*/  IABS R14, R8 ;  /* 0x00000008000e7213 */ /* 0x000fe20000000000 */
[----:B------:R-:W-:Y:S02]  /*13330*/  STL [R1+0x368], R19 ;  /* 0x0003681301007387 */ /* 0x000fe40000100800 */
[--C-:B------:R-:W-:Y:S01]  /*13340*/  @!P0 IMAD.IADD R15, R15, 0x1, -R3.reuse ;  /* 0x000000010f0f8824 */ /* 0x100fe200078e0a03 */
[----:B------:R-:W-:Y:S01]  /*13350*/  IABS R23, R0 ;  /* 0x0000000000177213 */ /* 0x000fe20000000000 */
[----:B------:R0:W-:Y:S02]  /*13360*/  STL [R1+0x370], R17 ;  /* 0x0003701101007387 */ /* 0x0001e40000100800 */
[--C-:B------:R-:W-:Y:S01]  /*13370*/  @!P5 IMAD.IADD R11, R11, 0x1, -R3.reuse ;  /* 0x000000010b0bd824 */ /* 0x100fe200078e0a03 */
[----:B------:R-:W-:Y:S01]  /*13380*/  ISETP.GE.AND P5, PT, R8, RZ, PT ;  /* 0x000000ff0800720c */ /* 0x000fe20003fa6270 */
[----:B------:R-:W-:Y:S01]  /*13390*/  @!P1 IMAD.IADD R9, R9, 0x1, -R3 ;  /* 0x0000000109099824 */ /* 0x000fe200078e0a03 */
[----:B------:R-:W-:Y:S01]  /*133a0*/  ISETP.GT.U32.AND P0, PT, R3, R15, PT ;  /* 0x0000000f0300720c */ /* 0x000fe20003f04070 */
[----:B------:R-:W-:Y:S01]  /*133b0*/  IMAD.HI.U32 R8, R2, R23, RZ ;  /* 0x0000001702087227 */ /* 0x000fe200078e00ff */
[----:B------:R-:W-:Y:S01]  /*133c0*/  ISETP.GE.AND P1, PT, R0, RZ, PT ;  /* 0x000000ff0000720c */ /* 0x000fe20003f26270 */
[----:B------:R1:W-:Y:S02]  /*133d0*/  STL [R1+0x380], R18 ;  /* 0x0003801201007387 */ /* 0x0003e40000100800 */
[----:B0-----:R-:W-:-:S02]  /*133e0*/  IMAD.MOV.U32 R17, RZ, RZ, R12 ;  /* 0x000000ffff117224 */ /* 0x001fc400078e000c */
[----:B------:R-:W-:-:S04]  /*133f0*/  IMAD.HI.U32 R12, R2, R14, RZ ;  /* 0x0000000e020c7227 */ /* 0x000fc800078e00ff */
[----:B------:R-:W-:Y:S02]  /*13400*/  IMAD.MOV R12, RZ, RZ, -R12 ;  /* 0x000000ffff0c7224 */ /* 0x000fe400078e0a0c */
[----:B------:R-:W-:Y:S02]  /*13410*/  IMAD.MOV.U32 R13, RZ, RZ, R9 ;  /* 0x000000ffff0d7224 */ /* 0x000fe400078e0009 */
[C---:B------:R-:W-:Y:S02]  /*13420*/  IMAD R14, R3.reuse, R12, R14 ;  /* 0x0000000c030e7224 */ /* 0x040fe400078e020e */
[----:B------:R-:W-:Y:S02]  /*13430*/  IMAD.MOV R8, RZ, RZ, -R8 ;  /* 0x000000ffff087224 */ /* 0x000fe400078e0a08 */
[----:B------:R-:W-:Y:S01]  /*13440*/  @!P6 IMAD.MOV R13, RZ, RZ, -R13 ;  /* 0x000000ffff0de224 */ /* 0x000fe200078e0a0d */
[C---:B------:R-:W-:Y:S01]  /*13450*/  ISETP.GT.U32.AND P6, PT, R3.reuse, R14, PT ;  /* 0x0000000e0300720c */ /* 0x040fe20003fc4070 */
[----:B------:R-:W-:-:S02]  /*13460*/  IMAD R23, R3, R8, R23 ;  /* 0x0000000803177224 */ /* 0x000fc400078e0217 */
[----:B------:R-:W-:Y:S01]  /*13470*/  @!P4 IMAD.MOV R17, RZ, RZ, -R17 ;  /* 0x000000ffff11c224 */ /* 0x000fe200078e0a11 */
[----:B------:R-:W-:Y:S01]  /*13480*/  ISETP.GE.AND P4, PT, R10, RZ, PT ;  /* 0x000000ff0a00720c */ /* 0x000fe20003f86270 */
[----:B------:R-:W-:Y:S01]  /*13490*/  @!P0 IMAD.IADD R15, R15, 0x1, -R3 ;  /* 0x000000010f0f8824 */ /* 0x000fe200078e0a03 */
[----:B------:R-:W-:Y:S01]  /*134a0*/  ISETP.GT.U32.AND P0, PT, R3, R23, PT ;  /* 0x000000170300720c */ /* 0x000fe20003f04070 */
[----:B------:R-:W-:Y:S01]  /*134b0*/  VIADD R9, R5, 0x88 ;  /* 0x0000008805097836 */ /* 0x000fe20000000000 */
[----:B------:R-:W-:Y:S01]  /*134c0*/  IABS R10, R7 ;  /* 0x00000007000a7213 */ /* 0x000fe20000000000 */
[----:B------:R0:W-:Y:S01]  /*134d0*/  STL [R1+0x38c], R17 ;  /* 0x00038c1101007387 */ /* 0x0001e20000100800 */
[----:B------:R-:W-:Y:S02]  /*134e0*/  IMAD.MOV.U32 R16, RZ, RZ, R11 ;  /* 0x000000ffff107224 */ /* 0x000fe400078e000b */
[----:B-1----:R-:W-:Y:S01]  /*134f0*/  IABS R18, R9 ;  /* 0x0000000900127213 */ /* 0x002fe20000000000 */
[----:B------:R-:W-:-:S04]  /*13500*/  IMAD.HI.U32 R0, R2, R10, RZ ;  /* 0x0000000a02007227 */ /* 0x000fc800078e00ff */
[--C-:B------:R-:W-:Y:S02]  /*13510*/  @!P6 IMAD.IADD R14, R14, 0x1, -R3.reuse ;  /* 0x000000010e0ee824 */ /* 0x100fe400078e0a03 */
[----:B------:R-:W-:Y:S02]  /*13520*/  IMAD.MOV R0, RZ, RZ, -R0 ;  /* 0x000000ffff007224 */ /* 0x000fe400078e0a00 */
[----:B0-----:R-:W-:Y:S01]  /*13530*/  VIADD R17, R5, 0x87 ;  /* 0x0000008705117836 */ /* 0x001fe20000000000 */
[----:B------:R-:W-:Y:S01]  /*13540*/  ISETP.GT.U32.AND P6, PT, R3, R14, PT ;  /* 0x0000000e0300720c */ /* 0x000fe20003fc4070 */
[----:B------:R-:W-:Y:S02]  /*13550*/  @!P0 IMAD.IADD R23, R23, 0x1, -R3 ;  /* 0x0000000117178824 */ /* 0x000fe400078e0a03 */
[C---:B------:R-:W-:Y:S01]  /*13560*/  IMAD R10, R3.reuse, R0, R10 ;  /* 0x00000000030a7224 */ /* 0x040fe200078e020a */
[----:B------:R-:W-:Y:S01]  /*13570*/  IABS R8, R17 ;  /* 0x0000001100087213 */ /* 0x000fe20000000000 */
[----:B------:R-:W-:Y:S01]  /*13580*/  IMAD.MOV.U32 R21, RZ, RZ, R15 ;  /* 0x000000ffff157224 */ /* 0x000fe200078e000f */
[----:B------:R-:W-:Y:S01]  /*13590*/  ISETP.GT.U32.AND P0, PT, R3, R23, PT ;  /* 0x000000170300720c */ /* 0x000fe20003f04070 */
[----:B------:R-:W-:Y:S01]  /*135a0*/  @!P2 IMAD.MOV R16, RZ, RZ, -R16 ;  /* 0x000000ffff10a224 */ /* 0x000fe200078e0a10 */
[----:B------:R-:W-:Y:S01]  /*135b0*/  ISETP.GE.AND P2, PT, R7, RZ, PT ;  /* 0x000000ff0700720c */ /* 0x000fe20003f46270 */
[----:B------:R-:W-:Y:S01]  /*135c0*/  @!P4 IMAD.MOV R21, RZ, RZ, -R21 ;  /* 0x000000ffff15c224 */ /* 0x000fe200078e0a15 */
[----:B------:R-:W-:Y:S01]  /*135d0*/  ISETP.GT.U32.AND P4, PT, R3, R10, PT ;  /* 0x0000000a0300720c */ /* 0x000fe20003f84070 */
[C---:B------:R-:W-:Y:S01]  /*135e0*/  IMAD.HI.U32 R19, R2.reuse, R18, RZ ;  /* 0x0000001202137227 */ /* 0x040fe200078e00ff */
[----:B------:R0:W-:Y:S03]  /*135f0*/  STL [R1+0x384], R16 ;  /* 0x0003841001007387 */ /* 0x0001e60000100800 */
[----:B------:R-:W-:Y:S01]  /*13600*/  IMAD.HI.U32 R20, R2, R8, RZ ;  /* 0x0000000802147227 */ /* 0x000fe200078e00ff */
[----:B------:R1:W-:Y:S03]  /*13610*/  STL [R1+0x388], R13 ;  /* 0x0003880d01007387 */ /* 0x0003e60000100800 */
[----:B------:R-:W-:Y:S01]  /*13620*/  IMAD.MOV R19, RZ, RZ, -R19 ;  /* 0x000000ffff137224 */ /* 0x000fe200078e0a13 */
[----:B------:R2:W-:Y:S01]  /*13630*/  STL [R1+0x36c], R21 ;  /* 0x00036c1501007387 */ /* 0x0005e20000100800 */
[----:B------:R-:W-:-:S02]  /*13640*/  IMAD.MOV R15, RZ, RZ, -R20 ;  /* 0x000000ffff0f7224 */ /* 0x000fc400078e0a14 */
[----:B0-----:R-:W-:Y:S02]  /*13650*/  VIADD R16, R5, 0x86 ;  /* 0x0000008605107836 */ /* 0x001fe40000000000 */
[--C-:B------:R-:W-:Y:S01]  /*13660*/  @!P6 IMAD.IADD R14, R14, 0x1, -R3.reuse ;  /* 0x000000010e0ee824 */ /* 0x100fe200078e0a03 */
[----:B------:R-:W-:Y:S01]  /*13670*/  ISETP.GE.AND P6, PT, R9, RZ, PT ;  /* 0x000000ff0900720c */ /* 0x000fe20003fc6270 */
[C---:B------:R-:W-:Y:S01]  /*13680*/  IMAD R9, R3.reuse, R19, R18 ;  /* 0x0000001303097224 */ /* 0x040fe200078e0212 */
[----:B------:R-:W-:Y:S01]  /*13690*/  IABS R7, R16 ;  /* 0x0000001000077213 */ /* 0x000fe20000000000 */
[----:B------:R-:W-:Y:S02]  /*136a0*/  IMAD R8, R3, R15, R8 ;  /* 0x0000000f03087224 */ /* 0x000fe400078e0208 */
[--C-:B------:R-:W-:Y:S01]  /*136b0*/  @!P0 IMAD.IADD R23, R23, 0x1, -R3.reuse ;  /* 0x0000000117178824 */ /* 0x100fe200078e0a03 */
[C---:B------:R-:W-:Y:S01]  /*136c0*/  ISETP.GT.U32.AND P0, PT, R3.reuse, R9, PT ;  /* 0x000000090300720c */ /* 0x040fe20003f04070 */
[----:B------:R-:W-:Y:S01]  /*136d0*/  @!P4 IMAD.IADD R10, R10, 0x1, -R3 ;  /* 0x000000010a0ac824 */ /* 0x000fe200078e0a03 */
[----:B------:R-:W-:Y:S01]  /*136e0*/  ISETP.GT.U32.AND P4, PT, R3, R8, PT ;  /* 0x000000080300720c */ /* 0x000fe20003f84070 */
[----:B------:R-:W-:-:S04]  /*136f0*/  IMAD.HI.U32 R12, R2, R7, RZ ;  /* 0x00000007020c7227 */ /* 0x000fc800078e00ff */
[C---:B-1----:R-:W-:Y:S02]  /*13700*/  VIADD R13, R5.reuse, 0x85 ;  /* 0x00000085050d7836 */ /* 0x042fe40000000000 */
[----:B------:R-:W-:Y:S02]  /*13710*/  IMAD.MOV R12, RZ, RZ, -R12 ;  /* 0x000000ffff0c7224 */ /* 0x000fe400078e0a0c */
[----:B------:R-:W-:Y:S01]  /*13720*/  VIADD R18, R5, 0x83 ;  /* 0x0000008305127836 */ /* 0x000fe20000000000 */
[----:B------:R-:W-:Y:S01]  /*13730*/  IABS R0, R13 ;  /* 0x0000000d00007213 */ /* 0x000fe20000000000 */
[----:B------:R-:W-:Y:S02]  /*13740*/  IMAD R7, R3, R12, R7 ;  /* 0x0000000c03077224 */ /* 0x000fe400078e0207 */
[----:B--2---:R-:W-:Y:S01]  /*13750*/  IMAD.MOV.U32 R21, RZ, RZ, R14 ;  /* 0x000000ffff157224 */ /* 0x004fe200078e000e */
[----:B------:R-:W-:Y:S01]  /*13760*/  IABS R19, R18 ;  /* 0x0000001200137213 */ /* 0x000fe20000000000 */
[----:B------:R-:W-:-:S02]  /*13770*/  VIADD R12, R5, 0x84 ;  /* 0x00000084050c7836 */ /* 0x000fc40000000000 */
[----:B------:R-:W-:Y:S01]  /*13780*/  @!P0 IMAD.IADD R9, R9, 0x1, -R3 ;  /* 0x0000000109098824 */ /* 0x000fe200078e0a03 */
[C---:B------:R-:W-:Y:S01]  /*13790*/  ISETP.GT.U32.AND P0, PT, R3.reuse, R10, PT ;  /* 0x0000000a0300720c */ /* 0x040fe20003f04070 */
[----:B------:R-:W-:Y:S01]  /*137a0*/  @!P5 IMAD.MOV R21, RZ, RZ, -R21 ;  /* 0x000000ffff15d224 */ /* 0x000fe200078e0a15 */
[----:B------:R-:W-:Y:S01]  /*137b0*/  IABS R22, R12 ;  /* 0x0000000c00167213 */ /* 0x000fe20000000000 */
[----:B------:R-:W-:Y:S01]  /*137c0*/  @!P4 IMAD.IADD R8, R8, 0x1, -R3 ;  /* 0x000000010808c824 */ /* 0x000fe200078e0a03 */
[C---:B------:R-:W-:Y:S01]  /*137d0*/  ISETP.GT.U32.AND P5, PT, R3.reuse, R9, PT ;  /* 0x000000090300720c */ /* 0x040fe20003fa4070 */
[----:B------:R-:W-:Y:S01]  /*137e0*/  IMAD.HI.U32 R11, R2, R0, RZ ;  /* 0x00000000020b7227 */ /* 0x000fe200078e00ff */
[----:B------:R0:W-:Y:S02]  /*137f0*/  STL [R1+0x35c], R21 ;  /* 0x00035c1501007387 */ /* 0x0001e40000100800 */
[C---:B------:R-:W-:Y:S01]  /*13800*/  ISETP.GT.U32.AND P4, PT, R3.reuse, R8, PT ;  /* 0x000000080300720c */ /* 0x040fe20003f84070 */
[----:B------:R-:W-:Y:S01]  /*13810*/  @!P1 IMAD.MOV R23, RZ, RZ, -R23 ;  /* 0x000000ffff179224 */ /* 0x000fe200078e0a17 */
[----:B------:R-:W-:Y:S01]  /*13820*/  ISETP.GT.U32.AND P1, PT, R3, R7, PT ;  /* 0x000000070300720c */ /* 0x000fe20003f24070 */
[----:B------:R-:W-:-:S02]  /*13830*/  IMAD.MOV R11, RZ, RZ, -R11 ;  /* 0x000000ffff0b7224 */ /* 0x000fc400078e0a0b */
[C---:B------:R-:W-:Y:S01]  /*13840*/  IMAD.HI.U32 R14, R2.reuse, R22, RZ ;  /* 0x00000016020e7227 */ /* 0x040fe200078e00ff */
[----:B------:R1:W-:Y:S03]  /*13850*/  STL [R1+0x354], R23 ;  /* 0x0003541701007387 */ /* 0x0003e60000100800 */
[----:B0-----:R-:W-:-:S04]  /*13860*/  IMAD.HI.U32 R21, R2, R19, RZ ;  /* 0x0000001302157227 */ /* 0x001fc800078e00ff */
[C---:B------:R-:W-:Y:S02]  /*13870*/  IMAD R0, R3.reuse, R11, R0 ;  /* 0x0000000b03007224 */ /* 0x040fe400078e0200 */
[----:B------:R-:W-:Y:S02]  /*13880*/  IMAD.MOV R21, RZ, RZ, -R21 ;  /* 0x000000ffff157224 */ /* 0x000fe400078e0a15 */
[----:B------:R-:W-:Y:S02]  /*13890*/  IMAD.MOV R14, RZ, RZ, -R14 ;  /* 0x000000ffff0e7224 */ /* 0x000fe400078e0a0e */
[----:B------:R-:W-:Y:S01]  /*138a0*/  @!P0 IMAD.IADD R10, R10, 0x1, -R3 ;  /* 0x000000010a0a8824 */ /* 0x000fe200078e0a03 */
[C---:B------:R-:W-:Y:S01]  /*138b0*/  ISETP.GT.U32.AND P0, PT, R3.reuse, R0, PT ;  /* 0x000000000300720c */ /* 0x040fe20003f04070 */
[C---:B------:R-:W-:Y:S02]  /*138c0*/  IMAD R19, R3.reuse, R21, R19 ;  /* 0x0000001503137224 */ /* 0x040fe400078e0213 */
[----:B------:R-:W-:-:S02]  /*138d0*/  IMAD R14, R3, R14, R22 ;  /* 0x0000000e030e7224 */ /* 0x000fc400078e0216 */
[--C-:B------:R-:W-:Y:S01]  /*138e0*/  @!P1 IMAD.IADD R7, R7, 0x1, -R3.reuse ;  /* 0x0000000107079824 */ /* 0x100fe200078e0a03 */
[C---:B------:R-:W-:Y:S01]  /*138f0*/  ISETP.GT.U32.AND P1, PT, R3.reuse, R19, PT ;  /* 0x000000130300720c */ /* 0x040fe20003f24070 */
[--C-:B------:R-:W-:Y:S01]  /*13900*/  @!P4 IMAD.IADD R8, R8, 0x1, -R3.reuse ;  /* 0x000000010808c824 */ /* 0x100fe200078e0a03 */
[----:B------:R-:W-:Y:S01]  /*13910*/  ISETP.GT.U32.AND P4, PT, R3, R14, PT ;  /* 0x0000000e0300720c */ /* 0x000fe20003f84070 */
[C---:B------:R-:W-:Y:S02]  /*13920*/  VIADD R20, R5.reuse, 0x82 ;  /* 0x0000008205147836 */ /* 0x040fe40000000000 */
[----:B------:R-:W-:Y:S02]  /*13930*/  VIADD R15, R5, 0x81 ;  /* 0x00000081050f7836 */ /* 0x000fe40000000000 */
[--C-:B------:R-:W-:Y:S01]  /*13940*/  @!P0 IMAD.IADD R0, R0, 0x1, -R3.reuse ;  /* 0x0000000100008824 */ /* 0x100fe200078e0a03 */
[----:B------:R-:W-:Y:S01]  /*13950*/  IABS R11, R20 ;  /* 0x00000014000b7213 */ /* 0x000fe20000000000 */
[----:B------:R-:W-:Y:S01]  /*13960*/  @!P5 IMAD.IADD R9, R9, 0x1, -R3 ;  /* 0x000000010909d824 */ /* 0x000fe200078e0a03 */
[----:B------:R-:W-:Y:S01]  /*13970*/  IABS R24, R15 ;  /* 0x0000000f00187213 */ /* 0x000fe20000000000 */
[----:B------:R-:W-:Y:S01]  /*13980*/  IMAD.MOV.U32 R26, RZ, RZ, R10 ;  /* 0x000000ffff1a7224 */ /* 0x000fe200078e000a */
[----:B------:R-:W-:Y:S01]  /*13990*/  ISETP.GE.AND P5, PT, R17, RZ, PT ;  /* 0x000000ff1100720c */ /* 0x000fe20003fa6270 */
[----:B------:R-:W-:Y:S01]  /*139a0*/  IMAD.HI.U32 R17, R2, R11, RZ ;  /* 0x0000000b02117227 */ /* 0x000fe200078e00ff */
[----:B------:R-:W-:-:S03]  /*139b0*/  ISETP.GE.AND P0, PT, R16, RZ, PT ;  /* 0x000000ff1000720c */ /* 0x000fc60003f06270 */
[--C-:B------:R-:W-:Y:S01]  /*139c0*/  @!P1 IMAD.IADD R19, R19, 0x1, -R3.reuse ;  /* 0x0000000113139824 */ /* 0x100fe200078e0a03 */
[C---:B------:R-:W-:Y:S01]  /*139d0*/  ISETP.GT.U32.AND P1, PT, R3.reuse, R0, PT ;  /* 0x000000000300720c */ /* 0x040fe20003f24070 */
[----:B------:R-:W-:Y:S01]  /*139e0*/  @!P4 IMAD.IADD R14, R14, 0x1, -R3 ;  /* 0x000000010e0ec824 */ /* 0x000fe200078e0a03 */
[----:B------:R-:W-:Y:S01]  /*139f0*/  ISETP.GT.U32.AND P4, PT, R3, R7, PT ;  /* 0x000000070300720c */ /* 0x000fe20003f84070 */
[----:B------:R-:W-:-:S04]  /*13a00*/  IMAD.HI.U32 R22, R2, R24, RZ ;  /* 0x0000001802167227 */ /* 0x000fc800078e00ff */
[----:B------:R-:W-:Y:S02]  /*13a10*/  IMAD.MOV R17, RZ, RZ, -R17 ;  /* 0x000000ffff117224 */ /* 0x000fe400078e0a11 */
[----:B------:R-:W-:Y:S01]  /*13a20*/  @!P2 IMAD.MOV R26, RZ, RZ, -R26 ;  /* 0x000000ffff1aa224 */ /* 0x000fe200078e0a1a */
[----:B------:R-:W-:Y:S01]  /*13a30*/  ISETP.GT.U32.AND P2, PT, R3, R14, PT ;  /* 0x0000000e0300720c */ /* 0x000fe20003f44070 */
[----:B------:R-:W-:Y:S02]  /*13a40*/  IMAD.MOV R22, RZ, RZ, -R22 ;  /* 0x000000ffff167224 */ /* 0x000fe400078e0a16 */
[----:B------:R-:W-:Y:S01]  /*13a50*/  VIADD R21, R5, 0x80 ;  /* 0x0000008005157836 */ /* 0x000fe20000000000 */
[----:B------:R-:W-:Y:S01]  /*13a60*/  STL [R1+0x34c], R26 ;  /* 0x00034c1a01007387 */ /* 0x000fe20000100800 */
[----:B------:R-:W-:Y:S02]  /*13a70*/  IMAD.MOV.U32 R25, RZ, RZ, R9 ;  /* 0x000000ffff197224 */ /* 0x000fe400078e0009 */
[C---:B------:R-:W-:Y:S01]  /*13a80*/  IMAD R11, R3.reuse, R17, R11 ;  /* 0x00000011030b7224 */ /* 0x040fe200078e020b */
[----:B------:R-:W-:Y:S01]  /*13a90*/  IABS R17, R21 ;  /* 0x0000001500117213 */ /* 0x000fe20000000000 */
[----:B------:R-:W-:-:S02]  /*13aa0*/  IMAD R22, R3, R22, R24 ;  /* 0x0000001603167224 */ /* 0x000fc400078e0218 */
[----:B------:R-:W-:Y:S01]  /*13ab0*/  @!P6 IMAD.MOV R25, RZ, RZ, -R25 ;  /* 0x000000ffff19e224 */ /* 0x000fe200078e0a19 */
[C---:B------:R-:W-:Y:S01]  /*13ac0*/  ISETP.GT.U32.AND P6, PT, R3.reuse, R19, PT ;  /* 0x000000130300720c */ /* 0x040fe20003fc4070 */
[----:B------:R-:W-:Y:S01]  /*13ad0*/  @!P5 IMAD.MOV R8, RZ, RZ, -R8 ;  /* 0x000000ffff08d224 */ /* 0x000fe200078e0a08 */
[C---:B------:R-:W-:Y:S01]  /*13ae0*/  ISETP.GT.U32.AND P5, PT, R3.reuse, R11, PT ;  /* 0x0000000b0300720c */ /* 0x040fe20003fa4070 */
[----:B------:R-:W-:Y:S01]  /*13af0*/  @!P1 IMAD.IADD R0, R0, 0x1, -R3 ;  /* 0x0000000100009824 */ /* 0x000fe200078e0a03 */
[----:B------:R-:W-:Y:S01]  /*13b00*/  ISETP.GT.U32.AND P1, PT, R3, R22, PT ;  /* 0x000000160300720c */ /* 0x000fe20003f24070 */
[----:B------:R-:W-:Y:S01]  /*13b10*/  VIADD R16, R5, 0x7f ;  /* 0x0000007f05107836 */ /* 0x000fe20000000000 */
[----:B------:R0:W-:Y:S01]  /*13b20*/  STL [R1+0x348], R25 ;  /* 0x0003481901007387 */ /* 0x0001e20000100800 */
[----:B------:R-:W-:-:S03]  /*13b30*/  IMAD.HI.U32 R9, R2, R17, RZ ;  /* 0x0000001102097227 */ /* 0x000fc600078e00ff */
[----:B-1----:R-:W-:Y:S01]  /*13b40*/  IABS R23, R16 ;  /* 0x0000001000177213 */ /* 0x002fe20000000000 */
[--C-:B------:R-:W-:Y:S01]  /*13b50*/  @!P4 IMAD.IADD R7, R7, 0x1, -R3.reuse ;  /* 0x000000010707c824 */ /* 0x100fe200078e0a03 */
[----:B------:R-:W-:Y:S01]  /*13b60*/  ISETP.GE.AND P4, PT, R13, RZ, PT ;  /* 0x000000ff0d00720c */ /* 0x000fe20003f86270 */
[----:B------:R-:W-:Y:S01]  /*13b70*/  @!P2 IMAD.IADD R14, R14, 0x1, -R3 ;  /* 0x000000010e0ea824 */ /* 0x000fe200078e0a03 */
[----:B------:R-:W-:Y:S01]  /*13b80*/  ISETP.GE.AND P2, PT, R12, RZ, PT ;  /* 0x000000ff0c00720c */ /* 0x000fe20003f46270 */
[----:B------:R-:W-:Y:S01]  /*13b90*/  IMAD.MOV R9, RZ, RZ, -R9 ;  /* 0x000000ffff097224 */ /* 0x000fe200078e0a09 */
[----:B------:R1:W-:Y:S01]  /*13ba0*/  STL [R1+0x344], R8 ;  /* 0x0003440801007387 */ /* 0x0003e20000100800 */
[----:B------:R-:W-:Y:S02]  /*13bb0*/  VIADD R10, R5, 0x7e ;  /* 0x0000007e050a7836 */ /* 0x000fe40000000000 */
[----:B------:R-:W-:Y:S01]  /*13bc0*/  @!P6 IMAD.IADD R19, R19, 0x1, -R3 ;  /* 0x000000011313e824 */ /* 0x000fe200078e0a03 */
[----:B------:R-:W-:Y:S01]  /*13bd0*/  ISETP.GE.AND P6, PT, R18, RZ, PT ;  /* 0x000000ff1200720c */ /* 0x000fe20003fc6270 */
[----:B------:R-:W-:-:S02]  /*13be0*/  IMAD R9, R3, R9, R17 ;  /* 0x0000000903097224 */ /* 0x000fc400078e0211 */
[----:B------:R-:W-:Y:S01]  /*13bf0*/  @!P5 IMAD.IADD R11, R11, 0x1, -R3 ;  /* 0x000000010b0bd824 */ /* 0x000fe200078e0a03 */
[----:B------:R-:W-:Y:S01]  /*13c00*/  ISETP.GE.AND P5, PT, R20, RZ, PT ;  /* 0x000000ff1400720c */ /* 0x000fe20003fa6270 */
[----:B0-----:R-:W-:Y:S01]  /*13c10*/  IMAD.MOV.U32 R25, RZ, RZ, R7 ;  /* 0x000000ffff197224 */ /* 0x001fe200078e0007 */
[----:B------:R-:W-:Y:S01]  /*13c20*/  IABS R7, R10 ;  /* 0x0000000a00077213 */ /* 0x000fe20000000000 */
[----:B-1----:R-:W-:-:S04]  /*13c30*/  IMAD.HI.U32 R8, R2, R23, RZ ;  /* 0x0000001702087227 */ /* 0x002fc800078e00ff */
[----:B------:R-:W-:Y:S01]  /*13c40*/  @!P1 IMAD.IADD R22, R22, 0x1, -R3 ;  /* 0x0000000116169824 */ /* 0x000fe200078e0a03 */
[C---:B------:R-:W-:Y:S01]  /*13c50*/  ISETP.GT.U32.AND P1, PT, R3.reuse, R9, PT ;  /* 0x000000090300720c */ /* 0x040fe20003f24070 */
[----:B------:R-:W-:Y:S02]  /*13c60*/  IMAD.MOV.U32 R24, RZ, RZ, R0 ;  /* 0x000000ffff187224 */ /* 0x000fe400078e0000 */
[----:B------:R-:W-:Y:S01]  /*13c70*/  @!P0 IMAD.MOV R25, RZ, RZ, -R25 ;  /* 0x000000ffff198224 */ /* 0x000fe200078e0a19 */
[C---:B------:R-:W-:Y:S01]  /*13c80*/  ISETP.GT.U32.AND P0, PT, R3.reuse, R11, PT ;  /* 0x0000000b0300720c */ /* 0x040fe20003f04070 */
[----:B------:R-:W-:Y:S02]  /*13c90*/  IMAD.MOV.U32 R12, RZ, RZ, R14 ;  /* 0x000000ffff0c7224 */ /* 0x000fe400078e000e */
[----:B------:R-:W-:Y:S01]  /*13ca0*/  IMAD.MOV R8, RZ, RZ, -R8 ;  /* 0x000000ffff087224 */ /* 0x000fe200078e0a08 */
[----:B------:R-:W-:Y:S01]  /*13cb0*/  STL [R1+0x33c], R25 ;  /* 0x00033c1901007387 */ /* 0x000fe20000100800 */
[----:B------:R-:W-:Y:S01]  /*13cc0*/  @!P4 IMAD.MOV R24, RZ, RZ, -R24 ;  /* 0x000000ffff18c224 */ /* 0x000fe200078e0a18 */
[----:B------:R-:W-:Y:S01]  /*13cd0*/  ISETP.GT.U32.AND P4, PT, R3, R22, PT ;  /* 0x000000160300720c */ /* 0x000fe20003f84070 */
[----:B------:R-:W-:-:S02]  /*13ce0*/  IMAD.MOV.U32 R0, RZ, RZ, R7 ;  /* 0x000000ffff007224 */ /* 0x000fc400078e0007 */
[----:B------:R-:W-:Y:S01]  /*13cf0*/  @!P2 IMAD.MOV R12, RZ, RZ, -R12 ;  /* 0x000000ffff0ca224 */ /* 0x000fe200078e0a0c */
[----:B------:R-:W-:Y:S01]  /*13d00*/  STL [R1+0x338], R24 ;  /* 0x0003381801007387 */ /* 0x000fe20000100800 */
[----:B------:R-:W-:Y:S01]  /*13d10*/  IMAD R8, R3, R8, R23 ;  /* 0x0000000803087224 */ /* 0x000fe200078e0217 */
[----:B------:R-:W-:Y:S01]  /*13d20*/  ISETP.GE.AND P2, PT, R15, RZ, PT ;  /* 0x000000ff0f00720c */ /* 0x000fe20003f46270 */
[----:B------:R-:W-:Y:S01]  /*13d30*/  IMAD.MOV.U32 R7, RZ, RZ, R19 ;  /* 0x000000ffff077224 */ /* 0x000fe200078e0013 */
[----:B------:R0:W-:Y:S01]  /*13d40*/  STL [R1+0x334], R12 ;  /* 0x0003340c01007387 */ /* 0x0001e20000100800 */
[----:B------:R-:W-:Y:S02]  /*13d50*/  @!P1 IMAD.IADD R9, R9, 0x1, -R3 ;  /* 0x0000000109099824 */ /* 0x000fe400078e0a03 */
[----:B------:R-:W-:Y:S01]  /*13d60*/  @!P6 IMAD.MOV R7, RZ, RZ, -R7 ;  /* 0x000000ffff07e224 */ /* 0x000fe200078e0a07 */
[----:B------:R-:W-:Y:S01]  /*13d70*/  ISETP.GT.U32.AND P6, PT, R3, R8, PT ;  /* 0x000000080300720c */ /* 0x000fe20003fc4070 */
[--C-:B------:R-:W-:Y:S01]  /*13d80*/  @!P0 IMAD.IADD R11, R11, 0x1, -R3.reuse ;  /* 0x000000010b0b8824 */ /* 0x100fe200078e0a03 */
[----:B------:R-:W-:Y:S01]  /*13d90*/  ISETP.GT.U32.AND P1, PT, R3, R9, PT ;  /* 0x000000090300720c */ /* 0x000fe20003f24070 */
[----:B------:R-:W-:Y:S01]  /*13da0*/  @!P4 IMAD.IADD R22, R22, 0x1, -R3 ;  /* 0x000000011616c824 */ /* 0x000fe200078e0a03 */
[----:B------:R1:W-:Y:S01]  /*13db0*/  STL [R1+0x2d8], R7 ;  /* 0x0002d80701007387 */ /* 0x0003e20000100800 */
[----:B------:R-:W-:Y:S01]  /*13dc0*/  IMAD.MOV.U32 R15, RZ, RZ, R11 ;  /* 0x000000ffff0f7224 */ /* 0x000fe200078e000b */
[----:B------:R-:W-:Y:S01]  /*13dd0*/  ISETP.GE.AND P0, PT, R21, RZ, PT ;  /* 0x000000ff1500720c */ /* 0x000fe20003f06270 */
[----:B0-----:R-:W-:Y:S01]  /*13de0*/  IMAD.HI.U32 R12, R2, R0, RZ ;  /* 0x00000000020c7227 */ /* 0x001fe200078e00ff */
[----:B------:R-:W-:-:S03]  /*13df0*/  ISETP.GE.AND P4, PT, R16, RZ, PT ;  /* 0x000000ff1000720c */ /* 0x000fc60003f86270 */
[----:B------:R-:W-:Y:S02]  /*13e00*/  IMAD.MOV R12, RZ, RZ, -R12 ;  /* 0x000000ffff0c7224 */ /* 0x000fe400078e0a0c */
[----:B------:R-:W-:Y:S02]  /*13e10*/  @!P5 IMAD.MOV R15, RZ, RZ, -R15 ;  /* 0x000000ffff0fd224 */ /* 0x000fe400078e0a0f */
[----:B------:R-:W-:Y:S02]  /*13e20*/  IMAD R0, R3, R12, R0 ;  /* 0x0000000c03007224 */ /* 0x000fe400078e0200 */
[----:B-1----:R-:W-:Y:S01]  /*13e30*/  VIADD R7, R5, 0x7d ;  /* 0x0000007d05077836 */ /* 0x002fe20000000000 */
[----:B------:R0:W-:Y:S01]  /*13e40*/  STL [R1+0x2cc], R15 ;  /* 0x0002cc0f01007387 */ /* 0x0001e20000100800 */
[----:B------:R-:W-:Y:S01]  /*13e50*/  @!P6 IMAD.IADD R8, R8, 0x1, -R3 ;  /* 0x000000010808e824 */ /* 0x000fe200078e0a03 */
[----:B------:R-:W-:Y:S01]  /*13e60*/  ISETP.GT.U32.AND P5, PT, R3, R0, PT ;  /* 0x000000000300720c */ /* 0x000fe20003fa4070 */
[----:B------:R-:W-:Y:S01]  /*13e70*/  IMAD.MOV.U32 R14, RZ, RZ, R22 ;  /* 0x000000ffff0e7224 */ /* 0x000fe200078e0016 */
[----:B------:R-:W-:Y:S01]  /*13e80*/  IABS R13, R7 ;  /* 0x00000007000d7213 */ /* 0x000fe20000000000 */
[----:B------:R-:W-:Y:S01]  /*13e90*/  VIADD R12, R5, 0x7c ;  /* 0x0000007c050c7836 */ /* 0x000fe20000000000 */
[----:B------:R-:W-:Y:S01]  /*13ea0*/  ISETP.GT.U32.AND P6, PT, R3, R8, PT ;  /* 0x000000080300720c */ /* 0x000fe20003fc4070 */
[----:B------:R-:W-:Y:S01]  /*13eb0*/  @!P2 IMAD.MOV R14, RZ, RZ, -R14 ;  /* 0x000000ffff0ea224 */ /* 0x000fe200078e0a0e */
[----:B------:R-:W-:Y:S01]  /*13ec0*/  ISETP.GE.AND P2, PT, R10, RZ, PT ;  /* 0x000000ff0a00720c */ /* 0x000fe20003f46270 */
[----:B------:R-:W-:-:S03]  /*13ed0*/  IMAD.HI.U32 R11, R2, R13, RZ ;  /* 0x0000000d020b7227 */ /* 0x000fc600078e00ff */
[----:B------:R1:W-:Y:S01]  /*13ee0*/  STL [R1+0x2d0], R14 ;  /* 0x0002d00e01007387 */ /* 0x0003e20000100800 */
[----:B------:R-:W-:Y:S01]  /*13ef0*/  @!P1 IMAD.IADD R9, R9, 0x1, -R3 ;  /* 0x0000000109099824 */ /* 0x000fe200078e0a03 */
[----:B------:R-:W-:Y:S01]  /*13f00*/  ISETP.GE.AND P1, PT, R7, RZ, PT ;  /* 0x000000ff0700720c */ /* 0x000fe20003f26270 */
[----:B------:R-:W-:Y:S02]  /*13f10*/  IMAD.MOV R10, RZ, RZ, -R11 ;  /* 0x000000ffff0a7224 */ /* 0x000fe400078e0a0b */
[----:B0-----:R-:W-:Y:S02]  /*13f20*/  IMAD.MOV.U32 R15, RZ, RZ, R9 ;  /* 0x000000ffff0f7224 */ /* 0x001fe400078e0009 */
[----:B------:R-:W-:Y:S01]  /*13f30*/  @!P5 IMAD.IADD R0, R0, 0x1, -R3 ;  /* 0x000000010000d824 */ /* 0x000fe200078e0a03 */
[----:B------:R-:W-:Y:S01]  /*13f40*/  ISETP.GE.AND P5, PT, R12, RZ, PT ;  /* 0x000000ff0c00720c */ /* 0x000fe20003fa6270 */
[C---:B------:R-:W-:Y:S01]  /*13f50*/  IMAD R10, R3.reuse, R10, R13 ;  /* 0x0000000a030a7224 */ /* 0x040fe200078e020d */
[----:B-1----:R-:W-:Y:S01]  /*13f60*/  IABS R14, R12 ;  /* 0x0000000c000e7213 */ /* 0x002fe20000000000 */
[----:B------:R-:W-:Y:S01]  /*13f70*/  @!P0 IMAD.MOV R15, RZ, RZ, -R15 ;  /* 0x000000ffff0f8224 */ /* 0x000fe200078e0a0f */
[C---:B------:R-:W-:Y:S01]  /*13f80*/  ISETP.GT.U32.AND P0, PT, R3.reuse, R0, PT ;  /* 0x000000000300720c */ /* 0x040fe20003f04070 */
[----:B------:R-:W-:Y:S01]  /*13f90*/  @!P6 IMAD.IADD R8, R8, 0x1, -R3 ;  /* 0x000000010808e824 */ /* 0x000fe200078e0a03 */
[----:B------:R-:W-:Y:S01]  /*13fa0*/  ISETP.GT.U32.AND P6, PT, R3, R10, PT ;  /* 0x0000000a0300720c */ /* 0x000fe20003fc4070 */
[----:B------:R-:W-:Y:S01]  /*13fb0*/  IMAD.MOV.U32 R7, RZ, RZ, R14 ;  /* 0x000000ffff077224 */ /* 0x000fe200078e000e */
[----:B------:R0:W-:Y:S01]  /*13fc0*/  STL [R1+0x2d4], R15 ;  /* 0x0002d40f01007387 */ /* 0x0001e20000100800 */
[----:B------:R-:W-:-:S02]  /*13fd0*/  VIADD R11, R5, 0x7b ;  /* 0x0000007b050b7836 */ /* 0x000fc40000000000 */
[----:B------:R-:W-:-:S03]  /*13fe0*/  IMAD.HI.U32 R14, R2, R7, RZ ;  /* 0x00000007020e7227 */ /* 0x000fc600078e00ff */
[----:B------:R-:W-:Y:S01]  /*13ff0*/  IABS R13, R11 ;  /* 0x0000000b000d7213 */ /* 0x000fe20000000000 */
[----:B------:R-:W-:Y:S02]  /*14000*/  VIADD R9, R5, 0x7a ;  /* 0x0000007a05097836 */ /* 0x000fe40000000000 */
[----:B------:R-:W-:Y:S02]  /*14010*/  @!P0 IMAD.IADD R0, R0, 0x1, -R3 ;  /* 0x0000000100008824 */ /* 0x000fe400078e0a03 */
[----:B0-----:R-:W-:Y:S01]  /*14020*/  IMAD.MOV.U32 R15, RZ, RZ, R8 ;  /* 0x000000ffff0f7224 */ /* 0x001fe200078e0008 */
[----:B------:R-:W-:Y:S01]  /*14030*/  IABS R21, R9 ;  /* 0x0000000900157213 */ /* 0x000fe20000000000 */
[----:B------:R-:W-:Y:S02]  /*14040*/  IMAD.MOV R8, RZ, RZ, -R14 ;  /* 0x000000ffff087224 */ /* 0x000fe400078e0a0e */
[----:B------:R-:W-:-:S04]  /*14050*/  IMAD.HI.U32 R12, R2, R13, RZ ;  /* 0x0000000d020c7227 */ /* 0x000fc800078e00ff */
[----:B------:R-:W-:Y:S02]  /*14060*/  IMAD R8, R3, R8, R7 ;  /* 0x0000000803087224 */ /* 0x000fe400078e0207 */
[----:B------:R-:W-:Y:S01]  /*14070*/  @!P4 IMAD.MOV R15, RZ, RZ, -R15 ;  /* 0x000000ffff0fc224 */ /* 0x000fe200078e0a0f */
[----:B------:R-:W-:Y:S01]  /*14080*/  ISETP.GE.AND P4, PT, R11, RZ, PT ;  /* 0x000000ff0b00720c */ /* 0x000fe20003f86270 */
[----:B------:R-:W-:Y:S01]  /*14090*/  @!P6 IMAD.IADD R10, R10, 0x1, -R3 ;  /* 0x000000010a0ae824 */ /* 0x000fe200078e0a03 */
[----:B------:R-:W-:Y:S01]  /*140a0*/  ISETP.GT.U32.AND P0, PT, R3, R8, PT ;  /* 0x000000080300720c */ /* 0x000fe20003f04070 */
[----:B------:R-:W-:Y:S01]  /*140b0*/  IMAD.MOV R11, RZ, RZ, -R12 ;  /* 0x000000ffff0b7224 */ /* 0x000fe200078e0a0c */
[----:B------:R0:W-:Y:S01]  /*140c0*/  STL [R1+0x314], R15 ;  /* 0x0003140f01007387 */ /* 0x0001e20000100800 */
[----:B------:R-:W-:Y:S01]  /*140d0*/  VIADD R14, R5, 0x79 ;  /* 0x00000079050e7836 */ /* 0x000fe20000000000 */
[C---:B------:R-:W-:Y:S01]  /*140e0*/  ISETP.GT.U32.AND P6, PT, R3.reuse, R10, PT ;  /* 0x0000000a0300720c */ /* 0x040fe20003fc4070 */
[----:B------:R-:W-:-:S02]  /*140f0*/  IMAD R13, R3, R11, R13 ;  /* 0x0000000b030d7224 */ /* 0x000fc400078e020d */
[----:B------:R-:W-:Y:S01]  /*14100*/  IMAD.HI.U32 R7, R2, R21, RZ ;  /* 0x0000001502077227 */ /* 0x000fe200078e00ff */
[----:B------:R-:W-:-:S03]  /*14110*/  IABS R24, R14 ;  /* 0x0000000e00187213 */ /* 0x000fc60000000000 */
[----:B------:R-:W-:Y:S02]  /*14120*/  IMAD.MOV R7, RZ, RZ, -R7 ;  /* 0x000000ffff077224 */ /* 0x000fe400078e0a07 */
[----:B0-----:R-:W-:Y:S02]  /*14130*/  IMAD.MOV.U32 R15, RZ, RZ, R0 ;  /* 0x000000ffff0f7224 */ /* 0x001fe400078e0000 */
[----:B------:R-:W-:Y:S02]  /*14140*/  @!P0 IMAD.IADD R8, R8, 0x1, -R3 ;  /* 0x0000000108088824 */ /* 0x000fe400078e0a03 */
[----:B------:R-:W-:Y:S01]  /*14150*/  @!P2 IMAD.MOV R15, RZ, RZ, -R15 ;  /* 0x000000ffff0fa224 */ /* 0x000fe200078e0a0f */
[C---:B------:R-:W-:Y:S01]  /*14160*/  ISETP.GT.U32.AND P2, PT, R3.reuse, R13, PT ;  /* 0x0000000d0300720c */ /* 0x040fe20003f44070 */
[C---:B------:R-:W-:Y:S01]  /*14170*/  IMAD R21, R3.reuse, R7, R21 ;  /* 0x0000000703157224 */ /* 0x040fe200078e0215 */
[----:B------:R-:W-:Y:S01]  /*14180*/  ISETP.GT.U32.AND P0, PT, R3, R8, PT ;  /* 0x000000080300720c */ /* 0x000fe20003f04070 */
[----:B------:R-:W-:Y:S01]  /*14190*/  VIADD R11, R5, 0x78 ;  /* 0x00000078050b7836 */ /* 0x000fe20000000000 */
[----:B------:R0:W-:Y:S01]  /*141a0*/  STL [R1+0x318], R15 ;  /* 0x0003180f01007387 */ /* 0x0001e20000100800 */
[----:B------:R-:W-:Y:S01]  /*141b0*/  @!P6 IMAD.IADD R10, R10, 0x1, -R3 ;  /* 0x000000010a0ae824 */ /* 0x000fe200078e0a03 */
[----:B------:R-:W-:Y:S01]  /*141c0*/  ISETP.GE.AND P6, PT, R9, RZ, PT ;  /* 0x000000ff0900720c */ /* 0x000fe20003fc6270 */
[----:B------:R-:W-:Y:S01]  /*141d0*/  IMAD.HI.U32 R7, R2, R24, RZ ;  /* 0x0000001802077227 */ /* 0x000fe200078e00ff */
[----:B------:R-:W-:-:S03]  /*141e0*/  IABS R12, R11 ;  /* 0x0000000b000c7213 */ /* 0x000fc60000000000 */
[----:B------:R-:W-:Y:S02]  /*141f0*/  IMAD.MOV.U32 R16, RZ, RZ, R10 ;  /* 0x000000ffff107224 */ /* 0x000fe400078e000a */
[----:B------:R-:W-:Y:S02]  /*14200*/  @!P2 IMAD.IADD R13, R13, 0x1, -R3 ;  /* 0x000000010d0da824 */ /* 0x000fe400078e0a03 */
[----:B------:R-:W-:Y:S02]  /*14210*/  IMAD.MOV R7, RZ, RZ, -R7 ;  /* 0x000000ffff077224 */ /* 0x000fe400078e0a07 */
[----:B------:R-:W-:Y:S01]  /*14220*/  @!P1 IMAD.MOV R16, RZ, RZ, -R16 ;  /* 0x000000ffff109224 */ /* 0x000fe200078e0a10 */
[C---:B------:R-:W-:Y:S01]  /*14230*/  ISETP.GT.U32.AND P2, PT, R3.reuse, R13, PT ;  /* 0x0000000d0300720c */ /* 0x040fe20003f44070 */
[C---:B------:R-:W-:Y:S01]  /*14240*/  IMAD R24, R3.reuse, R7, R24 ;  /* 0x0000000703187224 */ /* 0x040fe200078e0218 */
[C---:B------:R-:W-:Y:S01]  /*14250*/  ISETP.GT.U32.AND P1, PT, R3.reuse, R21, PT ;  /* 0x000000150300720c */ /* 0x040fe20003f24070 */
[----:B0-----:R-:W-:Y:S01]  /*14260*/  IMAD.HI.U32 R15, R2, R12, RZ ;  /* 0x0000000c020f7227 */ /* 0x001fe200078e00ff */
[----:B------:R0:W-:Y:S03]  /*14270*/  STL [R1+0x328], R16 ;  /* 0x0003281001007387 */ /* 0x0001e60000100800 */
[----:B------:R-:W-:Y:S01]  /*14280*/  @!P0 IMAD.IADD R8, R8, 0x1, -R3 ;  /* 0x0000000108088824 */ /* 0x000fe200078e0a03 */
[----:B------:R-:W-:Y:S01]  /*14290*/  ISETP.GT.U32.AND P0, PT, R3, R24, PT ;  /* 0x000000180300720c */ /* 0x000fe20003f04070 */
[----:B------:R-:W-:-:S02]  /*142a0*/  IMAD.MOV R15, RZ, RZ, -R15 ;  /* 0x000000ffff0f7224 */ /* 0x000fc400078e0a0f */
[----:B------:R-:W-:Y:S02]  /*142b0*/  VIADD R10, R5, 0x76 ;  /* 0x00000076050a7836 */ /* 0x000fe40000000000 */
[----:B------:R-:W-:Y:S02]  /*142c0*/  IMAD R12, R3, R15, R12 ;  /* 0x0000000f030c7224 */ /* 0x000fe400078e020c */
[--C-:B------:R-:W-:Y:S01]  /*142d0*/  @!P2 IMAD.IADD R13, R13, 0x1, -R3.reuse ;  /* 0x000000010d0da824 */ /* 0x100fe200078e0a03 */
[----:B------:R-:W-:Y:S01]  /*142e0*/  IABS R15, R10 ;  /* 0x0000000a000f7213 */ /* 0x000fe20000000000 */
[----:B------:R-:W-:Y:S01]  /*142f0*/  @!P1 IMAD.IADD R21, R21, 0x1, -R3 ;  /* 0x0000000115159824 */ /* 0x000fe200078e0a03 */
[----:B------:R-:W-:Y:S01]  /*14300*/  ISETP.GE.AND P2, PT, R14, RZ, PT ;  /* 0x000000ff0e00720c */ /* 0x000fe20003f46270 */
[----:B------:R-:W-:Y:S01]  /*14310*/  VIADD R0, R5, 0x77 ;  /* 0x0000007705007836 */ /* 0x000fe20000000000 */
[----:B------:R-:W-:Y:S01]  /*14320*/  ISETP.GT.U32.AND P1, PT, R3, R12, PT ;  /* 0x0000000c0300720c */ /* 0x000fe20003f24070 */
[----:B------:R-:W-:-:S02]  /*14330*/  IMAD.MOV.U32 R14, RZ, RZ, R15 ;  /* 0x000000ffff0e7224 */ /* 0x000fc400078e000f */
[----:B------:R-:W-:Y:S01]  /*14340*/  @!P0 IMAD.IADD R24, R24, 0x1, -R3 ;  /* 0x0000000118188824 */ /* 0x000fe200078e0a03 */
[----:B------:R-:W-:Y:S01]  /*14350*/  ISETP.GT.U32.AND P0, PT, R3, R21, PT ;  /* 0x000000150300720c */ /* 0x000fe20003f04070 */
[----:B------:R-:W-:Y:S01]  /*14360*/  IMAD.MOV.U32 R17, RZ, RZ, R8 ;  /* 0x000000ffff117224 */ /* 0x000fe200078e0008 */
[----:B------:R-:W-:Y:S01]  /*14370*/  IABS R9, R0 ;  /* 0x0000000000097213 */ /* 0x000fe20000000000 */
[----:B------:R-:W-:-:S04]  /*14380*/  IMAD.HI.U32 R8, R2, R14, RZ ;  /* 0x0000000e02087227 */ /* 0x000fc800078e00ff */
[----:B------:R-:W-:Y:S02]  /*14390*/  IMAD.MOV R8, RZ, RZ, -R8 ;  /* 0x000000ffff087224 */ /* 0x000fe400078e0a08 */
[----:B------:R-:W-:-:S04]  /*143a0*/  IMAD.HI.U32 R7, R2, R9, RZ ;  /* 0x0000000902077227 */ /* 0x000fc800078e00ff */
[----:B------:R-:W-:Y:S02]  /*143b0*/  IMAD R14, R3, R8, R14 ;  /* 0x00000008030e7224 */ /* 0x000fe400078e020e */
[----:B------:R-:W-:Y:S02]  /*143c0*/  IMAD.MOV R7, RZ, RZ, -R7 ;  /* 0x000000ffff077224 */ /* 0x000fe400078e0a07 */
[----:B------:R-:W-:Y:S01]  /*143d0*/  @!P0 IMAD.IADD R21, R21, 0x1, -R3 ;  /* 0x0000000115158824 */ /* 0x000fe200078e0a03 */
[C---:B------:R-:W-:Y:S01]  /*143e0*/  ISETP.GT.U32.AND P0, PT, R3.reuse, R14, PT ;  /* 0x0000000e0300720c */ /* 0x040fe20003f04070 */
[C---:B------:R-:W-:Y:S02]  /*143f0*/  IMAD R9, R3.reuse, R7, R9 ;  /* 0x0000000703097224 */ /* 0x040fe400078e0209 */
[----:B0-----:R-:W-:Y:S02]  /*14400*/  IMAD.MOV.U32 R16, RZ, RZ, R13 ;  /* 0x000000ffff107224 */ /* 0x001fe400078e000d */
        /* <DEDUP_REMOVED lines=8> */
[----:B------:R-:W-:Y:S01]  /*14490*/  IABS R13, R7 ;  /* 0x00000007000d7213 */ /* 0x000fe20000000000 */
[----:B------:R0:W-:Y:S01]  /*144a0*/  STL [R1+0x320], R16 ;  /* 0x0003201001007387 */ /* 0x0001e20000100800 */
[----:B------:R-:W-:Y:S01]  /*144b0*/  IABS R19, R8 ;  /* 0x0000000800137213 */ /* 0x000fe20000000000 */
[--C-:B------:R-:W-:Y:S01]  /*144c0*/  @!P1 IMAD.IADD R12, R12, 0x1, -R3.reuse ;  /* 0x000000010c0c9824 */ /* 0x100fe200078e0a03 */
[----:B------:R-:W-:Y:S01]  /*144d0*/  ISETP.GT.U32.AND P0, PT, R3, R14, PT ;  /* 0x0000000e0300720c */ /* 0x000fe20003f04070 */
[----:B------:R-:W-:Y:S01]  /*144e0*/  @!P5 IMAD.IADD R24, R24, 0x1, -R3 ;  /* 0x000000011818d824 */ /* 0x000fe200078e0a03 */
[----:B------:R-:W-:Y:S01]  /*144f0*/  ISETP.GE.AND P5, PT, R11, RZ, PT ;  /* 0x000000ff0b00720c */ /* 0x000fe20003fa6270 */
[----:B------:R-:W-:Y:S01]  /*14500*/  IMAD.HI.U32 R11, R2, R19, RZ ;  /* 0x00000013020b7227 */ /* 0x000fe200078e00ff */
[----:B------:R-:W-:-:S03]  /*14510*/  ISETP.GT.U32.AND P1, PT, R3, R12, PT ;  /* 0x0000000c0300720c */ /* 0x000fc60003f24070 */
[----:B0-----:R-:W-:-:S04]  /*14520*/  IMAD.HI.U32 R16, R2, R13, RZ ;  /* 0x0000000d02107227 */ /* 0x001fc800078e00ff */
[----:B------:R-:W-:Y:S02]  /*14530*/  @!P4 IMAD.IADD R9, R9, 0x1, -R3 ;  /* 0x000000010909c824 */ /* 0x000fe400078e0a03 */
[----:B------:R-:W-:Y:S02]  /*14540*/  IMAD.MOV R16, RZ, RZ, -R16 ;  /* 0x000000ffff107224 */ /* 0x000fe400078e0a10 */
[----:B------:R-:W-:Y:S01]  /*14550*/  VIADD R20, R5, 0x72 ;  /* 0x0000007205147836 */ /* 0x000fe20000000000 */
[C---:B------:R-:W-:Y:S01]  /*14560*/  ISETP.GT.U32.AND P4, PT, R3.reuse, R9, PT ;  /* 0x000000090300720c */ /* 0x040fe20003f84070 */
[----:B------:R-:W-:Y:S02]  /*14570*/  IMAD.MOV R11, RZ, RZ, -R11 ;  /* 0x000000ffff0b7224 */ /* 0x000fe400078e0a0b */
[C---:B------:R-:W-:Y:S01]  /*14580*/  IMAD R13, R3.reuse, R16, R13 ;  /* 0x00000010030d7224 */ /* 0x040fe200078e020d */
[----:B------:R-:W-:Y:S01]  /*14590*/  IABS R16, R20 ;  /* 0x0000001400107213 */ /* 0x000fe20000000000 */
[----:B------:R-:W-:-:S02]  /*145a0*/  IMAD R19, R3, R11, R19 ;  /* 0x0000000b03137224 */ /* 0x000fc400078e0213 */
[----:B------:R-:W-:Y:S02]  /*145b0*/  VIADD R23, R5, 0x73 ;  /* 0x0000007305177836 */ /* 0x000fe40000000000 */
[----:B------:R-:W-:Y:S01]  /*145c0*/  @!P0 IMAD.IADD R14, R14, 0x1, -R3 ;  /* 0x000000010e0e8824 */ /* 0x000fe200078e0a03 */
[----:B------:R-:W-:Y:S01]  /*145d0*/  ISETP.GT.U32.AND P0, PT, R3, R19, PT ;  /* 0x000000130300720c */ /* 0x000fe20003f04070 */
[----:B------:R-:W-:Y:S01]  /*145e0*/  IMAD.HI.U32 R18, R2, R16, RZ ;  /* 0x0000001002127227 */ /* 0x000fe200078e00ff */
[----:B------:R-:W-:-:S03]  /*145f0*/  IABS R15, R23 ;  /* 0x00000017000f7213 */ /* 0x000fc60000000000 */
[----:B------:R-:W-:Y:S02]  /*14600*/  IMAD.MOV R18, RZ, RZ, -R18 ;  /* 0x000000ffff127224 */ /* 0x000fe400078e0a12 */
[--C-:B------:R-:W-:Y:S01]  /*14610*/  @!P1 IMAD.IADD R12, R12, 0x1, -R3.reuse ;  /* 0x000000010c0c9824 */ /* 0x100fe200078e0a03 */
[----:B------:R-:W-:Y:S01]  /*14620*/  ISETP.GE.AND P1, PT, R0, RZ, PT ;  /* 0x000000ff0000720c */ /* 0x000fe20003f26270 */
[----:B------:R-:W-:Y:S01]  /*14630*/  @!P4 IMAD.IADD R9, R9, 0x1, -R3 ;  /* 0x000000010909c824 */ /* 0x000fe200078e0a03 */
[----:B------:R-:W-:Y:S01]  /*14640*/  ISETP.GT.U32.AND P4, PT, R3, R13, PT ;  /* 0x0000000d0300720c */ /* 0x000fe20003f84070 */
[----:B------:R-:W-:-:S04]  /*14650*/  IMAD.HI.U32 R0, R2, R15, RZ ;  /* 0x0000000f02007227 */ /* 0x000fc800078e00ff */
[----:B------:R-:W-:Y:S02]  /*14660*/  IMAD R16, R3, R18, R16 ;  /* 0x0000001203107224 */ /* 0x000fe400078e0210 */
[----:B------:R-:W-:Y:S02]  /*14670*/  VIADD R22, R5, 0x71 ;  /* 0x0000007105167836 */ /* 0x000fe40000000000 */
[----:B------:R-:W-:Y:S02]  /*14680*/  IMAD.MOV R0, RZ, RZ, -R0 ;  /* 0x000000ffff007224 */ /* 0x000fe400078e0a00 */
[----:B------:R-:W-:Y:S01]  /*14690*/  @!P0 IMAD.IADD R19, R19, 0x1, -R3 ;  /* 0x0000000113138824 */ /* 0x000fe200078e0a03 */
[C---:B------:R-:W-:Y:S01]  /*146a0*/  ISETP.GT.U32.AND P0, PT, R3.reuse, R16, PT ;  /* 0x000000100300720c */ /* 0x040fe20003f04070 */
[----:B------:R-:W-:Y:S01]  /*146b0*/  IMAD R15, R3, R0, R15 ;  /* 0x00000000030f7224 */ /* 0x000fe200078e020f */
[----:B------:R-:W-:Y:S01]  /*146c0*/  IABS R28, R22 ;  /* 0x00000016001c7213 */ /* 0x000fe20000000000 */
[----:B------:R-:W-:-:S02]  /*146d0*/  @!P4 IMAD.IADD R13, R13, 0x1, -R3 ;  /* 0x000000010d0dc824 */ /* 0x000fc400078e0a03 */
[----:B------:R-:W-:Y:S01]  /*146e0*/  @!P6 IMAD.MOV R21, RZ, RZ, -R21 ;  /* 0x000000ffff15e224 */ /* 0x000fe200078e0a15 */
[----:B------:R-:W-:Y:S01]  /*146f0*/  ISETP.GT.U32.AND P4, PT, R3, R15, PT ;  /* 0x0000000f0300720c */ /* 0x000fe20003f84070 */
[----:B------:R-:W-:-:S04]  /*14700*/  IMAD.HI.U32 R27, R2, R28, RZ ;  /* 0x0000001c021b7227 */ /* 0x000fc800078e00ff */
[----:B------:R-:W-:Y:S02]  /*14710*/  IMAD.MOV R27, RZ, RZ, -R27 ;  /* 0x000000ffff1b7224 */ /* 0x000fe400078e0a1b */
[--C-:B------:R-:W-:Y:S01]  /*14720*/  @!P0 IMAD.IADD R16, R16, 0x1, -R3.reuse ;  /* 0x0000000110108824 */ /* 0x100fe200078e0a03 */
[C---:B------:R-:W-:Y:S01]  /*14730*/  ISETP.GT.U32.AND P0, PT, R3.reuse, R13, PT ;  /* 0x0000000d0300720c */ /* 0x040fe20003f04070 */
[----:B------:R-:W-:Y:S02]  /*14740*/  IMAD R27, R3, R27, R28 ;  /* 0x0000001b031b7224 */ /* 0x000fe400078e021c */
[----:B------:R-:W2:Y:S01]  /*14750*/  LDL R28, [R1+0x1670] ;  /* 0x00167000011c7983 */ /* 0x000ea20000100800 */
[C---:B------:R-:W-:Y:S02]  /*14760*/  VIADD R11, R5.reuse, 0x6f ;  /* 0x0000006f050b7836 */ /* 0x040fe40000000000 */
[----:B------:R-:W-:Y:S01]  /*14770*/  VIADD R17, R5, 0x70 ;  /* 0x0000007005117836 */ /* 0x000fe20000000000 */
[----:B------:R0:W-:Y:S01]  /*14780*/  STL [R1+0x2c8], R21 ;  /* 0x0002c81501007387 */ /* 0x0001e20000100800 */
[----:B------:R-:W-:Y:S01]  /*14790*/  @!P4 IMAD.IADD R15, R15, 0x1, -R3 ;  /* 0x000000010f0fc824 */ /* 0x000fe200078e0a03 */
[----:B------:R-:W-:Y:S01]  /*147a0*/  IABS R25, R11 ;  /* 0x0000000b00197213 */ /* 0x000fe20000000000 */
[----:B------:R-:W-:Y:S01]  /*147b0*/  @!P2 IMAD.MOV R24, RZ, RZ, -R24 ;  /* 0x000000ffff18a224 */ /* 0x000fe200078e0a18 */
[----:B------:R-:W-:Y:S01]  /*147c0*/  IABS R0, R17 ;  /* 0x0000001100007213 */ /* 0x000fe20000000000 */
[----:B------:R-:W-:Y:S01]  /*147d0*/  VIADD R18, R5, 0x6e ;  /* 0x0000006e05127836 */ /* 0x000fe20000000000 */
[----:B------:R-:W-:Y:S01]  /*147e0*/  ISETP.GE.AND P4, PT, R10, RZ, PT ;  /* 0x000000ff0a00720c */ /* 0x000fe20003f86270 */
[----:B------:R-:W-:-:S04]  /*147f0*/  IMAD.HI.U32 R29, R2, R25, RZ ;  /* 0x00000019021d7227 */ /* 0x000fc800078e00ff */
[----:B0-----:R-:W-:Y:S02]  /*14800*/  IMAD.MOV.U32 R21, RZ, RZ, R12 ;  /* 0x000000ffff157224 */ /* 0x001fe400078e000c */
[----:B------:R-:W-:Y:S01]  /*14810*/  @!P0 IMAD.IADD R13, R13, 0x1, -R3 ;  /* 0x000000010d0d8824 */ /* 0x000fe200078e0a03 */
[C---:B------:R-:W-:Y:S01]  /*14820*/  ISETP.GT.U32.AND P2, PT, R3.reuse, R19, PT ;  /* 0x000000130300720c */ /* 0x040fe20003f44070 */
[----:B------:R-:W-:Y:S01]  /*14830*/  IMAD.MOV.U32 R12, RZ, RZ, R9 ;  /* 0x000000ffff0c7224 */ /* 0x000fe200078e0009 */
[C---:B------:R-:W-:Y:S01]  /*14840*/  ISETP.GT.U32.AND P6, PT, R3.reuse, R16, PT ;  /* 0x000000100300720c */ /* 0x040fe20003fc4070 */
[----:B------:R-:W-:Y:S01]  /*14850*/  @!P5 IMAD.MOV R21, RZ, RZ, -R21 ;  /* 0x000000ffff15d224 */ /* 0x000fe200078e0a15 */
[----:B------:R-:W-:Y:S01]  /*14860*/  IABS R10, R18 ;  /* 0x00000012000a7213 */ /* 0x000fe20000000000 */
[----:B------:R-:W-:Y:S01]  /*14870*/  @!P1 IMAD.MOV R12, RZ, RZ, -R12 ;  /* 0x000000ffff0c9224 */ /* 0x000fe200078e0a0c */
[C---:B------:R-:W-:Y:S01]  /*14880*/  ISETP.GT.U32.AND P1, PT, R3.reuse, R27, PT ;  /* 0x0000001b0300720c */ /* 0x040fe20003f24070 */
[----:B------:R-:W-:Y:S01]  /*14890*/  IMAD.HI.U32 R26, R2, R0, RZ ;  /* 0x00000000021a7227 */ /* 0x000fe200078e00ff */
[----:B------:R-:W-:-:S02]  /*148a0*/  ISETP.GT.U32.AND P5, PT, R3, R15, PT ;  /* 0x0000000f0300720c */ /* 0x000fc40003fa4070 */
[----:B------:R-:W-:Y:S01]  /*148b0*/  ISETP.GE.AND P0, PT, R7, RZ, PT ;  /* 0x000000ff0700720c */ /* 0x000fe20003f06270 */
[----:B------:R-:W-:Y:S01]  /*148c0*/  IMAD.MOV R29, RZ, RZ, -R29 ;  /* 0x000000ffff1d7224 */ /* 0x000fe200078e0a1d */
[----:B------:R-:W-:Y:S01]  /*148d0*/  STL [R1+0x2c4], R24 ;  /* 0x0002c41801007387 */ /* 0x000fe20000100800 */
[----:B------:R-:W-:Y:S02]  /*148e0*/  IMAD.MOV R26, RZ, RZ, -R26 ;  /* 0x000000ffff1a7224 */ /* 0x000fe400078e0a1a */
[C---:B------:R-:W-:Y:S01]  /*148f0*/  IMAD R25, R3.reuse, R29, R25 ;  /* 0x0000001d03197224 */ /* 0x040fe200078e0219 */
[----:B------:R-:W-:Y:S01]  /*14900*/  STL [R1+0x2c0], R21 ;  /* 0x0002c01501007387 */ /* 0x000fe20000100800 */
[----:B------:R-:W-:Y:S02]  /*14910*/  IMAD.MOV.U32 R9, RZ, RZ, R14 ;  /* 0x000000ffff097224 */ /* 0x000fe400078e000e */
[----:B------:R-:W-:Y:S01]  /*14920*/  IMAD R0, R3, R26, R0 ;  /* 0x0000001a03007224 */ /* 0x000fe200078e0200 */
[----:B------:R0:W-:Y:S01]  /*14930*/  STL [R1+0x2bc], R12 ;  /* 0x0002bc0c01007387 */ /* 0x0001e20000100800 */
[----:B------:R-:W-:Y:S01]  /*14940*/  @!P1 IMAD.IADD R27, R27, 0x1, -R3 ;  /* 0x000000011b1b9824 */ /* 0x000fe200078e0a03 */
[----:B------:R-:W-:Y:S01]  /*14950*/  ISETP.GE.AND P1, PT, R20, RZ, PT ;  /* 0x000000ff1400720c */ /* 0x000fe20003f26270 */
[----:B------:R-:W-:-:S04]  /*14960*/  IMAD.HI.U32 R7, R2, R10, RZ ;  /* 0x0000000a02077227 */ /* 0x000fc800078e00ff */
[----:B------:R-:W-:Y:S02]  /*14970*/  @!P5 IMAD.IADD R15, R15, 0x1, -R3 ;  /* 0x000000010f0fd824 */ /* 0x000fe400078e0a03 */
[----:B0-----:R-:W-:Y:S01]  /*14980*/  IMAD.MOV.U32 R12, RZ, RZ, R13 ;  /* 0x000000ffff0c7224 */ /* 0x001fe200078e000d */
[C---:B------:R-:W-:Y:S01]  /*14990*/  ISETP.GT.U32.AND P5, PT, R3.reuse, R25, PT ;  /* 0x000000190300720c */ /* 0x040fe20003fa4070 */
[----:B------:R-:W-:Y:S01]  /*149a0*/  @!P4 IMAD.MOV R9, RZ, RZ, -R9 ;  /* 0x000000ffff09c224 */ /* 0x000fe200078e0a09 */
[----:B------:R-:W-:Y:S01]  /*149b0*/  ISETP.GT.U32.AND P4, PT, R3, R0, PT ;  /* 0x000000000300720c */ /* 0x000fe20003f84070 */
[----:B------:R-:W-:Y:S02]  /*149c0*/  @!P0 IMAD.MOV R12, RZ, RZ, -R12 ;  /* 0x000000ffff0c8224 */ /* 0x000fe400078e0a0c */
[--C-:B------:R-:W-:Y:S01]  /*149d0*/  @!P2 IMAD.IADD R19, R19, 0x1, -R3.reuse ;  /* 0x000000011313a824 */ /* 0x100fe200078e0a03 */
[----:B------:R-:W-:Y:S01]  /*149e0*/  ISETP.GE.AND P2, PT, R8, RZ, PT ;  /* 0x000000ff0800720c */ /* 0x000fe20003f46270 */
[----:B------:R-:W-:-:S02]  /*149f0*/  @!P6 IMAD.IADD R16, R16, 0x1, -R3 ;  /* 0x000000011010e824 */ /* 0x000fc400078e0a03 */
[----:B------:R-:W-:Y:S01]  /*14a00*/  IMAD.MOV R7, RZ, RZ, -R7 ;  /* 0x000000ffff077224 */ /* 0x000fe200078e0a07 */
[----:B------:R-:W-:Y:S01]  /*14a10*/  STL [R1+0x2b8], R9 ;  /* 0x0002b80901007387 */ /* 0x000fe20000100800 */
[----:B------:R-:W-:Y:S02]  /*14a20*/  ISETP.GE.AND P6, PT, R23, RZ, PT ;  /* 0x000000ff1700720c */ /* 0x000fe40003fc6270 */
[C---:B------:R-:W-:Y:S01]  /*14a30*/  IMAD R10, R3.reuse, R7, R10 ;  /* 0x00000007030a7224 */ /* 0x040fe200078e020a */
[----:B------:R0:W-:Y:S01]  /*14a40*/  STL [R1+0x2b4], R12 ;  /* 0x0002b40c01007387 */ /* 0x0001e20000100800 */
[----:B------:R-:W-:Y:S01]  /*14a50*/  ISETP.GT.U32.AND P0, PT, R3, R27, PT ;  /* 0x0000001b0300720c */ /* 0x000fe20003f04070 */
[----:B------:R-:W-:Y:S02]  /*14a60*/  @!P5 IMAD.IADD R25, R25, 0x1, -R3 ;  /* 0x000000011919d824 */ /* 0x000fe400078e0a03 */
[----:B0-----:R-:W-:Y:S02]  /*14a70*/  IMAD.MOV.U32 R12, RZ, RZ, R16 ;  /* 0x000000ffff0c7224 */ /* 0x001fe400078e0010 */
[----:B------:R-:W-:-:S02]  /*14a80*/  IMAD.MOV.U32 R9, RZ, RZ, R19 ;  /* 0x000000ffff097224 */ /* 0x000fc400078e0013 */
[----:B------:R-:W-:Y:S01]  /*14a90*/  @!P1 IMAD.MOV R12, RZ, RZ, -R12 ;  /* 0x000000ffff0c9224 */ /* 0x000fe200078e0a0c */
[C---:B------:R-:W-:Y:S01]  /*14aa0*/  ISETP.GT.U32.AND P1, PT, R3.reuse, R10, PT ;  /* 0x0000000a0300720c */ /* 0x040fe20003f24070 */
[----:B------:R-:W-:Y:S01]  /*14ab0*/  @!P4 IMAD.IADD R0, R0, 0x1, -R3 ;  /* 0x000000010000c824 */ /* 0x000fe200078e0a03 */
[----:B------:R-:W-:Y:S01]  /*14ac0*/  ISETP.GE.AND P4, PT, R22, RZ, PT ;  /* 0x000000ff1600720c */ /* 0x000fe20003f86270 */
[----:B------:R-:W-:Y:S02]  /*14ad0*/  IMAD.MOV.U32 R13, RZ, RZ, R15 ;  /* 0x000000ffff0d7224 */ /* 0x000fe400078e000f */
[----:B------:R-:W-:Y:S01]  /*14ae0*/  @!P2 IMAD.MOV R9, RZ, RZ, -R9 ;  /* 0x000000ffff09a224 */ /* 0x000fe200078e0a09 */
[----:B------:R-:W-:Y:S01]  /*14af0*/  ISETP.GT.U32.AND P2, PT, R3, R25, PT ;  /* 0x000000190300720c */ /* 0x000fe20003f44070 */
[----:B------:R-:W-:Y:S02]  /*14b00*/  VIADD R7, R5, 0x6d ;  /* 0x0000006d05077836 */ /* 0x000fe40000000000 */
[----:B------:R-:W-:Y:S01]  /*14b10*/  @!P6 IMAD.MOV R13, RZ, RZ, -R13 ;  /* 0x000000ffff0de224 */ /* 0x000fe200078e0a0d */
[----:B------:R0:W-:Y:S01]  /*14b20*/  STL [R1+0x2ac], R9 ;  /* 0x0002ac0901007387 */ /* 0x0001e20000100800 */
[--C-:B------:R-:W-:Y:S01]  /*14b30*/  @!P0 IMAD.IADD R27, R27, 0x1, -R3.reuse ;  /* 0x000000011b1b8824 */ /* 0x100fe200078e0a03 */
[----:B------:R-:W-:Y:S01]  /*14b40*/  ISETP.GT.U32.AND P5, PT, R3, R0, PT ;  /* 0x000000000300720c */ /* 0x000fe20003fa4070 */
[----:B------:R-:W-:Y:S01]  /*14b50*/  @!P1 IMAD.IADD R10, R10, 0x1, -R3 ;  /* 0x000000010a0a9824 */ /* 0x000fe200078e0a03 */
[----:B------:R1:W-:Y:S01]  /*14b60*/  STL [R1+0x2a8], R13 ;  /* 0x0002a80d01007387 */ /* 0x0003e20000100800 */
[----:B------:R-:W-:-:S02]  /*14b70*/  ISETP.GE.AND P0, PT, R11, RZ, PT ;  /* 0x000000ff0b00720c */ /* 0x000fc40003f06270 */
[----:B0-----:R-:W-:Y:S01]  /*14b80*/  IABS R9, R7 ;  /* 0x0000000700097213 */ /* 0x001fe20000000000 */
[----:B-1----:R-:W-:Y:S01]  /*14b90*/  IMAD.MOV.U32 R13, RZ, RZ, R27 ;  /* 0x000000ffff0d7224 */ /* 0x002fe200078e001b */
[----:B------:R-:W-:-:S03]  /*14ba0*/  ISETP.GE.AND P6, PT, R17, RZ, PT ;  /* 0x000000ff1100720c */ /* 0x000fc60003fc6270 */
[----:B------:R-:W-:Y:S01]  /*14bb0*/  IMAD.HI.U32 R11, R2, R9, RZ ;  /* 0x00000009020b7227 */ /* 0x000fe200078e00ff */
[----:B------:R-:W-:-:S03]  /*14bc0*/  ISETP.GT.U32.AND P1, PT, R3, R10, PT ;  /* 0x0000000a0300720c */ /* 0x000fc60003f24070 */
[----:B------:R-:W-:Y:S02]  /*14bd0*/  VIADD R8, R5, 0x6c ;  /* 0x0000006c05087836 */ /* 0x000fe40000000000 */
[----:B------:R-:W-:Y:S02]  /*14be0*/  @!P4 IMAD.MOV R13, RZ, RZ, -R13 ;  /* 0x000000ffff0dc224 */ /* 0x000fe400078e0a0d */
[----:B------:R-:W-:Y:S02]  /*14bf0*/  @!P2 IMAD.IADD R25, R25, 0x1, -R3 ;  /* 0x000000011919a824 */ /* 0x000fe400078e0a03 */
[----:B------:R-:W-:Y:S01]  /*14c00*/  IMAD.MOV R11, RZ, RZ, -R11 ;  /* 0x000000ffff0b7224 */ /* 0x000fe200078e0a0b */
[----:B------:R0:W-:Y:S01]  /*14c10*/  STL [R1+0x2a4], R12 ;  /* 0x0002a40c01007387 */ /* 0x0001e20000100800 */
[----:B------:R-:W-:Y:S02]  /*14c20*/  IABS R20, R8 ;  /* 0x0000000800147213 */ /* 0x000fe40000000000 */
[----:B------:R-:W-:Y:S01]  /*14c30*/  ISETP.GE.AND P4, PT, R8, RZ, PT ;  /* 0x000000ff0800720c */ /* 0x000fe20003f86270 */
[----:B------:R1:W-:Y:S01]  /*14c40*/  STL [R1+0x26c], R13 ;  /* 0x00026c0d01007387 */ /* 0x0003e20000100800 */
[----:B------:R-:W-:-:S02]  /*14c50*/  IMAD R8, R3, R11, R9 ;  /* 0x0000000b03087224 */ /* 0x000fc400078e0209 */
[----:B------:R-:W-:Y:S01]  /*14c60*/  @!P5 IMAD.IADD R0, R0, 0x1, -R3 ;  /* 0x000000010000d824 */ /* 0x000fe200078e0a03 */
[----:B------:R-:W-:Y:S01]  /*14c70*/  ISETP.GE.AND P5, PT, R18, RZ, PT ;  /* 0x000000ff1200720c */ /* 0x000fe20003fa6270 */
[----:B0-----:R-:W-:-:S04]  /*14c80*/  IMAD.HI.U32 R12, R2, R20, RZ ;  /* 0x00000014020c7227 */ /* 0x001fc800078e00ff */
[----:B-1----:R-:W-:Y:S02]  /*14c90*/  IMAD.MOV.U32 R13, RZ, RZ, R25 ;  /* 0x000000ffff0d7224 */ /* 0x002fe400078e0019 */
[----:B------:R-:W-:Y:S02]  /*14ca0*/  @!P6 IMAD.MOV R0, RZ, RZ, -R0 ;  /* 0x000000ffff00e224 */ /* 0x000fe400078e0a00 */
[----:B------:R-:W-:Y:S01]  /*14cb0*/  @!P0 IMAD.MOV R13, RZ, RZ, -R13 ;  /* 0x000000ffff0d8224 */ /* 0x000fe200078e0a0d */
[C---:B------:R-:W-:Y:S01]  /*14cc0*/  ISETP.GT.U32.AND P0, PT, R3.reuse, R8, PT ;  /* 0x000000080300720c */ /* 0x040fe20003f04070 */
[----:B------:R-:W-:Y:S02]  /*14cd0*/  IMAD.MOV R12, RZ, RZ, -R12 ;  /* 0x000000ffff0c7224 */ /* 0x000fe400078e0a0c */
[----:B------:R-:W-:Y:S01]  /*14ce0*/  @!P1 IMAD.IADD R10, R10, 0x1, -R3 ;  /* 0x000000010a0a9824 */ /* 0x000fe200078e0a03 */
[----:B------:R0:W-:Y:S01]  /*14cf0*/  STL [R1+0x1d0], R0 ;  /* 0x0001d00001007387 */ /* 0x0001e20000100800 */
[----:B------:R-:W-:-:S02]  /*14d00*/  IMAD R20, R3, R12, R20 ;  /* 0x0000000c03147224 */ /* 0x000fc400078e0214 */
[----:B0-----:R-:W-:-:S06]  /*14d10*/  IMAD.MOV.U32 R0, RZ, RZ, R10 ;  /* 0x000000ffff007224 */ /* 0x001fcc00078e000a */
        /* <DEDUP_REMOVED lines=8> */
[----:B------:R-:W-:Y:S02]  /*14da0*/  ISETP.GE.AND P1, PT, R18, RZ, PT ;  /* 0x000000ff1200720c */ /* 0x000fe40003f26270 */
[----:B------:R-:W-:-:S02]  /*14db0*/  IABS R18, R18 ;  /* 0x0000001200127213 */ /* 0x000fc40000000000 */
[----:B------:R-:W-:Y:S02]  /*14dc0*/  IABS R16, R9 ;  /* 0x0000000900107213 */ /* 0x000fe40000000000 */
[----:B------:R-:W-:Y:S01]  /*14dd0*/  ISETP.GE.AND P6, PT, R9, RZ, PT ;  /* 0x000000ff0900720c */ /* 0x000fe20003fc6270 */
[----:B------:R-:W-:Y:S01]  /*14de0*/  @!P5 IMAD.IADD R20, R20, 0x1, -R3 ;  /* 0x000000011414d824 */ /* 0x000fe200078e0a03 */
[----:B------:R-:W-:Y:S01]  /*14df0*/  IABS R17, R7 ;  /* 0x0000000700117213 */ /* 0x000fe20000000000 */
[----:B------:R-:W-:-:S03]  /*14e00*/  IMAD.HI.U32 R9, R2, R18, RZ ;  /* 0x0000001202097227 */ /* 0x000fc600078e00ff */
[----:B------:R-:W-:Y:S01]  /*14e10*/  ISETP.GT.U32.AND P5, PT, R3, R20, PT ;  /* 0x000000140300720c */ /* 0x000fe20003fa4070 */
[----:B------:R-:W-:-:S04]  /*14e20*/  IMAD.HI.U32 R10, R2, R16, RZ ;  /* 0x00000010020a7227 */ /* 0x000fc800078e00ff */
[----:B------:R-:W-:Y:S02]  /*14e30*/  IMAD.MOV R9, RZ, RZ, -R9 ;  /* 0x000000ffff097224 */ /* 0x000fe400078e0a09 */
[----:B------:R-:W-:-:S04]  /*14e40*/  IMAD.HI.U32 R11, R2, R17, RZ ;  /* 0x00000011020b7227 */ /* 0x000fc800078e00ff */
[----:B------:R-:W-:Y:S02]  /*14e50*/  @!P0 IMAD.IADD R8, R8, 0x1, -R3 ;  /* 0x0000000108088824 */ /* 0x000fe400078e0a03 */
[----:B------:R-:W-:Y:S02]  /*14e60*/  IMAD.MOV R10, RZ, RZ, -R10 ;  /* 0x000000ffff0a7224 */ /* 0x000fe400078e0a0a */
[----:B------:R-:W-:Y:S02]  /*14e70*/  VIADD R22, R5, 0x68 ;  /* 0x0000006805167836 */ /* 0x000fe40000000000 */
[----:B------:R-:W-:Y:S02]  /*14e80*/  IMAD R18, R3, R9, R18 ;  /* 0x0000000903127224 */ /* 0x000fe400078e0212 */
[----:B------:R-:W-:Y:S02]  /*14e90*/  IMAD.MOV R11, RZ, RZ, -R11 ;  /* 0x000000ffff0b7224 */ /* 0x000fe400078e0a0b */
[----:B------:R-:W-:-:S02]  /*14ea0*/  IMAD.MOV.U32 R12, RZ, RZ, R8 ;  /* 0x000000ffff0c7224 */ /* 0x000fc400078e0008 */
[C---:B------:R-:W-:Y:S01]  /*14eb0*/  IMAD R16, R3.reuse, R10, R16 ;  /* 0x0000000a03107224 */ /* 0x040fe200078e0210 */
[----:B------:R-:W-:Y:S01]  /*14ec0*/  IABS R15, R22 ;  /* 0x00000016000f7213 */ /* 0x000fe20000000000 */
[C---:B------:R-:W-:Y:S02]  /*14ed0*/  IMAD R17, R3.reuse, R11, R17 ;  /* 0x0000000b03117224 */ /* 0x040fe400078e0211 */
[----:B------:R-:W-:Y:S01]  /*14ee0*/  @!P2 IMAD.MOV R12, RZ, RZ, -R12 ;  /* 0x000000ffff0ca224 */ /* 0x000fe200078e0a0c */
[C---:B------:R-:W-:Y:S01]  /*14ef0*/  ISETP.GT.U32.AND P2, PT, R3.reuse, R18, PT ;  /* 0x000000120300720c */ /* 0x040fe20003f44070 */
[----:B------:R-:W-:Y:S01]  /*14f00*/  @!P5 IMAD.IADD R20, R20, 0x1, -R3 ;  /* 0x000000011414d824 */ /* 0x000fe200078e0a03 */
[C---:B------:R-:W-:Y:S01]  /*14f10*/  ISETP.GT.U32.AND P0, PT, R3.reuse, R16, PT ;  /* 0x000000100300720c */ /* 0x040fe20003f04070 */
[----:B------:R-:W-:Y:S01]  /*14f20*/  IMAD.HI.U32 R10, R2, R15, RZ ;  /* 0x0000000f020a7227 */ /* 0x000fe200078e00ff */
[----:B------:R-:W-:Y:S01]  /*14f30*/  ISETP.GT.U32.AND P5, PT, R3, R17, PT ;  /* 0x000000110300720c */ /* 0x000fe20003fa4070 */
[----:B------:R0:W-:Y:S02]  /*14f40*/  STL [R1+0x268], R13 ;  /* 0x0002680d01007387 */ /* 0x0001e40000100800 */
[----:B------:R-:W-:-:S02]  /*14f50*/  IMAD.MOV R10, RZ, RZ, -R10 ;  /* 0x000000ffff0a7224 */ /* 0x000fc400078e0a0a */
[----:B------:R1:W-:Y:S02]  /*14f60*/  STL [R1+0x288], R0 ;  /* 0x0002880001007387 */ /* 0x0003e40000100800 */
[----:B------:R-:W-:Y:S02]  /*14f70*/  IMAD R15, R3, R10, R15 ;  /* 0x0000000a030f7224 */ /* 0x000fe400078e020f */
[--C-:B------:R-:W-:Y:S02]  /*14f80*/  @!P2 IMAD.IADD R18, R18, 0x1, -R3.reuse ;  /* 0x000000011212a824 */ /* 0x100fe400078e0a03 */
[C---:B0-----:R-:W-:Y:S02]  /*14f90*/  VIADD R13, R5.reuse, 0x67 ;  /* 0x00000067050d7836 */ /* 0x041fe40000000000 */
[----:B------:R-:W-:Y:S02]  /*14fa0*/  VIADD R10, R5, 0x66 ;  /* 0x00000066050a7836 */ /* 0x000fe40000000000 */
[--C-:B------:R-:W-:Y:S01]  /*14fb0*/  @!P0 IMAD.IADD R16, R16, 0x1, -R3.reuse ;  /* 0x0000000110108824 */ /* 0x100fe200078e0a03 */
[----:B-1----:R-:W-:Y:S01]  /*14fc0*/  IABS R0, R13 ;  /* 0x0000000d00007213 */ /* 0x002fe20000000000 */
[----:B------:R-:W-:Y:S01]  /*14fd0*/  @!P5 IMAD.IADD R17, R17, 0x1, -R3 ;  /* 0x000000011111d824 */ /* 0x000fe200078e0a03 */
[C---:B------:R-:W-:Y:S01]  /*14fe0*/  ISETP.GT.U32.AND P0, PT, R3.reuse, R15, PT ;  /* 0x0000000f0300720c */ /* 0x040fe20003f04070 */
[----:B------:R-:W-:Y:S01]  /*14ff0*/  IMAD.MOV.U32 R23, RZ, RZ, R20 ;  /* 0x000000ffff177224 */ /* 0x000fe200078e0014 */
[----:B------:R-:W-:Y:S01]  /*15000*/  ISETP.GT.U32.AND P5, PT, R3, R18, PT ;  /* 0x000000120300720c */ /* 0x000fe20003fa4070 */
[----:B------:R-:W-:Y:S01]  /*15010*/  IMAD.HI.U32 R9, R2, R0, RZ ;  /* 0x0000000002097227 */ /* 0x000fe200078e00ff */
[----:B------:R-:W-:-:S02]  /*15020*/  IABS R19, R10 ;  /* 0x0000000a00137213 */ /* 0x000fc40000000000 */
[C---:B------:R-:W-:Y:S01]  /*15030*/  ISETP.GT.U32.AND P2, PT, R3.reuse, R16, PT ;  /* 0x000000100300720c */ /* 0x040fe20003f44070 */
[----:B------:R-:W-:Y:S01]  /*15040*/  @!P4 IMAD.MOV R23, RZ, RZ, -R23 ;  /* 0x000000ffff17c224 */ /* 0x000fe200078e0a17 */
[----:B------:R-:W-:Y:S01]  /*15050*/  ISETP.GT.U32.AND P4, PT, R3, R17, PT ;  /* 0x000000110300720c */ /* 0x000fe20003f84070 */
[----:B------:R-:W-:Y:S02]  /*15060*/  IMAD.MOV R9, RZ, RZ, -R9 ;  /* 0x000000ffff097224 */ /* 0x000fe400078e0a09 */
[----:B------:R-:W-:-:S04]  /*15070*/  IMAD.HI.U32 R20, R2, R19, RZ ;  /* 0x0000001302147227 */ /* 0x000fc800078e00ff */
[----:B------:R-:W-:Y:S02]  /*15080*/  IMAD R8, R3, R9, R0 ;  /* 0x0000000903087224 */ /* 0x000fe400078e0200 */
[----:B------:R-:W-:Y:S02]  /*15090*/  IMAD.MOV R20, RZ, RZ, -R20 ;  /* 0x000000ffff147224 */ /* 0x000fe400078e0a14 */
[--C-:B------:R-:W-:Y:S02]  /*150a0*/  @!P0 IMAD.IADD R15, R15, 0x1, -R3.reuse ;  /* 0x000000010f0f8824 */ /* 0x100fe400078e0a03 */
[--C-:B------:R-:W-:Y:S01]  /*150b0*/  @!P5 IMAD.IADD R18, R18, 0x1, -R3.reuse ;  /* 0x000000011212d824 */ /* 0x100fe200078e0a03 */
[----:B------:R-:W-:Y:S01]  /*150c0*/  ISETP.GE.AND P5, PT, R7, RZ, PT ;  /* 0x000000ff0700720c */ /* 0x000fe20003fa6270 */
[----:B------:R-:W-:Y:S01]  /*150d0*/  @!P2 IMAD.IADD R16, R16, 0x1, -R3 ;  /* 0x000000011010a824 */ /* 0x000fe200078e0a03 */
[C---:B------:R-:W-:Y:S01]  /*150e0*/  ISETP.GT.U32.AND P2, PT, R3.reuse, R8, PT ;  /* 0x000000080300720c */ /* 0x040fe20003f44070 */
[C---:B------:R-:W-:Y:S01]  /*150f0*/  IMAD R7, R3.reuse, R20, R19 ;  /* 0x0000001403077224 */ /* 0x040fe200078e0213 */
[----:B------:R-:W-:Y:S01]  /*15100*/  ISETP.GT.U32.AND P0, PT, R3, R15, PT ;  /* 0x0000000f0300720c */ /* 0x000fe20003f04070 */
[----:B------:R-:W-:Y:S01]  /*15110*/  VIADD R11, R5, 0x65 ;  /* 0x00000065050b7836 */ /* 0x000fe20000000000 */
[----:B------:R0:W-:Y:S01]  /*15120*/  STL [R1+0x2a0], R12 ;  /* 0x0002a00c01007387 */ /* 0x0001e20000100800 */
[--C-:B------:R-:W-:Y:S01]  /*15130*/  @!P4 IMAD.IADD R17, R17, 0x1, -R3.reuse ;  /* 0x000000011111c824 */ /* 0x100fe200078e0a03 */
[----:B------:R-:W-:Y:S01]  /*15140*/  ISETP.GT.U32.AND P4, PT, R3, R7, PT ;  /* 0x000000070300720c */ /* 0x000fe20003f84070 */
[C---:B------:R-:W-:Y:S01]  /*15150*/  VIADD R0, R5.reuse, 0x63 ;  /* 0x0000006305007836 */ /* 0x040fe20000000000 */
[----:B------:R-:W-:Y:S01]  /*15160*/  IABS R21, R11 ;  /* 0x0000000b00157213 */ /* 0x000fe20000000000 */
[----:B0-----:R-:W-:Y:S01]  /*15170*/  VIADD R12, R5, 0x64 ;  /* 0x00000064050c7836 */ /* 0x001fe20000000000 */
[----:B------:R0:W-:Y:S03]  /*15180*/  STL [R1+0x270], R23 ;  /* 0x0002701701007387 */ /* 0x0001e60000100800 */
[--C-:B------:R-:W-:Y:S01]  /*15190*/  @!P2 IMAD.IADD R8, R8, 0x1, -R3.reuse ;  /* 0x000000010808a824 */ /* 0x100fe200078e0a03 */
[----:B------:R-:W-:Y:S01]  /*151a0*/  IABS R14, R12 ;  /* 0x0000000c000e7213 */ /* 0x000fe20000000000 */
[----:B------:R-:W-:Y:S01]  /*151b0*/  @!P0 IMAD.IADD R15, R15, 0x1, -R3 ;  /* 0x000000010f0f8824 */ /* 0x000fe200078e0a03 */
[----:B------:R-:W-:Y:S01]  /*151c0*/  IABS R9, R0 ;  /* 0x0000000000097213 */ /* 0x000fe20000000000 */
[----:B0-----:R-:W-:Y:S01]  /*151d0*/  IMAD.HI.U32 R23, R2, R21, RZ ;  /* 0x0000001502177227 */ /* 0x001fe200078e00ff */
[----:B------:R-:W-:-:S03]  /*151e0*/  ISETP.GE.AND P0, PT, R22, RZ, PT ;  /* 0x000000ff1600720c */ /* 0x000fc60003f06270 */
[----:B------:R-:W-:Y:S01]  /*151f0*/  IMAD.HI.U32 R20, R2, R14, RZ ;  /* 0x0000000e02147227 */ /* 0x000fe200078e00ff */
[----:B------:R-:W-:-:S03]  /*15200*/  ISETP.GE.AND P2, PT, R13, RZ, PT ;  /* 0x000000ff0d00720c */ /* 0x000fc60003f46270 */
[----:B------:R-:W-:Y:S02]  /*15210*/  IMAD.MOV R22, RZ, RZ, -R23 ;  /* 0x000000ffff167224 */ /* 0x000fe400078e0a17 */
[----:B------:R-:W-:Y:S01]  /*15220*/  @!P4 IMAD.IADD R7, R7, 0x1, -R3 ;  /* 0x000000010707c824 */ /* 0x000fe200078e0a03 */
[----:B------:R-:W-:Y:S01]  /*15230*/  ISETP.GT.U32.AND P4, PT, R3, R8, PT ;  /* 0x000000080300720c */ /* 0x000fe20003f84070 */
[----:B------:R-:W-:-:S04]  /*15240*/  IMAD.HI.U32 R19, R2, R9, RZ ;  /* 0x0000000902137227 */ /* 0x000fc800078e00ff */
[----:B------:R-:W-:Y:S02]  /*15250*/  IMAD.MOV R20, RZ, RZ, -R20 ;  /* 0x000000ffff147224 */ /* 0x000fe400078e0a14 */
[C---:B------:R-:W-:Y:S02]  /*15260*/  IMAD R13, R3.reuse, R22, R21 ;  /* 0x00000016030d7224 */ /* 0x040fe400078e0215 */
[----:B------:R-:W-:Y:S02]  /*15270*/  IMAD.MOV.U32 R25, RZ, RZ, R16 ;  /* 0x000000ffff197224 */ /* 0x000fe400078e0010 */
[----:B------:R-:W-:Y:S02]  /*15280*/  IMAD.MOV R19, RZ, RZ, -R19 ;  /* 0x000000ffff137224 */ /* 0x000fe400078e0a13 */
[----:B------:R-:W-:Y:S02]  /*15290*/  IMAD R14, R3, R20, R14 ;  /* 0x00000014030e7224 */ /* 0x000fe400078e020e */
[----:B------:R-:W-:-:S02]  /*152a0*/  IMAD.MOV.U32 R24, RZ, RZ, R18 ;  /* 0x000000ffff187224 */ /* 0x000fc400078e0012 */
[----:B------:R-:W-:Y:S01]  /*152b0*/  @!P6 IMAD.MOV R25, RZ, RZ, -R25 ;  /* 0x000000ffff19e224 */ /* 0x000fe200078e0a19 */
[C---:B------:R-:W-:Y:S01]  /*152c0*/  ISETP.GT.U32.AND P6, PT, R3.reuse, R13, PT ;  /* 0x0000000d0300720c */ /* 0x040fe20003fc4070 */
[C---:B------:R-:W-:Y:S02]  /*152d0*/  IMAD R9, R3.reuse, R19, R9 ;  /* 0x0000001303097224 */ /* 0x040fe400078e0209 */
[----:B------:R-:W-:Y:S01]  /*152e0*/  @!P5 IMAD.MOV R17, RZ, RZ, -R17 ;  /* 0x000000ffff11d224 */ /* 0x000fe200078e0a11 */
[C---:B------:R-:W-:Y:S01]  /*152f0*/  ISETP.GT.U32.AND P5, PT, R3.reuse, R14, PT ;  /* 0x0000000e0300720c */ /* 0x040fe20003fa4070 */
[----:B------:R-:W-:Y:S01]  /*15300*/  @!P1 IMAD.MOV R24, RZ, RZ, -R24 ;  /* 0x000000ffff189224 */ /* 0x000fe200078e0a18 */
[C---:B------:R-:W-:Y:S01]  /*15310*/  ISETP.GT.U32.AND P1, PT, R3.reuse, R7, PT ;  /* 0x000000070300720c */ /* 0x040fe20003f24070 */
[----:B------:R-:W-:Y:S01]  /*15320*/  @!P4 IMAD.IADD R8, R8, 0x1, -R3 ;  /* 0x000000010808c824 */ /* 0x000fe200078e0a03 */
[----:B------:R-:W-:Y:S01]  /*15330*/  ISETP.GT.U32.AND P4, PT, R3, R9, PT ;  /* 0x000000090300720c */ /* 0x000fe20003f84070 */
[----:B------:R-:W-:-:S02]  /*15340*/  IMAD.MOV.U32 R18, RZ, RZ, R15 ;  /* 0x000000ffff127224 */ /* 0x000fc400078e000f */
[C---:B------:R-:W-:Y:S01]  /*15350*/  VIADD R15, R5.reuse, 0x61 ;  /* 0x00000061050f7836 */ /* 0x040fe20000000000 */
[----:B------:R-:W-:Y:S01]  /*15360*/  STL [R1+0x17c], R25 ;  /* 0x00017c1901007387 */ /* 0x000fe20000100800 */
[----:B------:R-:W-:-:S03]  /*15370*/  VIADD R16, R5, 0x62 ;  /* 0x0000006205107836 */ /* 0x000fc60000000000 */
[----:B------:R-:W-:Y:S01]  /*15380*/  STL [R1+0x1d4], R24 ;  /* 0x0001d41801007387 */ /* 0x000fe20000100800 */
[----:B------:R-:W-:Y:S01]  /*15390*/  @!P0 IMAD.MOV R18, RZ, RZ, -R18 ;  /* 0x000000ffff128224 */ /* 0x000fe200078e0a12 */
[----:B------:R-:W-:Y:S02]  /*153a0*/  ISETP.GE.AND P0, PT, R10, RZ, PT ;  /* 0x000000ff0a00720c */ /* 0x000fe40003f06270 */
[----:B------:R0:W-:Y:S01]  /*153b0*/  STL [R1+0x23c], R17 ;  /* 0x00023c1101007387 */ /* 0x0001e20000100800 */
[--C-:B------:R-:W-:Y:S01]  /*153c0*/  @!P6 IMAD.IADD R13, R13, 0x1, -R3.reuse ;  /* 0x000000010d0de824 */ /* 0x100fe200078e0a03 */
[----:B------:R-:W-:Y:S01]  /*153d0*/  IABS R10, R16 ;  /* 0x00000010000a7213 */ /* 0x000fe20000000000 */
[--C-:B------:R-:W-:Y:S01]  /*153e0*/  @!P5 IMAD.IADD R14, R14, 0x1, -R3.reuse ;  /* 0x000000010e0ed824 */ /* 0x100fe200078e0a03 */
[----:B------:R-:W-:Y:S01]  /*153f0*/  ISETP.GE.AND P6, PT, R12, RZ, PT ;  /* 0x000000ff0c00720c */ /* 0x000fe20003fc6270 */
[----:B------:R-:W-:Y:S01]  /*15400*/  @!P1 IMAD.IADD R7, R7, 0x1, -R3 ;  /* 0x0000000107079824 */ /* 0x000fe200078e0a03 */
[----:B0-----:R-:W-:Y:S01]  /*15410*/  IABS R17, R15 ;  /* 0x0000000f00117213 */ /* 0x001fe20000000000 */
[----:B------:R0:W-:Y:S01]  /*15420*/  STL [R1+0x248], R18 ;  /* 0x0002481201007387 */ /* 0x0001e20000100800 */
[----:B------:R-:W-:Y:S01]  /*15430*/  ISETP.GE.AND P1, PT, R11, RZ, PT ;  /* 0x000000ff0b00720c */ /* 0x000fe20003f26270 */
[----:B------:R-:W-:Y:S01]  /*15440*/  IMAD.HI.U32 R11, R2, R10, RZ ;  /* 0x0000000a020b7227 */ /* 0x000fe200078e00ff */
[----:B------:R-:W-:-:S03]  /*15450*/  ISETP.GT.U32.AND P5, PT, R3, R13, PT ;  /* 0x0000000d0300720c */ /* 0x000fc60003fa4070 */
[----:B------:R-:W-:Y:S02]  /*15460*/  IMAD.MOV.U32 R12, RZ, RZ, R17 ;  /* 0x000000ffff0c7224 */ /* 0x000fe400078e0011 */
[----:B------:R-:W-:Y:S01]  /*15470*/  @!P4 IMAD.IADD R9, R9, 0x1, -R3 ;  /* 0x000000010909c824 */ /* 0x000fe200078e0a03 */
[----:B------:R-:W-:Y:S01]  /*15480*/  ISETP.GT.U32.AND P4, PT, R3, R14, PT ;  /* 0x0000000e0300720c */ /* 0x000fe20003f84070 */
[----:B0-----:R-:W-:Y:S02]  /*15490*/  IMAD.MOV.U32 R18, RZ, RZ, R8 ;  /* 0x000000ffff127224 */ /* 0x001fe400078e0008 */
[----:B------:R-:W-:-:S04]  /*154a0*/  IMAD.HI.U32 R8, R2, R12, RZ ;  /* 0x0000000c02087227 */ /* 0x000fc800078e00ff */
[----:B------:R-:W-:Y:S02]  /*154b0*/  IMAD.MOV R11, RZ, RZ, -R11 ;  /* 0x000000ffff0b7224 */ /* 0x000fe400078e0a0b */
[----:B------:R-:W-:Y:S02]  /*154c0*/  IMAD.MOV.U32 R17, RZ, RZ, R7 ;  /* 0x000000ffff117224 */ /* 0x000fe400078e0007 */
[----:B------:R-:W-:Y:S02]  /*154d0*/  IMAD.MOV R8, RZ, RZ, -R8 ;  /* 0x000000ffff087224 */ /* 0x000fe400078e0a08 */
[C---:B------:R-:W-:Y:S02]  /*154e0*/  IMAD R7, R3.reuse, R11, R10 ;  /* 0x0000000b03077224 */ /* 0x040fe400078e020a */
[----:B------:R-:W-:Y:S01]  /*154f0*/  @!P0 IMAD.MOV R17, RZ, RZ, -R17 ;  /* 0x000000ffff118224 */ /* 0x000fe200078e0a11 */
[----:B------:R-:W-:Y:S01]  /*15500*/  ISETP.GE.AND P0, PT, R0, RZ, PT ;  /* 0x000000ff0000720c */ /* 0x000fe20003f06270 */
[----:B------:R-:W-:-:S02]  /*15510*/  IMAD R0, R3, R8, R12 ;  /* 0x0000000803007224 */ /* 0x000fc400078e020c */
[--C-:B------:R-:W-:Y:S01]  /*15520*/  @!P5 IMAD.IADD R13, R13, 0x1, -R3.reuse ;  /* 0x000000010d0dd824 */ /* 0x100fe200078e0a03 */
[C---:B------:R-:W-:Y:S01]  /*15530*/  ISETP.GT.U32.AND P5, PT, R3.reuse, R7, PT ;  /* 0x000000070300720c */ /* 0x040fe20003fa4070 */
[----:B------:R-:W-:Y:S01]  /*15540*/  @!P4 IMAD.IADD R14, R14, 0x1, -R3 ;  /* 0x000000010e0ec824 */ /* 0x000fe200078e0a03 */
[C---:B------:R-:W-:Y:S01]  /*15550*/  ISETP.GT.U32.AND P4, PT, R3.reuse, R0, PT ;  /* 0x000000000300720c */ /* 0x040fe20003f84070 */
[----:B------:R-:W-:Y:S01]  /*15560*/  @!P2 IMAD.MOV R18, RZ, RZ, -R18 ;  /* 0x000000ffff12a224 */ /* 0x000fe200078e0a12 */
[----:B------:R-:W-:Y:S01]  /*15570*/  ISETP.GT.U32.AND P2, PT, R3, R9, PT ;  /* 0x000000090300720c */ /* 0x000fe20003f44070 */
[----:B------:R-:W-:-:S03]  /*15580*/  VIADD R11, R5, 0x60 ;  /* 0x00000060050b7836 */ /* 0x000fc60000000000 */
[----:B------:R0:W-:Y:S01]  /*15590*/  STL [R1+0x24c], R18 ;  /* 0x00024c1201007387 */ /* 0x0001e20000100800 */
[----:B------:R-:W-:Y:S01]  /*155a0*/  VIADD R12, R5, 0x5f ;  /* 0x0000005f050c7836 */ /* 0x000fe20000000000 */
[----:B------:R-:W-:-:S03]  /*155b0*/  IABS R10, R11 ;  /* 0x0000000b000a7213 */ /* 0x000fc60000000000 */
[--C-:B------:R-:W-:Y:S02]  /*155c0*/  @!P5 IMAD.IADD R7, R7, 0x1, -R3.reuse ;  /* 0x000000010707d824 */ /* 0x100fe400078e0a03 */
[----:B------:R-:W-:Y:S02]  /*155d0*/  @!P4 IMAD.IADD R0, R0, 0x1, -R3 ;  /* 0x000000010000c824 */ /* 0x000fe400078e0a03 */
[----:B0-----:R-:W-:-:S04]  /*155e0*/  IMAD.MOV.U32 R18, RZ, RZ, R13 ;  /* 0x000000ffff127224 */ /* 0x001fc800078e000d */
[----:B------:R-:W-:Y:S01]  /*155f0*/  @!P1 IMAD.MOV R18, RZ, RZ, -R18 ;  /* 0x000000ffff129224 */ /* 0x000fe200078e0a12 */
[C---:B------:R-:W-:Y:S01]  /*15600*/  ISETP.GT.U32.AND P1, PT, R3.reuse, R7, PT ;  /* 0x000000070300720c */ /* 0x040fe20003f24070 */
[----:B------:R-:W-:Y:S01]  /*15610*/  IMAD.HI.U32 R13, R2, R10, RZ ;  /* 0x0000000a020d7227 */ /* 0x000fe200078e00ff */
[----:B------:R-:W-:Y:S02]  /*15620*/  ISETP.GT.U32.AND P4, PT, R3, R0, PT ;  /* 0x000000000300720c */ /* 0x000fe40003f84070 */
[----:B------:R-:W-:Y:S01]  /*15630*/  IABS R20, R12 ;  /* 0x0000000c00147213 */ /* 0x000fe20000000000 */
[----:B------:R-:W-:Y:S01]  /*15640*/  @!P2 IMAD.IADD R9, R9, 0x1, -R3 ;  /* 0x000000010909a824 */ /* 0x000fe200078e0a03 */
[----:B------:R0:W-:Y:S01]  /*15650*/  STL [R1+0x250], R17 ;  /* 0x0002501101007387 */ /* 0x0001e20000100800 */
[----:B------:R-:W-:Y:S01]  /*15660*/  IMAD.MOV R13, RZ, RZ, -R13 ;  /* 0x000000ffff0d7224 */ /* 0x000fe200078e0a0d */
[----:B------:R-:W-:-:S03]  /*15670*/  ISETP.GE.AND P2, PT, R16, RZ, PT ;  /* 0x000000ff1000720c */ /* 0x000fc60003f46270 */
[----:B------:R-:W-:Y:S02]  /*15680*/  IMAD R10, R3, R13, R10 ;  /* 0x0000000d030a7224 */ /* 0x000fe400078e020a */
[----:B0-----:R-:W-:Y:S02]  /*15690*/  IMAD.MOV.U32 R17, RZ, RZ, R14 ;  /* 0x000000ffff117224 */ /* 0x001fe400078e000e */
[----:B------:R-:W-:Y:S02]  /*156a0*/  IMAD.MOV.U32 R14, RZ, RZ, R9 ;  /* 0x000000ffff0e7224 */ /* 0x000fe400078e0009 */
[----:B------:R-:W-:Y:S01]  /*156b0*/  IMAD.HI.U32 R9, R2, R20, RZ ;  /* 0x0000001402097227 */ /* 0x000fe200078e00ff */
[----:B------:R-:W-:-:S03]  /*156c0*/  ISETP.GE.AND P5, PT, R15, RZ, PT ;  /* 0x000000ff0f00720c */ /* 0x000fc60003fa6270 */
[----:B------:R-:W-:Y:S02]  /*156d0*/  IMAD.MOV R9, RZ, RZ, -R9 ;  /* 0x000000ffff097224 */ /* 0x000fe400078e0a09 */
[--C-:B------:R-:W-:Y:S02]  /*156e0*/  @!P1 IMAD.IADD R7, R7, 0x1, -R3.reuse ;  /* 0x0000000107079824 */ /* 0x100fe400078e0a03 */
[----:B------:R-:W-:Y:S01]  /*156f0*/  @!P4 IMAD.IADD R0, R0, 0x1, -R3 ;  /* 0x000000010000c824 */ /* 0x000fe200078e0a03 */
[C---:B------:R-:W-:Y:S01]  /*15700*/  ISETP.GT.U32.AND P4, PT, R3.reuse, R10, PT ;  /* 0x0000000a0300720c */ /* 0x040fe20003f84070 */
[----:B------:R-:W-:Y:S02]  /*15710*/  IMAD R20, R3, R9, R20 ;  /* 0x0000000903147224 */ /* 0x000fe400078e0214 */
[----:B------:R-:W-:Y:S02]  /*15720*/  IMAD.MOV.U32 R15, RZ, RZ, R7 ;  /* 0x000000ffff0f7224 */ /* 0x000fe400078e0007 */
[----:B------:R-:W-:-:S02]  /*15730*/  @!P6 IMAD.MOV R17, RZ, RZ, -R17 ;  /* 0x000000ffff11e224 */ /* 0x000fc400078e0a11 */
[----:B------:R-:W-:Y:S01]  /*15740*/  @!P2 IMAD.MOV R15, RZ, RZ, -R15 ;  /* 0x000000ffff0fa224 */ /* 0x000fe200078e0a0f */
[----:B------:R-:W-:Y:S01]  /*15750*/  ISETP.GT.U32.AND P2, PT, R3, R20, PT ;  /* 0x000000140300720c */ /* 0x000fe20003f44070 */
[----:B------:R-:W-:Y:S02]  /*15760*/  @!P0 IMAD.MOV R14, RZ, RZ, -R14 ;  /* 0x000000ffff0e8224 */ /* 0x000fe400078e0a0e */
[----:B------:R-:W-:Y:S01]  /*15770*/  VIADD R8, R5, 0x5e ;  /* 0x0000005e05087836 */ /* 0x000fe20000000000 */
[----:B------:R0:W-:Y:S01]  /*15780*/  STL [R1+0x254], R18 ;  /* 0x0002541201007387 */ /* 0x0001e20000100800 */
[----:B------:R-:W-:-:S03]  /*15790*/  @!P4 IMAD.IADD R10, R10, 0x1, -R3 ;  /* 0x000000010a0ac824 */ /* 0x000fc600078e0a03 */
[----:B------:R-:W-:Y:S01]  /*157a0*/  STL [R1+0x258], R17 ;  /* 0x0002581101007387 */ /* 0x000fe20000100800 */
[----:B------:R-:W-:-:S03]  /*157b0*/  IABS R19, R8 ;  /* 0x0000000800137213 */ /* 0x000fc60000000000 */
[----:B------:R1:W-:Y:S01]  /*157c0*/  STL [R1+0x264], R14 ;  /* 0x0002640e01007387 */ /* 0x0003e20000100800 */
[----:B0-----:R-:W-:Y:S01]  /*157d0*/  VIADD R18, R5, 0x5d ;  /* 0x0000005d05127836 */ /* 0x001fe20000000000 */
[----:B------:R-:W-:Y:S01]  /*157e0*/  ISETP.GE.AND P6, PT, R11, RZ, PT ;  /* 0x000000ff0b00720c */ /* 0x000fe20003fc6270 */
[----:B------:R-:W-:Y:S01]  /*157f0*/  IMAD.HI.U32 R11, R2, R19, RZ ;  /* 0x00000013020b7227 */ /* 0x000fe200078e00ff */
[----:B------:R-:W-:-:S03]  /*15800*/  ISETP.GT.U32.AND P4, PT, R3, R10, PT ;  /* 0x0000000a0300720c */ /* 0x000fc60003f84070 */
[----:B-1----:R-:W-:Y:S02]  /*15810*/  IMAD.MOV.U32 R14, RZ, RZ, R0 ;  /* 0x000000ffff0e7224 */ /* 0x002fe400078e0000 */
[----:B------:R-:W-:Y:S02]  /*15820*/  @!P2 IMAD.IADD R20, R20, 0x1, -R3 ;  /* 0x000000011414a824 */ /* 0x000fe400078e0a03 */
[----:B------:R-:W-:Y:S01]  /*15830*/  @!P5 IMAD.MOV R14, RZ, RZ, -R14 ;  /* 0x000000ffff0ed224 */ /* 0x000fe200078e0a0e */
[----:B------:R-:W-:Y:S02]  /*15840*/  ISETP.GE.AND P5, PT, R18, RZ, PT ;  /* 0x000000ff1200720c */ /* 0x000fe40003fa6270 */
[----:B------:R-:W-:Y:S01]  /*15850*/  IABS R18, R18 ;  /* 0x0000001200127213 */ /* 0x000fe20000000000 */
[----:B------:R-:W-:Y:S01]  /*15860*/  IMAD.MOV R11, RZ, RZ, -R11 ;  /* 0x000000ffff0b7224 */ /* 0x000fe200078e0a0b */
[----:B------:R-:W-:Y:S01]  /*15870*/  ISETP.GE.AND P1, PT, R8, RZ, PT ;  /* 0x000000ff0800720c */ /* 0x000fe20003f26270 */
[----:B------:R-:W-:Y:S01]  /*15880*/  VIADD R21, R5, 0x5c ;  /* 0x0000005c05157836 */ /* 0x000fe20000000000 */
[----:B------:R-:W-:Y:S01]  /*15890*/  ISETP.GT.U32.AND P2, PT, R3, R20, PT ;  /* 0x000000140300720c */ /* 0x000fe20003f44070 */
[----:B------:R-:W-:-:S04]  /*158a0*/  IMAD.HI.U32 R8, R2, R18, RZ ;  /* 0x0000001202087227 */ /* 0x000fc800078e00ff */
[C---:B------:R-:W-:Y:S01]  /*158b0*/  IMAD R19, R3.reuse, R11, R19 ;  /* 0x0000000b03137224 */ /* 0x040fe200078e0213 */
[----:B------:R-:W-:Y:S01]  /*158c0*/  IABS R11, R21 ;  /* 0x00000015000b7213 */ /* 0x000fe20000000000 */
[----:B------:R-:W-:Y:S02]  /*158d0*/  IMAD.MOV R8, RZ, RZ, -R8 ;  /* 0x000000ffff087224 */ /* 0x000fe400078e0a08 */
[----:B------:R-:W-:Y:S01]  /*158e0*/  @!P4 IMAD.IADD R10, R10, 0x1, -R3 ;  /* 0x000000010a0ac824 */ /* 0x000fe200078e0a03 */
[----:B------:R-:W-:Y:S01]  /*158f0*/  ISETP.GT.U32.AND P4, PT, R3, R19, PT ;  /* 0x000000130300720c */ /* 0x000fe20003f84070 */
[----:B------:R-:W-:-:S04]  /*15900*/  IMAD.HI.U32 R0, R2, R11, RZ ;  /* 0x0000000b02007227 */ /* 0x000fc800078e00ff */
[C---:B------:R-:W-:Y:S02]  /*15910*/  IMAD R18, R3.reuse, R8, R18 ;  /* 0x0000000803127224 */ /* 0x040fe400078e0212 */
[----:B------:R-:W-:Y:S02]  /*15920*/  IMAD.MOV R0, RZ, RZ, -R0 ;  /* 0x000000ffff007224 */ /* 0x000fe400078e0a00 */
[----:B------:R-:W-:Y:S01]  /*15930*/  @!P2 IMAD.IADD R20, R20, 0x1, -R3 ;  /* 0x000000011414a824 */ /* 0x000fe200078e0a03 */
[----:B------:R-:W-:Y:S01]  /*15940*/  ISETP.GT.U32.AND P2, PT, R3, R18, PT ;  /* 0x000000120300720c */ /* 0x000fe20003f44070 */
[----:B------:R-:W-:Y:S02]  /*15950*/  VIADD R16, R5, 0x5a ;  /* 0x0000005a05107836 */ /* 0x000fe40000000000 */
[----:B------:R-:W-:Y:S01]  /*15960*/  IMAD R11, R3, R0, R11 ;  /* 0x00000000030b7224 */ /* 0x000fe200078e020b */
[----:B------:R-:W-:Y:S01]  /*15970*/  ISETP.GE.AND P0, PT, R12, RZ, PT ;  /* 0x000000ff0c00720c */ /* 0x000fe20003f06270 */
[----:B------:R-:W-:Y:S01]  /*15980*/  @!P4 IMAD.IADD R19, R19, 0x1, -R3 ;  /* 0x000000011313c824 */ /* 0x000fe200078e0a03 */
[----:B------:R-:W-:Y:S01]  /*15990*/  IABS R12, R16 ;  /* 0x00000010000c7213 */ /* 0x000fe20000000000 */
[----:B------:R-:W-:Y:S01]  /*159a0*/  VIADD R7, R5, 0x5b ;  /* 0x0000005b05077836 */ /* 0x000fe20000000000 */
[----:B------:R-:W-:Y:S01]  /*159b0*/  ISETP.GT.U32.AND P4, PT, R3, R11, PT ;  /* 0x0000000b0300720c */ /* 0x000fe20003f84070 */
[----:B------:R0:W-:Y:S02]  /*159c0*/  STL [R1+0x25c], R15 ;  /* 0x00025c0f01007387 */ /* 0x0001e40000100800 */
[----:B------:R-:W-:-:S02]  /*159d0*/  IMAD.HI.U32 R8, R2, R12, RZ ;  /* 0x0000000c02087227 */ /* 0x000fc400078e00ff */
[----:B------:R1:W-:Y:S02]  /*159e0*/  STL [R1+0x260], R14 ;  /* 0x0002600e01007387 */ /* 0x0003e40000100800 */
[----:B------:R-:W-:Y:S01]  /*159f0*/  @!P2 IMAD.IADD R18, R18, 0x1, -R3 ;  /* 0x000000011212a824 */ /* 0x000fe200078e0a03 */
[----:B------:R-:W-:Y:S01]  /*15a00*/  ISETP.GT.U32.AND P2, PT, R3, R19, PT ;  /* 0x000000130300720c */ /* 0x000fe20003f44070 */
[----:B0-----:R-:W-:Y:S01]  /*15a10*/  VIADD R15, R5, 0x59 ;  /* 0x00000059050f7836 */ /* 0x001fe20000000000 */
[----:B-1----:R-:W-:Y:S01]  /*15a20*/  IABS R14, R7 ;  /* 0x00000007000e7213 */ /* 0x002fe20000000000 */
[----:B------:R-:W-:-:S03]  /*15a30*/  IMAD.MOV R8, RZ, RZ, -R8 ;  /* 0x000000ffff087224 */ /* 0x000fc600078e0a08 */
[----:B------:R-:W-:Y:S01]  /*15a40*/  IABS R9, R15 ;  /* 0x0000000f00097213 */ /* 0x000fe20000000000 */
[----:B------:R-:W-:Y:S02]  /*15a50*/  VIADD R17, R5, 0x58 ;  /* 0x0000005805117836 */ /* 0x000fe40000000000 */
[----:B------:R-:W-:-:S04]  /*15a60*/  IMAD.HI.U32 R13, R2, R14, RZ ;  /* 0x0000000e020d7227 */ /* 0x000fc800078e00ff */
[----:B------:R-:W-:Y:S01]  /*15a70*/  IMAD R12, R3, R8, R12 ;  /* 0x00000008030c7224 */ /* 0x000fe200078e020c */
[----:B------:R-:W-:Y:S01]  /*15a80*/  IABS R8, R17 ;  /* 0x0000001100087213 */ /* 0x000fe20000000000 */
[----:B------:R-:W-:Y:S02]  /*15a90*/  IMAD.MOV.U32 R22, RZ, RZ, R10 ;  /* 0x000000ffff167224 */ /* 0x000fe400078e000a */
[----:B------:R-:W-:Y:S01]  /*15aa0*/  @!P4 IMAD.IADD R11, R11, 0x1, -R3 ;  /* 0x000000010b0bc824 */ /* 0x000fe200078e0a03 */
[----:B------:R-:W-:Y:S01]  /*15ab0*/  ISETP.GT.U32.AND P4, PT, R3, R18, PT ;  /* 0x000000120300720c */ /* 0x000fe20003f84070 */
[----:B------:R-:W-:-:S04]  /*15ac0*/  IMAD.HI.U32 R0, R2, R9, RZ ;  /* 0x0000000902007227 */ /* 0x000fc800078e00ff */
[----:B------:R-:W-:Y:S02]  /*15ad0*/  IMAD.MOV R13, RZ, RZ, -R13 ;  /* 0x000000ffff0d7224 */ /* 0x000fe400078e0a0d */
[----:B------:R-:W-:Y:S01]  /*15ae0*/  @!P6 IMAD.MOV R22, RZ, RZ, -R22 ;  /* 0x000000ffff16e224 */ /* 0x000fe200078e0a16 */
[C---:B------:R-:W-:Y:S01]  /*15af0*/  ISETP.GT.U32.AND P6, PT, R3.reuse, R11, PT ;  /* 0x0000000b0300720c */ /* 0x040fe20003fc4070 */
[----:B------:R-:W-:Y:S02]  /*15b00*/  IMAD.MOV R0, RZ, RZ, -R0 ;  /* 0x000000ffff007224 */ /* 0x000fe400078e0a00 */
[----:B------:R-:W-:Y:S02]  /*15b10*/  IMAD R14, R3, R13, R14 ;  /* 0x0000000d030e7224 */ /* 0x000fe400078e020e */
[----:B------:R-:W-:-:S04]  /*15b20*/  IMAD.HI.U32 R23, R2, R8, RZ ;  /* 0x0000000802177227 */ /* 0x000fc800078e00ff */
[----:B------:R-:W-:Y:S01]  /*15b30*/  @!P2 IMAD.IADD R19, R19, 0x1, -R3 ;  /* 0x000000011313a824 */ /* 0x000fe200078e0a03 */
[C---:B------:R-:W-:Y:S01]  /*15b40*/  ISETP.GT.U32.AND P2, PT, R3.reuse, R12, PT ;  /* 0x0000000c0300720c */ /* 0x040fe20003f44070 */
[C---:B------:R-:W-:Y:S02]  /*15b50*/  IMAD R9, R3.reuse, R0, R9 ;  /* 0x0000000003097224 */ /* 0x040fe400078e0209 */
[----:B------:R-:W-:Y:S01]  /*15b60*/  @!P0 IMAD.MOV R20, RZ, RZ, -R20 ;  /* 0x000000ffff148224 */ /* 0x000fe200078e0a14 */
[C---:B------:R-:W-:Y:S01]  /*15b70*/  ISETP.GT.U32.AND P0, PT, R3.reuse, R14, PT ;  /* 0x0000000e0300720c */ /* 0x040fe20003f04070 */
[----:B------:R-:W-:Y:S02]  /*15b80*/  IMAD.MOV R23, RZ, RZ, -R23 ;  /* 0x000000ffff177224 */ /* 0x000fe400078e0a17 */
[----:B------:R-:W-:Y:S01]  /*15b90*/  @!P4 IMAD.IADD R18, R18, 0x1, -R3 ;  /* 0x000000011212c824 */ /* 0x000fe200078e0a03 */
[C---:B------:R-:W-:Y:S01]  /*15ba0*/  ISETP.GT.U32.AND P4, PT, R3.reuse, R9, PT ;  /* 0x000000090300720c */ /* 0x040fe20003f84070 */
[----:B------:R-:W-:-:S02]  /*15bb0*/  IMAD R8, R3, R23, R8 ;  /* 0x0000001703087224 */ /* 0x000fc400078e0208 */
[----:B------:R-:W-:Y:S01]  /*15bc0*/  VIADD R0, R5, 0x56 ;  /* 0x0000005605007836 */ /* 0x000fe20000000000 */
[----:B------:R-:W-:Y:S01]  /*15bd0*/  STL [R1+0x244], R22 ;  /* 0x0002441601007387 */ /* 0x000fe20000100800 */
[--C-:B------:R-:W-:Y:S01]  /*15be0*/  @!P6 IMAD.IADD R11, R11, 0x1, -R3.reuse ;  /* 0x000000010b0be824 */ /* 0x100fe200078e0a03 */
[----:B------:R-:W-:Y:S01]  /*15bf0*/  ISETP.GT.U32.AND P6, PT, R3, R8, PT ;  /* 0x000000080300720c */ /* 0x000fe20003fc4070 */
[----:B------:R-:W-:Y:S01]  /*15c00*/  @!P2 IMAD.IADD R12, R12, 0x1, -R3 ;  /* 0x000000010c0ca824 */ /* 0x000fe200078e0a03 */
[----:B------:R0:W-:Y:S01]  /*15c10*/  STL [R1+0x240], R20 ;  /* 0x0002401401007387 */ /* 0x0001e20000100800 */
[----:B------:R-:W-:Y:S02]  /*15c20*/  IMAD.MOV.U32 R25, RZ, RZ, R19 ;  /* 0x000000ffff197224 */ /* 0x000fe400078e0013 */
[----:B------:R-:W-:Y:S02]  /*15c30*/  VIADD R13, R5, 0x57 ;  /* 0x00000057050d7836 */ /* 0x000fe40000000000 */
[----:B------:R-:W-:Y:S01]  /*15c40*/  @!P0 IMAD.IADD R14, R14, 0x1, -R3 ;  /* 0x000000010e0e8824 */ /* 0x000fe200078e0a03 */
[----:B------:R-:W-:Y:S01]  /*15c50*/  ISETP.GE.AND P0, PT, R21, RZ, PT ;  /* 0x000000ff1500720c */ /* 0x000fe20003f06270 */
[----:B------:R-:W-:Y:S01]  /*15c60*/  @!P1 IMAD.MOV R25, RZ, RZ, -R25 ;  /* 0x000000ffff199224 */ /* 0x000fe200078e0a19 */
[----:B0-----:R-:W-:-:S02]  /*15c70*/  IABS R20, R0 ;  /* 0x0000000000147213 */ /* 0x001fc40000000000 */
[----:B------:R-:W-:Y:S01]  /*15c80*/  ISETP.GT.U32.AND P1, PT, R3, R12, PT ;  /* 0x0000000c0300720c */ /* 0x000fe20003f24070 */
[----:B------:R-:W-:Y:S02]  /*15c90*/  @!P4 IMAD.IADD R9, R9, 0x1, -R3 ;  /* 0x000000010909c824 */ /* 0x000fe400078e0a03 */
[----:B------:R-:W-:Y:S01]  /*15ca0*/  IMAD.HI.U32 R21, R2, R20, RZ ;  /* 0x0000001402157227 */ /* 0x000fe200078e00ff */
[----:B------:R-:W-:Y:S02]  /*15cb0*/  IABS R10, R13 ;  /* 0x0000000d000a7213 */ /* 0x000fe40000000000 */
[C---:B------:R-:W-:Y:S01]  /*15cc0*/  ISETP.GT.U32.AND P4, PT, R3.reuse, R14, PT ;  /* 0x0000000e0300720c */ /* 0x040fe20003f84070 */
[----:B------:R-:W-:Y:S02]  /*15cd0*/  IMAD.MOV R21, RZ, RZ, -R21 ;  /* 0x000000ffff157224 */ /* 0x000fe400078e0a15 */
[----:B------:R-:W-:Y:S01]  /*15ce0*/  @!P6 IMAD.IADD R8, R8, 0x1, -R3 ;  /* 0x000000010808e824 */ /* 0x000fe200078e0a03 */
[----:B------:R-:W-:Y:S01]  /*15cf0*/  ISETP.GT.U32.AND P6, PT, R3, R9, PT ;  /* 0x000000090300720c */ /* 0x000fe20003fc4070 */
[----:B------:R-:W-:-:S04]  /*15d00*/  IMAD.HI.U32 R22, R2, R10, RZ ;  /* 0x0000000a02167227 */ /* 0x000fc800078e00ff */
[----:B------:R-:W-:Y:S02]  /*15d10*/  IMAD.MOV.U32 R19, RZ, RZ, R11 ;  /* 0x000000ffff137224 */ /* 0x000fe400078e000b */
[----:B------:R-:W-:Y:S01]  /*15d20*/  IMAD R11, R3, R21, R20 ;  /* 0x00000015030b7224 */ /* 0x000fe200078e0214 */
[----:B------:R-:W-:Y:S01]  /*15d30*/  ISETP.GE.AND P2, PT, R7, RZ, PT ;  /* 0x000000ff0700720c */ /* 0x000fe20003f46270 */
[----:B------:R-:W-:Y:S02]  /*15d40*/  IMAD.MOV R22, RZ, RZ, -R22 ;  /* 0x000000ffff167224 */ /* 0x000fe400078e0a16 */
[----:B------:R-:W-:Y:S02]  /*15d50*/  IMAD.MOV.U32 R24, RZ, RZ, R18 ;  /* 0x000000ffff187224 */ /* 0x000fe400078e0012 */
[----:B------:R-:W-:Y:S02]  /*15d60*/  VIADD R7, R5, 0x55 ;  /* 0x0000005505077836 */ /* 0x000fe40000000000 */
[----:B------:R-:W-:Y:S01]  /*15d70*/  @!P1 IMAD.IADD R12, R12, 0x1, -R3 ;  /* 0x000000010c0c9824 */ /* 0x000fe200078e0a03 */
[C---:B------:R-:W-:Y:S01]  /*15d80*/  ISETP.GT.U32.AND P1, PT, R3.reuse, R11, PT ;  /* 0x0000000b0300720c */ /* 0x040fe20003f24070 */
[----:B------:R-:W-:-:S02]  /*15d90*/  IMAD R10, R3, R22, R10 ;  /* 0x00000016030a7224 */ /* 0x000fc400078e020a */
[----:B------:R-:W-:Y:S01]  /*15da0*/  @!P5 IMAD.MOV R24, RZ, RZ, -R24 ;  /* 0x000000ffff18d224 */ /* 0x000fe200078e0a18 */
[C---:B------:R-:W-:Y:S01]  /*15db0*/  ISETP.GT.U32.AND P5, PT, R3.reuse, R8, PT ;  /* 0x000000080300720c */ /* 0x040fe20003fa4070 */
[----:B------:R-:W-:Y:S01]  /*15dc0*/  @!P4 IMAD.IADD R14, R14, 0x1, -R3 ;  /* 0x000000010e0ec824 */ /* 0x000fe200078e0a03 */
[----:B------:R-:W-:Y:S02]  /*15dd0*/  IABS R18, R7 ;  /* 0x0000000700127213 */ /* 0x000fe40000000000 */
[----:B------:R-:W-:Y:S01]  /*15de0*/  ISETP.GE.AND P4, PT, R16, RZ, PT ;  /* 0x000000ff1000720c */ /* 0x000fe20003f86270 */
[----:B------:R-:W-:Y:S01]  /*15df0*/  @!P0 IMAD.MOV R19, RZ, RZ, -R19 ;  /* 0x000000ffff138224 */ /* 0x000fe200078e0a13 */
[----:B------:R-:W-:Y:S01]  /*15e00*/  ISETP.GT.U32.AND P0, PT, R3, R10, PT ;  /* 0x0000000a0300720c */ /* 0x000fe20003f04070 */
[--C-:B------:R-:W-:Y:S01]  /*15e10*/  @!P6 IMAD.IADD R9, R9, 0x1, -R3.reuse ;  /* 0x000000010909e824 */ /* 0x100fe200078e0a03 */
[----:B------:R-:W-:Y:S01]  /*15e20*/  ISETP.GE.AND P6, PT, R15, RZ, PT ;  /* 0x000000ff0f00720c */ /* 0x000fe20003fc6270 */
[----:B------:R-:W-:Y:S01]  /*15e30*/  IMAD.HI.U32 R16, R2, R18, RZ ;  /* 0x0000001202107227 */ /* 0x000fe200078e00ff */
[----:B------:R-:W-:Y:S03]  /*15e40*/  STL [R1+0x228], R25 ;  /* 0x0002281901007387 */ /* 0x000fe60000100800 */
[----:B------:R-:W-:Y:S01]  /*15e50*/  VIADD R15, R5, 0x54 ;  /* 0x00000054050f7836 */ /* 0x000fe20000000000 */
[----:B------:R-:W-:Y:S01]  /*15e60*/  STL [R1+0x1f0], R24 ;  /* 0x0001f01801007387 */ /* 0x000fe20000100800 */
[----:B------:R-:W-:-:S02]  /*15e70*/  @!P1 IMAD.IADD R11, R11, 0x1, -R3 ;  /* 0x000000010b0b9824 */ /* 0x000fc400078e0a03 */
[----:B------:R-:W-:Y:S01]  /*15e80*/  IMAD.MOV.U32 R20, RZ, RZ, R12 ;  /* 0x000000ffff147224 */ /* 0x000fe200078e000c */
[----:B------:R0:W-:Y:S01]  /*15e90*/  STL [R1+0x1d8], R19 ;  /* 0x0001d81301007387 */ /* 0x0001e20000100800 */
[----:B------:R-:W-:Y:S02]  /*15ea0*/  IMAD.MOV.U32 R21, RZ, RZ, R14 ;  /* 0x000000ffff157224 */ /* 0x000fe400078e000e */
[----:B------:R-:W-:Y:S01]  /*15eb0*/  @!P5 IMAD.IADD R8, R8, 0x1, -R3 ;  /* 0x000000010808d824 */ /* 0x000fe200078e0a03 */
[----:B------:R-:W-:Y:S01]  /*15ec0*/  ISETP.GE.AND P5, PT, R17, RZ, PT ;  /* 0x000000ff1100720c */ /* 0x000fe20003fa6270 */
[----:B------:R-:W-:Y:S02]  /*15ed0*/  @!P4 IMAD.MOV R20, RZ, RZ, -R20 ;  /* 0x000000ffff14c224 */ /* 0x000fe400078e0a14 */
[----:B0-----:R-:W-:Y:S01]  /*15ee0*/  IMAD.MOV R19, RZ, RZ, -R16 ;  /* 0x000000ffff137224 */ /* 0x001fe200078e0a10 */
[----:B------:R-:W-:Y:S01]  /*15ef0*/  IABS R16, R15 ;  /* 0x0000000f00107213 */ /* 0x000fe20000000000 */
[----:B------:R-:W-:Y:S01]  /*15f00*/  @!P2 IMAD.MOV R21, RZ, RZ, -R21 ;  /* 0x000000ffff15a224 */ /* 0x000fe200078e0a15 */
[----:B------:R-:W-:Y:S01]  /*15f10*/  ISETP.GT.U32.AND P4, PT, R3, R11, PT ;  /* 0x0000000b0300720c */ /* 0x000fe20003f84070 */
[----:B------:R-:W-:-:S02]  /*15f20*/  @!P0 IMAD.IADD R10, R10, 0x1, -R3 ;  /* 0x000000010a0a8824 */ /* 0x000fc400078e0a03 */
[----:B------:R-:W-:Y:S01]  /*15f30*/  IMAD.HI.U32 R12, R2, R16, RZ ;  /* 0x00000010020c7227 */ /* 0x000fe200078e00ff */
[----:B------:R-:W-:-:S03]  /*15f40*/  ISETP.GE.AND P0, PT, R13, RZ, PT ;  /* 0x000000ff0d00720c */ /* 0x000fc60003f06270 */
[----:B------:R-:W-:Y:S02]  /*15f50*/  @!P6 IMAD.MOV R9, RZ, RZ, -R9 ;  /* 0x000000ffff09e224 */ /* 0x000fe400078e0a09 */
[----:B------:R-:W-:Y:S01]  /*15f60*/  IMAD R13, R3, R19, R18 ;  /* 0x00000013030d7224 */ /* 0x000fe200078e0212 */
[----:B------:R-:W-:Y:S01]  /*15f70*/  STL [R1+0x180], R21 ;  /* 0x0001801501007387 */ /* 0x000fe20000100800 */
[----:B------:R-:W-:-:S03]  /*15f80*/  IMAD.MOV R12, RZ, RZ, -R12 ;  /* 0x000000ffff0c7224 */ /* 0x000fc600078e0a0c */
[----:B------:R-:W-:Y:S01]  /*15f90*/  STL [R1+0x18c], R20 ;  /* 0x00018c1401007387 */ /* 0x000fe20000100800 */
[----:B------:R-:W-:-:S03]  /*15fa0*/  ISETP.GT.U32.AND P2, PT, R3, R13, PT ;  /* 0x0000000d0300720c */ /* 0x000fc60003f44070 */
[----:B------:R0:W-:Y:S01]  /*15fb0*/  STL [R1+0x190], R9 ;  /* 0x0001900901007387 */ /* 0x0001e20000100800 */
[----:B------:R-:W-:Y:S02]  /*15fc0*/  @!P5 IMAD.MOV R8, RZ, RZ, -R8 ;  /* 0x000000ffff08d224 */ /* 0x000fe400078e0a08 */
[--C-:B------:R-:W-:Y:S02]  /*15fd0*/  @!P4 IMAD.IADD R11, R11, 0x1, -R3.reuse ;  /* 0x000000010b0bc824 */ /* 0x100fe400078e0a03 */
[C---:B0-----:R-:W-:Y:S01]  /*15fe0*/  IMAD R9, R3.reuse, R12, R16 ;  /* 0x0000000c03097224 */ /* 0x041fe200078e0210 */
[----:B------:R0:W-:Y:S04]  /*15ff0*/  STL [R1+0x198], R8 ;  /* 0x0001980801007387 */ /* 0x0001e80000100800 */
[----:B------:R-:W-:Y:S01]  /*16000*/  ISETP.GT.U32.AND P4, PT, R3, R9, PT ;  /* 0x000000090300720c */ /* 0x000fe20003f84070 */
[----:B------:R-:W-:-:S02]  /*16010*/  @!P2 IMAD.IADD R13, R13, 0x1, -R3 ;  /* 0x000000010d0da824 */ /* 0x000fc400078e0a03 */
[----:B0-----:R-:W-:Y:S01]  /*16020*/  VIADD R8, R5, 0x53 ;  /* 0x0000005305087836 */ /* 0x001fe20000000000 */
[----:B------:R-:W-:-:S04]  /*16030*/  ISETP.GT.U32.AND P1, PT, R3, R10, PT ;  /* 0x0000000a0300720c */ /* 0x000fc80003f24070 */
[----:B------:R-:W-:Y:S02]  /*16040*/  ISETP.GE.AND P2, PT, R8, RZ, PT ;  /* 0x000000ff0800720c */ /* 0x000fe40003f46270 */
[----:B------:R-:W-:-:S03]  /*16050*/  IABS R8, R8 ;  /* 0x0000000800087213 */ /* 0x000fc60000000000 */
[----:B------:R-:W-:Y:S01]  /*16060*/  @!P4 IMAD.IADD R9, R9, 0x1, -R3 ;  /* 0x000000010909c824 */ /* 0x000fe200078e0a03 */
[----:B------:R-:W-:Y:S01]  /*16070*/  ISETP.GT.U32.AND P4, PT, R3, R13, PT ;  /* 0x0000000d0300720c */ /* 0x000fe20003f84070 */
[----:B------:R-:W-:-:S04]  /*16080*/  IMAD.HI.U32 R16, R2, R8, RZ ;  /* 0x0000000802107227 */ /* 0x000fc800078e00ff */
[----:B------:R-:W-:Y:S02]  /*16090*/  IMAD.MOV R16, RZ, RZ, -R16 ;  /* 0x000000ffff107224 */ /* 0x000fe400078e0a10 */
[----:B------:R-:W-:Y:S02]  /*160a0*/  @!P1 IMAD.IADD R10, R10, 0x1, -R3 ;  /* 0x000000010a0a9824 */ /* 0x000fe400078e0a03 */
[----:B------:R-:W-:-:S04]  /*160b0*/  IMAD R8, R3, R16, R8 ;  /* 0x0000001003087224 */ /* 0x000fc800078e0208 */
[----:B------:R-:W-:Y:S01]  /*160c0*/  @!P4 IMAD.IADD R13, R13, 0x1, -R3 ;  /* 0x000000010d0dc824 */ /* 0x000fe200078e0a03 */
[----:B------:R-:W-:Y:S01]  /*160d0*/  ISETP.GE.AND P6, PT, R0, RZ, PT ;  /* 0x000000ff0000720c */ /* 0x000fe20003fc6270 */
[----:B------:R-:W-:Y:S01]  /*160e0*/  IMAD.MOV.U32 R17, RZ, RZ, R10 ;  /* 0x000000ffff117224 */ /* 0x000fe200078e000a */
[----:B------:R-:W-:Y:S01]  /*160f0*/  ISETP.GT.U32.AND P4, PT, R3, R8, PT ;  /* 0x000000080300720c */ /* 0x000fe20003f84070 */
[C---:B------:R-:W-:Y:S02]  /*16100*/  VIADD R0, R5.reuse, 0x51 ;  /* 0x0000005105007836 */ /* 0x040fe40000000000 */
[----:B------:R-:W-:Y:S01]  /*16110*/  VIADD R12, R5, 0x52 ;  /* 0x00000052050c7836 */ /* 0x000fe20000000000 */
[----:B------:R-:W-:Y:S01]  /*16120*/  ISETP.GE.AND P1, PT, R15, RZ, PT ;  /* 0x000000ff0f00720c */ /* 0x000fe20003f26270 */
[----:B------:R-:W-:Y:S01]  /*16130*/  @!P0 IMAD.MOV R17, RZ, RZ, -R17 ;  /* 0x000000ffff118224 */ /* 0x000fe200078e0a11 */
[----:B------:R-:W-:Y:S02]  /*16140*/  ISETP.GT.U32.AND P0, PT, R3, R9, PT ;  /* 0x000000090300720c */ /* 0x000fe40003f04070 */
[----:B------:R-:W-:-:S02]  /*16150*/  IABS R15, R0 ;  /* 0x00000000000f7213 */ /* 0x000fc40000000000 */
[----:B------:R-:W-:Y:S01]  /*16160*/  IABS R14, R12 ;  /* 0x0000000c000e7213 */ /* 0x000fe20000000000 */
[----:B------:R0:W-:Y:S01]  /*16170*/  STL [R1+0x19c], R17 ;  /* 0x00019c1101007387 */ /* 0x0001e20000100800 */
[----:B------:R-:W-:Y:S01]  /*16180*/  ISETP.GE.AND P5, PT, R7, RZ, PT ;  /* 0x000000ff0700720c */ /* 0x000fe20003fa6270 */
[----:B------:R-:W-:Y:S02]  /*16190*/  @!P4 IMAD.IADD R8, R8, 0x1, -R3 ;  /* 0x000000010808c824 */ /* 0x000fe400078e0a03 */
[----:B------:R-:W-:Y:S02]  /*161a0*/  VIADD R7, R5, 0x50 ;  /* 0x0000005005077836 */ /* 0x000fe40000000000 */
[----:B0-----:R-:W-:Y:S02]  /*161b0*/  IMAD.MOV.U32 R17, RZ, RZ, R11 ;  /* 0x000000ffff117224 */ /* 0x001fe400078e000b */
[----:B------:R-:W-:Y:S02]  /*161c0*/  IMAD.MOV.U32 R11, RZ, RZ, R15 ;  /* 0x000000ffff0b7224 */ /* 0x000fe400078e000f */
[----:B------:R-:W-:Y:S01]  /*161d0*/  IMAD.HI.U32 R15, R2, R14, RZ ;  /* 0x0000000e020f7227 */ /* 0x000fe200078e00ff */
[----:B------:R-:W-:-:S03]  /*161e0*/  ISETP.GT.U32.AND P4, PT, R3, R8, PT ;  /* 0x000000080300720c */ /* 0x000fc60003f84070 */
[----:B------:R-:W-:Y:S02]  /*161f0*/  IMAD.MOV R16, RZ, RZ, -R15 ;  /* 0x000000ffff107224 */ /* 0x000fe400078e0a0f */
[----:B------:R-:W-:Y:S01]  /*16200*/  @!P0 IMAD.IADD R9, R9, 0x1, -R3 ;  /* 0x0000000109098824 */ /* 0x000fe200078e0a03 */
[----:B------:R-:W-:Y:S01]  /*16210*/  ISETP.GE.AND P0, PT, R0, RZ, PT ;  /* 0x000000ff0000720c */ /* 0x000fe20003f06270 */
[C---:B------:R-:W-:Y:S01]  /*16220*/  IMAD R0, R3.reuse, R16, R14 ;  /* 0x0000001003007224 */ /* 0x040fe200078e020e */
[----:B------:R-:W-:Y:S01]  /*16230*/  IABS R10, R7 ;  /* 0x00000007000a7213 */ /* 0x000fe20000000000 */
[----:B------:R-:W-:Y:S02]  /*16240*/  IMAD.MOV.U32 R18, RZ, RZ, R13 ;  /* 0x000000ffff127224 */ /* 0x000fe400078e000d */
[----:B------:R-:W-:Y:S01]  /*16250*/  @!P6 IMAD.MOV R17, RZ, RZ, -R17 ;  /* 0x000000ffff11e224 */ /* 0x000fe200078e0a11 */
[----:B------:R-:W-:Y:S01]  /*16260*/  ISETP.GE.AND P6, PT, R12, RZ, PT ;  /* 0x000000ff0c00720c */ /* 0x000fe20003fc6270 */
[----:B------:R-:W-:Y:S01]  /*16270*/  @!P5 IMAD.MOV R18, RZ, RZ, -R18 ;  /* 0x000000ffff12d224 */ /* 0x000fe200078e0a12 */
[----:B------:R-:W-:Y:S01]  /*16280*/  ISETP.GT.U32.AND P5, PT, R3, R0, PT ;  /* 0x000000000300720c */ /* 0x000fe20003fa4070 */
[----:B------:R-:W-:-:S04]  /*16290*/  IMAD.HI.U32 R12, R2, R11, RZ ;  /* 0x0000000b020c7227 */ /* 0x000fc800078e00ff */
[----:B------:R-:W-:Y:S01]  /*162a0*/  IMAD.HI.U32 R15, R2, R10, RZ ;  /* 0x0000000a020f7227 */ /* 0x000fe200078e00ff */
[----:B------:R-:W-:Y:S03]  /*162b0*/  STL [R1+0x1a0], R17 ;  /* 0x0001a01101007387 */ /* 0x000fe60000100800 */
[----:B------:R-:W-:Y:S02]  /*162c0*/  IMAD.MOV R12, RZ, RZ, -R12 ;  /* 0x000000ffff0c7224 */ /* 0x000fe400078e0a0c */
[----:B------:R-:W-:Y:S02]  /*162d0*/  IMAD.MOV R15, RZ, RZ, -R15 ;  /* 0x000000ffff0f7224 */ /* 0x000fe400078e0a0f */
[----:B------:R-:W-:Y:S01]  /*162e0*/  @!P4 IMAD.IADD R8, R8, 0x1, -R3 ;  /* 0x000000010808c824 */ /* 0x000fe200078e0a03 */
[----:B------:R0:W-:Y:S01]  /*162f0*/  STL [R1+0x1c8], R18 ;  /* 0x0001c81201007387 */ /* 0x0001e20000100800 */
[----:B------:R-:W-:-:S02]  /*16300*/  IMAD R11, R3, R12, R11 ;  /* 0x0000000c030b7224 */ /* 0x000fc400078e020b */
[C---:B------:R-:W-:Y:S02]  /*16310*/  IMAD R10, R3.reuse, R15, R10 ;  /* 0x0000000f030a7224 */ /* 0x040fe400078e020a */
[----:B------:R-:W-:Y:S01]  /*16320*/  @!P5 IMAD.IADD R0, R0, 0x1, -R3 ;  /* 0x000000010000d824 */ /* 0x000fe200078e0a03 */
[----:B------:R-:W-:Y:S01]  /*16330*/  ISETP.GT.U32.AND P4, PT, R3, R11, PT ;  /* 0x0000000b0300720c */ /* 0x000fe20003f84070 */
[----:B0-----:R-:W-:-:S04]  /*16340*/  IMAD.MOV.U32 R18, RZ, RZ, R8 ;  /* 0x000000ffff127224 */ /* 0x001fc800078e0008 */
[----:B------:R-:W-:Y:S01]  /*16350*/  @!P2 IMAD.MOV R18, RZ, RZ, -R18 ;  /* 0x000000ffff12a224 */ /* 0x000fe200078e0a12 */
[C---:B------:R-:W-:Y:S01]  /*16360*/  ISETP.GT.U32.AND P2, PT, R3.reuse, R10, PT ;  /* 0x0000000a0300720c */ /* 0x040fe20003f44070 */
[----:B------:R-:W-:Y:S01]  /*16370*/  IMAD.MOV.U32 R17, RZ, RZ, R9 ;  /* 0x000000ffff117224 */ /* 0x000fe200078e0009 */
[----:B------:R-:W-:Y:S01]  /*16380*/  ISETP.GT.U32.AND P5, PT, R3, R0, PT ;  /* 0x000000000300720c */ /* 0x000fe20003fa4070 */
[----:B------:R-:W-:Y:S02]  /*16390*/  VIADD R13, R5, 0x4f ;  /* 0x0000004f050d7836 */ /* 0x000fe40000000000 */
[----:B------:R-:W-:Y:S01]  /*163a0*/  @!P1 IMAD.MOV R17, RZ, RZ, -R17 ;  /* 0x000000ffff119224 */ /* 0x000fe200078e0a11 */
[----:B------:R-:W-:Y:S01]  /*163b0*/  ISETP.GE.AND P1, PT, R7, RZ, PT ;  /* 0x000000ff0700720c */ /* 0x000fe20003f26270 */
[C---:B------:R-:W-:Y:S01]  /*163c0*/  VIADD R16, R5.reuse, 0x4e ;  /* 0x0000004e05107836 */ /* 0x040fe20000000000 */
[----:B------:R-:W-:Y:S01]  /*163d0*/  IABS R19, R13 ;  /* 0x0000000d00137213 */ /* 0x000fe20000000000 */
[----:B------:R-:W-:-:S02]  /*163e0*/  VIADD R7, R5, 0x4d ;  /* 0x0000004d05077836 */ /* 0x000fc40000000000 */
[--C-:B------:R-:W-:Y:S01]  /*163f0*/  @!P4 IMAD.IADD R11, R11, 0x1, -R3.reuse ;  /* 0x000000010b0bc824 */ /* 0x100fe200078e0a03 */
[----:B------:R-:W-:Y:S01]  /*16400*/  IABS R22, R16 ;  /* 0x0000001000167213 */ /* 0x000fe20000000000 */
[--C-:B------:R-:W-:Y:S01]  /*16410*/  @!P2 IMAD.IADD R10, R10, 0x1, -R3.reuse ;  /* 0x000000010a0aa824 */ /* 0x100fe200078e0a03 */
[----:B------:R-:W-:Y:S01]  /*16420*/  IABS R21, R7 ;  /* 0x0000000700157213 */ /* 0x000fe20000000000 */
[----:B------:R-:W-:Y:S01]  /*16430*/  IMAD.HI.U32 R14, R2, R19, RZ ;  /* 0x00000013020e7227 */ /* 0x000fe200078e00ff */
[C---:B------:R-:W-:Y:S02]  /*16440*/  ISETP.GT.U32.AND P4, PT, R3.reuse, R11, PT ;  /* 0x0000000b0300720c */ /* 0x040fe40003f84070 */
[----:B------:R-:W-:Y:S01]  /*16450*/  ISETP.GT.U32.AND P2, PT, R3, R10, PT ;  /* 0x0000000a0300720c */ /* 0x000fe20003f44070 */
[----:B------:R-:W-:Y:S01]  /*16460*/  @!P5 IMAD.IADD R0, R0, 0x1, -R3 ;  /* 0x000000010000d824 */ /* 0x000fe200078e0a03 */
[----:B------:R-:W-:Y:S01]  /*16470*/  ISETP.GE.AND P5, PT, R13, RZ, PT ;  /* 0x000000ff0d00720c */ /* 0x000fe20003fa6270 */
[C---:B------:R-:W-:Y:S01]  /*16480*/  IMAD.HI.U32 R12, R2.reuse, R22, RZ ;  /* 0x00000016020c7227 */ /* 0x040fe200078e00ff */
[----:B------:R0:W-:Y:S03]  /*16490*/  STL [R1+0x1cc], R17 ;  /* 0x0001cc1101007387 */ /* 0x0001e60000100800 */
[----:B------:R-:W-:-:S04]  /*164a0*/  IMAD.HI.U32 R9, R2, R21, RZ ;  /* 0x0000001502097227 */ /* 0x000fc800078e00ff */
[----:B------:R-:W-:Y:S02]  /*164b0*/  IMAD.MOV R13, RZ, RZ, -R14 ;  /* 0x000000ffff0d7224 */ /* 0x000fe400078e0a0e */
[----:B------:R-:W-:Y:S02]  /*164c0*/  IMAD.MOV R12, RZ, RZ, -R12 ;  /* 0x000000ffff0c7224 */ /* 0x000fe400078e0a0c */
[----:B0-----:R-:W-:Y:S02]  /*164d0*/  VIADD R17, R5, 0x4c ;  /* 0x0000004c05117836 */ /* 0x001fe40000000000 */
[----:B------:R-:W-:Y:S02]  /*164e0*/  IMAD.MOV R9, RZ, RZ, -R9 ;  /* 0x000000ffff097224 */ /* 0x000fe400078e0a09 */
[C---:B------:R-:W-:Y:S02]  /*164f0*/  IMAD R19, R3.reuse, R13, R19 ;  /* 0x0000000d03137224 */ /* 0x040fe400078e0213 */
[----:B------:R-:W-:Y:S01]  /*16500*/  IMAD.MOV.U32 R15, RZ, RZ, R0 ;  /* 0x000000ffff0f7224 */ /* 0x000fe200078e0000 */
[----:B------:R-:W-:Y:S01]  /*16510*/  IABS R20, R17 ;  /* 0x0000001100147213 */ /* 0x000fe20000000000 */
[----:B------:R-:W-:-:S02]  /*16520*/  IMAD R22, R3, R12, R22 ;  /* 0x0000000c03167224 */ /* 0x000fc400078e0216 */
[C---:B------:R-:W-:Y:S02]  /*16530*/  IMAD R21, R3.reuse, R9, R21 ;  /* 0x0000000903157224 */ /* 0x040fe400078e0215 */
[----:B------:R-:W-:Y:S01]  /*16540*/  @!P6 IMAD.MOV R15, RZ, RZ, -R15 ;  /* 0x000000ffff0fe224 */ /* 0x000fe200078e0a0f */
[----:B------:R-:W-:Y:S01]  /*16550*/  ISETP.GT.U32.AND P6, PT, R3, R19, PT ;  /* 0x000000130300720c */ /* 0x000fe20003fc4070 */
[----:B------:R-:W-:Y:S01]  /*16560*/  @!P4 IMAD.IADD R11, R11, 0x1, -R3 ;  /* 0x000000010b0bc824 */ /* 0x000fe200078e0a03 */
[----:B------:R-:W-:Y:S01]  /*16570*/  ISETP.GT.U32.AND P4, PT, R3, R22, PT ;  /* 0x000000160300720c */ /* 0x000fe20003f84070 */
[----:B------:R-:W-:-:S04]  /*16580*/  IMAD.HI.U32 R8, R2, R20, RZ ;  /* 0x0000001402087227 */ /* 0x000fc800078e00ff */
[--C-:B------:R-:W-:Y:S01]  /*16590*/  @!P2 IMAD.IADD R10, R10, 0x1, -R3.reuse ;  /* 0x000000010a0aa824 */ /* 0x100fe200078e0a03 */
[----:B------:R-:W-:Y:S01]  /*165a0*/  ISETP.GT.U32.AND P2, PT, R3, R21, PT ;  /* 0x000000150300720c */ /* 0x000fe20003f44070 */
[----:B------:R-:W-:Y:S02]  /*165b0*/  IMAD.MOV R8, RZ, RZ, -R8 ;  /* 0x000000ffff087224 */ /* 0x000fe400078e0a08 */
[----:B------:R-:W-:Y:S02]  /*165c0*/  VIADD R9, R5, 0x4b ;  /* 0x0000004b05097836 */ /* 0x000fe40000000000 */
[----:B------:R-:W-:Y:S02]  /*165d0*/  IMAD R20, R3, R8, R20 ;  /* 0x0000000803147224 */ /* 0x000fe400078e0214 */
[----:B------:R-:W-:Y:S01]  /*165e0*/  VIADD R8, R5, 0x4a ;  /* 0x0000004a05087836 */ /* 0x000fe20000000000 */
[----:B------:R-:W-:Y:S01]  /*165f0*/  IABS R23, R9 ;  /* 0x0000000900177213 */ /* 0x000fe20000000000 */
[--C-:B------:R-:W-:Y:S01]  /*16600*/  @!P6 IMAD.IADD R19, R19, 0x1, -R3.reuse ;  /* 0x000000011313e824 */ /* 0x100fe200078e0a03 */
[----:B------:R-:W-:Y:S01]  /*16610*/  STL [R1+0x1a4], R18 ;  /* 0x0001a41201007387 */ /* 0x000fe20000100800 */
[----:B------:R-:W-:Y:S01]  /*16620*/  @!P4 IMAD.IADD R22, R22, 0x1, -R3 ;  /* 0x000000011616c824 */ /* 0x000fe200078e0a03 */
[----:B------:R-:W-:Y:S01]  /*16630*/  ISETP.GT.U32.AND P6, PT, R3, R20, PT ;  /* 0x000000140300720c */ /* 0x000fe20003fc4070 */
[----:B------:R-:W-:Y:S01]  /*16640*/  IMAD.MOV.U32 R26, RZ, RZ, R11 ;  /* 0x000000ffff1a7224 */ /* 0x000fe200078e000b */
[----:B------:R0:W-:Y:S01]  /*16650*/  STL [R1+0x194], R15 ;  /* 0x0001940f01007387 */ /* 0x0001e20000100800 */
[----:B------:R-:W-:-:S04]  /*16660*/  IMAD.HI.U32 R24, R2, R23, RZ ;  /* 0x0000001702187227 */ /* 0x000fc800078e00ff */
[----:B------:R-:W-:Y:S01]  /*16670*/  @!P2 IMAD.IADD R21, R21, 0x1, -R3 ;  /* 0x000000011515a824 */ /* 0x000fe200078e0a03 */
[C---:B------:R-:W-:Y:S01]  /*16680*/  ISETP.GT.U32.AND P2, PT, R3.reuse, R19, PT ;  /* 0x000000130300720c */ /* 0x040fe20003f44070 */
[----:B------:R-:W-:Y:S01]  /*16690*/  @!P0 IMAD.MOV R26, RZ, RZ, -R26 ;  /* 0x000000ffff1a8224 */ /* 0x000fe200078e0a1a */
[----:B0-----:R-:W-:Y:S01]  /*166a0*/  IABS R15, R8 ;  /* 0x00000008000f7213 */ /* 0x001fe20000000000 */
[----:B------:R-:W-:Y:S01]  /*166b0*/  IMAD.MOV R24, RZ, RZ, -R24 ;  /* 0x000000ffff187224 */ /* 0x000fe200078e0a18 */
[----:B------:R-:W-:Y:S01]  /*166c0*/  ISETP.GT.U32.AND P0, PT, R3, R22, PT ;  /* 0x000000160300720c */ /* 0x000fe20003f04070 */
[----:B------:R-:W-:Y:S02]  /*166d0*/  VIADD R0, R5, 0x48 ;  /* 0x0000004805007836 */ /* 0x000fe40000000000 */
[----:B------:R-:W-:Y:S01]  /*166e0*/  IMAD.HI.U32 R14, R2, R15, RZ ;  /* 0x0000000f020e7227 */ /* 0x000fe200078e00ff */
[----:B------:R-:W-:-:S03]  /*166f0*/  ISETP.GE.AND P4, PT, R16, RZ, PT ;  /* 0x000000ff1000720c */ /* 0x000fc60003f86270 */
[----:B------:R-:W-:Y:S02]  /*16700*/  IMAD R16, R3, R24, R23 ;  /* 0x0000001803107224 */ /* 0x000fe400078e0217 */
[----:B------:R-:W-:Y:S02]  /*16710*/  VIADD R18, R5, 0x49 ;  /* 0x0000004905127836 */ /* 0x000fe40000000000 */
[----:B------:R-:W-:Y:S02]  /*16720*/  IMAD.MOV R24, RZ, RZ, -R14 ;  /* 0x000000ffff187224 */ /* 0x000fe400078e0a0e */
[----:B------:R-:W-:Y:S01]  /*16730*/  IMAD.MOV.U32 R25, RZ, RZ, R10 ;  /* 0x000000ffff197224 */ /* 0x000fe200078e000a */
[----:B------:R-:W-:Y:S01]  /*16740*/  IABS R12, R0 ;  /* 0x00000000000c7213 */ /* 0x000fe20000000000 */
[----:B------:R-:W-:Y:S01]  /*16750*/  @!P6 IMAD.IADD R20, R20, 0x1, -R3 ;  /* 0x000000011414e824 */ /* 0x000fe200078e0a03 */
[----:B------:R-:W-:Y:S01]  /*16760*/  IABS R13, R18 ;  /* 0x00000012000d7213 */ /* 0x000fe20000000000 */
[----:B------:R-:W-:Y:S01]  /*16770*/  @!P1 IMAD.MOV R25, RZ, RZ, -R25 ;  /* 0x000000ffff199224 */ /* 0x000fe200078e0a19 */
[C---:B------:R-:W-:Y:S01]  /*16780*/  ISETP.GT.U32.AND P1, PT, R3.reuse, R21, PT ;  /* 0x000000150300720c */ /* 0x040fe20003f24070 */
[----:B------:R-:W-:-:S02]  /*16790*/  IMAD R15, R3, R24, R15 ;  /* 0x00000018030f7224 */ /* 0x000fc400078e020f */
[----:B------:R-:W-:Y:S01]  /*167a0*/  @!P2 IMAD.IADD R19, R19, 0x1, -R3 ;  /* 0x000000011313a824 */ /* 0x000fe200078e0a03 */
[C---:B------:R-:W-:Y:S01]  /*167b0*/  ISETP.GT.U32.AND P2, PT, R3.reuse, R16, PT ;  /* 0x000000100300720c */ /* 0x040fe20003f44070 */
[----:B------:R-:W-:Y:S01]  /*167c0*/  IMAD.HI.U32 R10, R2, R12, RZ ;  /* 0x0000000c020a7227 */ /* 0x000fe200078e00ff */
[----:B------:R-:W-:-:S03]  /*167d0*/  ISETP.GT.U32.AND P6, PT, R3, R20, PT ;  /* 0x000000140300720c */ /* 0x000fc60003fc4070 */
[----:B------:R-:W-:Y:S01]  /*167e0*/  @!P0 IMAD.IADD R22, R22, 0x1, -R3 ;  /* 0x0000000116168824 */ /* 0x000fe200078e0a03 */
[----:B------:R-:W-:Y:S01]  /*167f0*/  ISETP.GT.U32.AND P0, PT, R3, R15, PT ;  /* 0x0000000f0300720c */ /* 0x000fe20003f04070 */
[----:B------:R-:W-:-:S04]  /*16800*/  IMAD.HI.U32 R23, R2, R13, RZ ;  /* 0x0000000d02177227 */ /* 0x000fc800078e00ff */
[----:B------:R-:W-:Y:S02]  /*16810*/  IMAD.MOV R10, RZ, RZ, -R10 ;  /* 0x000000ffff0a7224 */ /* 0x000fe400078e0a0a */
[----:B------:R-:W-:Y:S02]  /*16820*/  IMAD.MOV R23, RZ, RZ, -R23 ;  /* 0x000000ffff177224 */ /* 0x000fe400078e0a17 */
[C---:B------:R-:W-:Y:S02]  /*16830*/  IMAD R12, R3.reuse, R10, R12 ;  /* 0x0000000a030c7224 */ /* 0x040fe400078e020c */
[----:B------:R-:W-:Y:S02]  /*16840*/  IMAD R13, R3, R23, R13 ;  /* 0x00000017030d7224 */ /* 0x000fe400078e020d */
[--C-:B------:R-:W-:Y:S01]  /*16850*/  @!P1 IMAD.IADD R21, R21, 0x1, -R3.reuse ;  /* 0x0000000115159824 */ /* 0x100fe200078e0a03 */
[----:B------:R-:W-:Y:S01]  /*16860*/  ISETP.GE.AND P1, PT, R7, RZ, PT ;  /* 0x000000ff0700720c */ /* 0x000fe20003f26270 */
[--C-:B------:R-:W-:Y:S01]  /*16870*/  @!P2 IMAD.IADD R16, R16, 0x1, -R3.reuse ;  /* 0x000000011010a824 */ /* 0x100fe200078e0a03 */
[----:B------:R-:W-:Y:S01]  /*16880*/  ISETP.GT.U32.AND P2, PT, R3, R12, PT ;  /* 0x0000000c0300720c */ /* 0x000fe20003f44070 */
[----:B------:R-:W-:Y:S01]  /*16890*/  VIADD R7, R5, 0x46 ;  /* 0x0000004605077836 */ /* 0x000fe20000000000 */
[----:B------:R-:W-:Y:S01]  /*168a0*/  STL [R1+0x188], R26 ;  /* 0x0001881a01007387 */ /* 0x000fe20000100800 */
[--C-:B------:R-:W-:Y:S01]  /*168b0*/  @!P6 IMAD.IADD R20, R20, 0x1, -R3.reuse ;  /* 0x000000011414e824 */ /* 0x100fe200078e0a03 */
[----:B------:R-:W-:Y:S01]  /*168c0*/  ISETP.GT.U32.AND P6, PT, R3, R13, PT ;  /* 0x0000000d0300720c */ /* 0x000fe20003fc4070 */
[----:B------:R-:W-:Y:S01]  /*168d0*/  @!P0 IMAD.IADD R15, R15, 0x1, -R3 ;  /* 0x000000010f0f8824 */ /* 0x000fe200078e0a03 */
[----:B------:R0:W-:Y:S01]  /*168e0*/  STL [R1+0x184], R25 ;  /* 0x0001841901007387 */ /* 0x0001e20000100800 */
[----:B------:R-:W-:Y:S01]  /*168f0*/  ISETP.GE.AND P0, PT, R17, RZ, PT ;  /* 0x000000ff1100720c */ /* 0x000fe20003f06270 */
[----:B------:R-:W-:Y:S01]  /*16900*/  VIADD R14, R5, 0x47 ;  /* 0x00000047050e7836 */ /* 0x000fe20000000000 */
[----:B------:R-:W-:Y:S01]  /*16910*/  IABS R11, R7 ;  /* 0x00000007000b7213 */ /* 0x000fe20000000000 */
[----:B0-----:R-:W-:-:S03]  /*16920*/  IMAD.MOV.U32 R25, RZ, RZ, R22 ;  /* 0x000000ffff197224 */ /* 0x001fc600078e0016 */
[----:B------:R-:W-:Y:S01]  /*16930*/  IABS R23, R14 ;  /* 0x0000000e00177213 */ /* 0x000fe20000000000 */
[----:B------:R-:W-:Y:S02]  /*16940*/  IMAD.MOV.U32 R26, RZ, RZ, R19 ;  /* 0x000000ffff1a7224 */ /* 0x000fe400078e0013 */
[----:B------:R-:W-:Y:S01]  /*16950*/  @!P4 IMAD.MOV R25, RZ, RZ, -R25 ;  /* 0x000000ffff19c224 */ /* 0x000fe200078e0a19 */
[----:B------:R-:W-:Y:S01]  /*16960*/  ISETP.GT.U32.AND P4, PT, R3, R15, PT ;  /* 0x0000000f0300720c */ /* 0x000fe20003f84070 */
[----:B------:R-:W-:-:S04]  /*16970*/  IMAD.HI.U32 R19, R2, R11, RZ ;  /* 0x0000000b02137227 */ /* 0x000fc800078e00ff */
[----:B------:R-:W-:Y:S02]  /*16980*/  IMAD.MOV.U32 R22, RZ, RZ, R21 ;  /* 0x000000ffff167224 */ /* 0x000fe400078e0015 */
[----:B------:R-:W-:Y:S02]  /*16990*/  IMAD.MOV.U32 R21, RZ, RZ, R20 ;  /* 0x000000ffff157224 */ /* 0x000fe400078e0014 */
[----:B------:R-:W-:Y:S01]  /*169a0*/  @!P2 IMAD.IADD R12, R12, 0x1, -R3 ;  /* 0x000000010c0ca824 */ /* 0x000fe200078e0a03 */
[----:B------:R-:W-:Y:S01]  /*169b0*/  ISETP.GT.U32.AND P2, PT, R3, R16, PT ;  /* 0x000000100300720c */ /* 0x000fe20003f44070 */
[----:B------:R-:W-:Y:S02]  /*169c0*/  IMAD.MOV R20, RZ, RZ, -R19 ;  /* 0x000000ffff147224 */ /* 0x000fe400078e0a13 */
[----:B------:R-:W-:-:S04]  /*169d0*/  IMAD.HI.U32 R24, R2, R23, RZ ;  /* 0x0000001702187227 */ /* 0x000fc800078e00ff */
[----:B------:R-:W-:Y:S02]  /*169e0*/  @!P6 IMAD.IADD R13, R13, 0x1, -R3 ;  /* 0x000000010d0de824 */ /* 0x000fe400078e0a03 */
[----:B------:R-:W-:Y:S01]  /*169f0*/  @!P0 IMAD.MOV R21, RZ, RZ, -R21 ;  /* 0x000000ffff158224 */ /* 0x000fe200078e0a15 */
[----:B------:R-:W-:Y:S01]  /*16a00*/  ISETP.GE.AND P0, PT, R8, RZ, PT ;  /* 0x000000ff0800720c */ /* 0x000fe20003f06270 */
[C---:B------:R-:W-:Y:S02]  /*16a10*/  IMAD R8, R3.reuse, R20, R11 ;  /* 0x0000001403087224 */ /* 0x040fe400078e020b */
[----:B------:R-:W-:Y:S02]  /*16a20*/  IMAD.MOV R24, RZ, RZ, -R24 ;  /* 0x000000ffff187224 */ /* 0x000fe400078e0a18 */
[----:B------:R-:W-:Y:S01]  /*16a30*/  @!P5 IMAD.MOV R26, RZ, RZ, -R26 ;  /* 0x000000ffff1ad224 */ /* 0x000fe200078e0a1a */
[----:B------:R-:W-:Y:S01]  /*16a40*/  ISETP.GT.U32.AND P5, PT, R3, R13, PT ;  /* 0x0000000d0300720c */ /* 0x000fe20003fa4070 */
[----:B------:R-:W-:Y:S01]  /*16a50*/  VIADD R10, R5, 0x45 ;  /* 0x00000045050a7836 */ /* 0x000fe20000000000 */
[----:B------:R-:W-:Y:S01]  /*16a60*/  ISETP.GE.AND P6, PT, R9, RZ, PT ;  /* 0x000000ff0900720c */ /* 0x000fe20003fc6270 */
[----:B------:R-:W-:Y:S01]  /*16a70*/  @!P4 IMAD.IADD R15, R15, 0x1, -R3 ;  /* 0x000000010f0fc824 */ /* 0x000fe200078e0a03 */
[C---:B------:R-:W-:Y:S01]  /*16a80*/  ISETP.GT.U32.AND P4, PT, R3.reuse, R8, PT ;  /* 0x000000080300720c */ /* 0x040fe20003f84070 */
[----:B------:R-:W-:-:S02]  /*16a90*/  IMAD R9, R3, R24, R23 ;  /* 0x0000001803097224 */ /* 0x000fc400078e0217 */
[----:B------:R-:W-:Y:S01]  /*16aa0*/  @!P1 IMAD.MOV R22, RZ, RZ, -R22 ;  /* 0x000000ffff169224 */ /* 0x000fe200078e0a16 */
[C---:B------:R-:W-:Y:S01]  /*16ab0*/  ISETP.GT.U32.AND P1, PT, R3.reuse, R12, PT ;  /* 0x0000000c0300720c */ /* 0x040fe20003f24070 */
[--C-:B------:R-:W-:Y:S01]  /*16ac0*/  @!P2 IMAD.IADD R16, R16, 0x1, -R3.reuse ;  /* 0x000000011010a824 */ /* 0x100fe200078e0a03 */
[----:B------:R-:W-:Y:S02]  /*16ad0*/  IABS R17, R10 ;  /* 0x0000000a00117213 */ /* 0x000fe40000000000 */
[----:B------:R-:W-:Y:S01]  /*16ae0*/  ISETP.GT.U32.AND P2, PT, R3, R9, PT ;  /* 0x000000090300720c */ /* 0x000fe20003f44070 */
[----:B------:R-:W-:Y:S01]  /*16af0*/  STL [R1+0xc8], R26 ;  /* 0x0000c81a01007387 */ /* 0x000fe20000100800 */
[----:B------:R-:W-:Y:S02]  /*16b00*/  VIADD R11, R5, 0x44 ;  /* 0x00000044050b7836 */ /* 0x000fe40000000000 */
[----:B------:R-:W-:Y:S01]  /*16b10*/  IMAD.HI.U32 R19, R2, R17, RZ ;  /* 0x0000001102137227 */ /* 0x000fe200078e00ff */
[----:B------:R-:W-:Y:S03]  /*16b20*/  STL [R1+0x80], R25 ;  /* 0x0000801901007387 */ /* 0x000fe60000100800 */
[----:B------:R-:W-:Y:S01]  /*16b30*/  @!P5 IMAD.IADD R13, R13, 0x1, -R3 ;  /* 0x000000010d0dd824 */ /* 0x000fe200078e0a03 */
[----:B------:R0:W-:Y:S01]  /*16b40*/  STL [R1+0x78], R22 ;  /* 0x0000781601007387 */ /* 0x0001e20000100800 */
[----:B------:R-:W-:Y:S01]  /*16b50*/  IMAD.MOV R19, RZ, RZ, -R19 ;  /* 0x000000ffff137224 */ /* 0x000fe200078e0a13 */
[----:B------:R-:W-:Y:S01]  /*16b60*/  ISETP.GE.AND P5, PT, R18, RZ, PT ;  /* 0x000000ff1200720c */ /* 0x000fe20003fa6270 */
[--C-:B------:R-:W-:Y:S01]  /*16b70*/  @!P4 IMAD.IADD R8, R8, 0x1, -R3.reuse ;  /* 0x000000010808c824 */ /* 0x100fe200078e0a03 */
[----:B------:R1:W-:Y:S01]  /*16b80*/  STL [R1+0x74], R21 ;  /* 0x0000741501007387 */ /* 0x0003e20000100800 */
[----:B------:R-:W-:Y:S01]  /*16b90*/  IABS R18, R11 ;  /* 0x0000000b00127213 */ /* 0x000fe20000000000 */
[----:B------:R-:W-:Y:S01]  /*16ba0*/  @!P1 IMAD.IADD R12, R12, 0x1, -R3 ;  /* 0x000000010c0c9824 */ /* 0x000fe200078e0a03 */
[----:B------:R-:W-:Y:S01]  /*16bb0*/  ISETP.GE.AND P1, PT, R0, RZ, PT ;  /* 0x000000ff0000720c */ /* 0x000fe20003f26270 */
[----:B------:R-:W-:-:S02]  /*16bc0*/  IMAD R0, R3, R19, R17 ;  /* 0x0000001303007224 */ /* 0x000fc400078e0211 */
[----:B0-----:R-:W-:Y:S02]  /*16bd0*/  IMAD.MOV.U32 R22, RZ, RZ, R16 ;  /* 0x000000ffff167224 */ /* 0x001fe400078e0010 */
[----:B-1----:R-:W-:Y:S02]  /*16be0*/  IMAD.MOV.U32 R21, RZ, RZ, R15 ;  /* 0x000000ffff157224 */ /* 0x002fe400078e000f */
[----:B------:R-:W-:Y:S02]  /*16bf0*/  @!P2 IMAD.IADD R9, R9, 0x1, -R3 ;  /* 0x000000010909a824 */ /* 0x000fe400078e0a03 */
[----:B------:R-:W-:Y:S01]  /*16c00*/  @!P0 IMAD.MOV R21, RZ, RZ, -R21 ;  /* 0x000000ffff158224 */ /* 0x000fe200078e0a15 */
[C---:B------:R-:W-:Y:S01]  /*16c10*/  ISETP.GT.U32.AND P0, PT, R3.reuse, R8, PT ;  /* 0x000000080300720c */ /* 0x040fe20003f04070 */
[----:B------:R-:W-:Y:S02]  /*16c20*/  IMAD.MOV.U32 R15, RZ, RZ, R13 ;  /* 0x000000ffff0f7224 */ /* 0x000fe400078e000d */
[----:B------:R-:W-:Y:S01]  /*16c30*/  IMAD.HI.U32 R13, R2, R18, RZ ;  /* 0x00000012020d7227 */ /* 0x000fe200078e00ff */
[----:B------:R-:W-:-:S03]  /*16c40*/  ISETP.GT.U32.AND P2, PT, R3, R9, PT ;  /* 0x000000090300720c */ /* 0x000fc60003f44070 */
[----:B------:R-:W-:Y:S01]  /*16c50*/  @!P6 IMAD.MOV R22, RZ, RZ, -R22 ;  /* 0x000000ffff16e224 */ /* 0x000fe200078e0a16 */
[----:B------:R-:W-:Y:S01]  /*16c60*/  ISETP.GT.U32.AND P6, PT, R3, R0, PT ;  /* 0x000000000300720c */ /* 0x000fe20003fc4070 */
[----:B------:R-:W-:Y:S02]  /*16c70*/  IMAD.MOV R13, RZ, RZ, -R13 ;  /* 0x000000ffff0d7224 */ /* 0x000fe400078e0a0d */
[----:B------:R-:W-:Y:S01]  /*16c80*/  @!P5 IMAD.MOV R15, RZ, RZ, -R15 ;  /* 0x000000ffff0fd224 */ /* 0x000fe200078e0a0f */
[----:B------:R-:W-:Y:S01]  /*16c90*/  ISETP.GE.AND P5, PT, R7, RZ, PT ;  /* 0x000000ff0700720c */ /* 0x000fe20003fa6270 */
[----:B------:R-:W-:Y:S01]  /*16ca0*/  IMAD R7, R3, R13, R18 ;  /* 0x0000000d03077224 */ /* 0x000fe200078e0212 */
[----:B------:R-:W-:Y:S01]  /*16cb0*/  ISETP.GE.AND P4, PT, R14, RZ, PT ;  /* 0x000000ff0e00720c */ /* 0x000fe20003f86270 */
[----:B------:R-:W-:-:S03]  /*16cc0*/  @!P0 IMAD.IADD R8, R8, 0x1, -R3 ;  /* 0x0000000108088824 */ /* 0x000fc600078e0a03 */
[----:B------:R-:W-:Y:S01]  /*16cd0*/  ISETP.GT.U32.AND P0, PT, R3, R7, PT ;  /* 0x000000070300720c */ /* 0x000fe20003f04070 */
[--C-:B------:R-:W-:Y:S02]  /*16ce0*/  @!P2 IMAD.IADD R9, R9, 0x1, -R3.reuse ;  /* 0x000000010909a824 */ /* 0x100fe400078e0a03 */
[----:B------:R-:W-:Y:S01]  /*16cf0*/  @!P6 IMAD.IADD R0, R0, 0x1, -R3 ;  /* 0x000000010000e824 */ /* 0x000fe200078e0a03 */
[----:B------:R-:W-:Y:S01]  /*16d00*/  STL [R1+0x158], R22 ;  /* 0x0001581601007387 */ /* 0x000fe20000100800 */
[----:B------:R-:W-:-:S03]  /*16d10*/  ISETP.GE.AND P2, PT, R11, RZ, PT ;  /* 0x000000ff0b00720c */ /* 0x000fc60003f46270 */
[----:B------:R-:W-:Y:S01]  /*16d20*/  STL [R1+0x160], R21 ;  /* 0x0001601501007387 */ /* 0x000fe20000100800 */
[----:B------:R-:W-:Y:S01]  /*16d30*/  ISETP.GT.U32.AND P6, PT, R3, R0, PT ;  /* 0x000000000300720c */ /* 0x000fe20003fc4070 */
[C---:B------:R-:W-:Y:S02]  /*16d40*/  VIADD R11, R5.reuse, 0x43 ;  /* 0x00000043050b7836 */ /* 0x040fe40000000000 */
[----:B------:R0:W-:Y:S01]  /*16d50*/  STL [R1+0x164], R15 ;  /* 0x0001640f01007387 */ /* 0x0001e20000100800 */
[----:B------:R-:W-:Y:S01]  /*16d60*/  @!P1 IMAD.MOV R12, RZ, RZ, -R12 ;  /* 0x000000ffff0c9224 */ /* 0x000fe200078e0a0c */
[----:B------:R-:W-:Y:S01]  /*16d70*/  ISETP.GE.AND P1, PT, R10, RZ, PT ;  /* 0x000000ff0a00720c */ /* 0x000fe20003f26270 */
[----:B------:R-:W-:Y:S01]  /*16d80*/  VIADD R10, R5, 0x42 ;  /* 0x00000042050a7836 */ /* 0x000fe20000000000 */
[----:B------:R-:W-:Y:S01]  /*16d90*/  IABS R20, R11 ;  /* 0x0000000b00147213 */ /* 0x000fe20000000000 */
[----:B------:R-:W-:Y:S02]  /*16da0*/  IMAD.MOV.U32 R14, RZ, RZ, R8 ;  /* 0x000000ffff0e7224 */ /* 0x000fe400078e0008 */
[----:B0-----:R-:W-:-:S02]  /*16db0*/  IMAD.MOV.U32 R15, RZ, RZ, R9 ;  /* 0x000000ffff0f7224 */ /* 0x001fc400078e0009 */
[----:B------:R-:W-:Y:S02]  /*16dc0*/  @!P0 IMAD.IADD R7, R7, 0x1, -R3 ;  /* 0x0000000107078824 */ /* 0x000fe400078e0a03 */
[----:B------:R-:W-:Y:S01]  /*16dd0*/  @!P4 IMAD.MOV R15, RZ, RZ, -R15 ;  /* 0x000000ffff0fc224 */ /* 0x000fe200078e0a0f */
[----:B------:R0:W-:Y:S01]  /*16de0*/  STL [R1+0x168], R12 ;  /* 0x0001680c01007387 */ /* 0x0001e20000100800 */
[----:B------:R-:W-:Y:S01]  /*16df0*/  @!P5 IMAD.MOV R14, RZ, RZ, -R14 ;  /* 0x000000ffff0ed224 */ /* 0x000fe200078e0a0e */
[----:B------:R-:W-:Y:S02]  /*16e00*/  ISETP.GE.AND P5, PT, R10, RZ, PT ;  /* 0x000000ff0a00720c */ /* 0x000fe40003fa6270 */
[----:B------:R1:W-:Y:S01]  /*16e10*/  STL [R1+0x16c], R15 ;  /* 0x00016c0f01007387 */ /* 0x0003e20000100800 */
[----:B------:R-:W-:Y:S01]  /*16e20*/  ISETP.GT.U32.AND P0, PT, R3, R7, PT ;  /* 0x000000070300720c */ /* 0x000fe20003f04070 */
[----:B------:R-:W-:Y:S02]  /*16e30*/  @!P6 IMAD.IADD R0, R0, 0x1, -R3 ;  /* 0x000000010000e824 */ /* 0x000fe400078e0a03 */
[----:B0-----:R-:W-:Y:S01]  /*16e40*/  VIADD R12, R5, 0x41 ;  /* 0x00000041050c7836 */ /* 0x001fe20000000000 */
[----:B-1----:R-:W-:Y:S01]  /*16e50*/  IABS R15, R10 ;  /* 0x0000000a000f7213 */ /* 0x002fe20000000000 */
[----:B------:R-:W-:-:S03]  /*16e60*/  IMAD.HI.U32 R10, R2, R20, RZ ;  /* 0x00000014020a7227 */ /* 0x000fc600078e00ff */
[----:B------:R-:W-:Y:S02]  /*16e70*/  ISETP.GE.AND P6, PT, R12, RZ, PT ;  /* 0x000000ff0c00720c */ /* 0x000fe40003fc6270 */
[----:B------:R-:W-:Y:S01]  /*16e80*/  IABS R12, R12 ;  /* 0x0000000c000c7213 */ /* 0x000fe20000000000 */
[----:B------:R-:W-:Y:S02]  /*16e90*/  IMAD.MOV R10, RZ, RZ, -R10 ;  /* 0x000000ffff0a7224 */ /* 0x000fe400078e0a0a */
[----:B------:R-:W-:-:S04]  /*16ea0*/  IMAD.HI.U32 R9, R2, R15, RZ ;  /* 0x0000000f02097227 */ /* 0x000fc800078e00ff */
[----:B------:R-:W-:-:S04]  /*16eb0*/  IMAD.HI.U32 R8, R2, R12, RZ ;  /* 0x0000000c02087227 */ /* 0x000fc800078e00ff */
[----:B------:R-:W-:Y:S02]  /*16ec0*/  IMAD R20, R3, R10, R20 ;  /* 0x0000000a03147224 */ /* 0x000fe400078e0214 */
[----:B------:R-:W-:Y:S02]  /*16ed0*/  IMAD.MOV.U32 R13, RZ, RZ, R0 ;  /* 0x000000ffff0d7224 */ /* 0x000fe400078e0000 */
[----:B------:R-:W-:Y:S02]  /*16ee0*/  VIADD R21, R5, 0x40 ;  /* 0x0000004005157836 */ /* 0x000fe40000000000 */
[----:B------:R-:W-:Y:S02]  /*16ef0*/  IMAD.MOV R9, RZ, RZ, -R9 ;  /* 0x000000ffff097224 */ /* 0x000fe400078e0a09 */
[----:B------:R-:W-:Y:S02]  /*16f00*/  IMAD.MOV R8, RZ, RZ, -R8 ;  /* 0x000000ffff087224 */ /* 0x000fe400078e0a08 */
[----:B------:R-:W-:Y:S01]  /*16f10*/  @!P1 IMAD.MOV R13, RZ, RZ, -R13 ;  /* 0x000000ffff0d9224 */ /* 0x000fe200078e0a0d */
[----:B------:R-:W-:Y:S01]  /*16f20*/  ISETP.GT.U32.AND P1, PT, R3, R20, PT ;  /* 0x000000140300720c */ /* 0x000fe20003f24070 */
[----:B------:R-:W-:Y:S01]  /*16f30*/  @!P0 IMAD.IADD R7, R7, 0x1, -R3 ;  /* 0x0000000107078824 */ /* 0x000fe200078e0a03 */
[----:B------:R-:W-:Y:S01]  /*16f40*/  ISETP.GE.AND P4, PT, R11, RZ, PT ;  /* 0x000000ff0b00720c */ /* 0x000fe20003f86270 */
[C---:B------:R-:W-:Y:S01]  /*16f50*/  IMAD R15, R3.reuse, R9, R15 ;  /* 0x00000009030f7224 */ /* 0x040fe200078e020f */
[----:B------:R-:W-:Y:S01]  /*16f60*/  IABS R11, R21 ;  /* 0x00000015000b7213 */ /* 0x000fe20000000000 */
[----:B------:R-:W-:-:S02]  /*16f70*/  IMAD R12, R3, R8, R12 ;  /* 0x00000008030c7224 */ /* 0x000fc400078e020c */
[----:B------:R-:W-:Y:S01]  /*16f80*/  IMAD.MOV.U32 R10, RZ, RZ, R7 ;  /* 0x000000ffff0a7224 */ /* 0x000fe200078e0007 */
[----:B------:R-:W-:Y:S01]  /*16f90*/  ISETP.GT.U32.AND P0, PT, R3, R15, PT ;  /* 0x0000000f0300720c */ /* 0x000fe20003f04070 */
[----:B------:R-:W-:-:S04]  /*16fa0*/  IMAD.HI.U32 R0, R2, R11, RZ ;  /* 0x0000000b02007227 */ /* 0x000fc800078e00ff */
[----:B------:R-:W-:Y:S01]  /*16fb0*/  @!P2 IMAD.MOV R10, RZ, RZ, -R10 ;  /* 0x000000ffff0aa224 */ /* 0x000fe200078e0a0a */
[C---:B------:R-:W-:Y:S01]  /*16fc0*/  ISETP.GT.U32.AND P2, PT, R3.reuse, R12, PT ;  /* 0x0000000c0300720c */ /* 0x040fe20003f44070 */
[----:B------:R-:W-:Y:S02]  /*16fd0*/  IMAD.MOV R0, RZ, RZ, -R0 ;  /* 0x000000ffff007224 */ /* 0x000fe400078e0a00 */
[----:B------:R-:W-:Y:S02]  /*16fe0*/  @!P1 IMAD.IADD R20, R20, 0x1, -R3 ;  /* 0x0000000114149824 */ /* 0x000fe400078e0a03 */
[----:B------:R-:W-:Y:S02]  /*16ff0*/  IMAD R11, R3, R0, R11 ;  /* 0x00000000030b7224 */ /* 0x000fe400078e020b */
[----:B------:R-:W-:Y:S01]  /*17000*/  VIADD R17, R5, 0x3f ;  /* 0x0000003f05117836 */ /* 0x000fe20000000000 */
[----:B------:R-:W-:Y:S01]  /*17010*/  ISETP.GT.U32.AND P1, PT, R3, R20, PT ;  /* 0x000000140300720c */ /* 0x000fe20003f24070 */
[----:B------:R-:W-:-:S02]  /*17020*/  VIADD R0, R5, 0x3e ;  /* 0x0000003e05007836 */ /* 0x000fc40000000000 */
[--C-:B------:R-:W-:Y:S01]  /*17030*/  @!P0 IMAD.IADD R15, R15, 0x1, -R3.reuse ;  /* 0x000000010f0f8824 */ /* 0x100fe200078e0a03 */
[----:B------:R-:W-:Y:S01]  /*17040*/  IABS R7, R17 ;  /* 0x0000001100077213 */ /* 0x000fe20000000000 */
[----:B------:R-:W-:Y:S01]  /*17050*/  @!P2 IMAD.IADD R12, R12, 0x1, -R3 ;  /* 0x000000010c0ca824 */ /* 0x000fe200078e0a03 */
[----:B------:R-:W-:Y:S01]  /*17060*/  IABS R19, R0 ;  /* 0x0000000000137213 */ /* 0x000fe20000000000 */
[----:B------:R0:W-:Y:S01]  /*17070*/  STL [R1+0x178], R14 ;  /* 0x0001780e01007387 */ /* 0x0001e20000100800 */
[C---:B------:R-:W-:Y:S02]  /*17080*/  ISETP.GT.U32.AND P0, PT, R3.reuse, R15, PT ;  /* 0x0000000f0300720c */ /* 0x040fe40003f04070 */
[----:B------:R-:W-:Y:S01]  /*17090*/  ISETP.GT.U32.AND P2, PT, R3, R12, PT ;  /* 0x0000000c0300720c */ /* 0x000fe20003f44070 */
[----:B------:R-:W-:-:S04]  /*170a0*/  IMAD.HI.U32 R9, R2, R19, RZ ;  /* 0x0000001302097227 */ /* 0x000fc800078e00ff */
[----:B0-----:R-:W-:-:S04]  /*170b0*/  IMAD.HI.U32 R14, R2, R7, RZ ;  /* 0x00000007020e7227 */ /* 0x001fc800078e00ff */
[----:B------:R-:W-:Y:S02]  /*170c0*/  IMAD.MOV R14, RZ, RZ, -R14 ;  /* 0x000000ffff0e7224 */ /* 0x000fe400078e0a0e */
[----:B------:R-:W-:Y:S02]  /*170d0*/  IMAD.MOV R9, RZ, RZ, -R9 ;  /* 0x000000ffff097224 */ /* 0x000fe400078e0a09 */
[----:B------:R-:W-:Y:S01]  /*170e0*/  @!P1 IMAD.IADD R20, R20, 0x1, -R3 ;  /* 0x0000000114149824 */ /* 0x000fe200078e0a03 */
[C---:B------:R-:W-:Y:S01]  /*170f0*/  ISETP.GT.U32.AND P1, PT, R3.reuse, R11, PT ;  /* 0x0000000b0300720c */ /* 0x040fe20003f24070 */
[C---:B------:R-:W-:Y:S02]  /*17100*/  IMAD R7, R3.reuse, R14, R7 ;  /* 0x0000000e03077224 */ /* 0x040fe400078e0207 */
[----:B------:R-:W-:Y:S02]  /*17110*/  IMAD R19, R3, R9, R19 ;  /* 0x0000000903137224 */ /* 0x000fe400078e0213 */
[--C-:B------:R-:W-:Y:S01]  /*17120*/  @!P0 IMAD.IADD R15, R15, 0x1, -R3.reuse ;  /* 0x000000010f0f8824 */ /* 0x100fe200078e0a03 */
[C---:B------:R-:W-:Y:S01]  /*17130*/  ISETP.GT.U32.AND P0, PT, R3.reuse, R7, PT ;  /* 0x000000070300720c */ /* 0x040fe20003f04070 */
[----:B------:R-:W-:Y:S01]  /*17140*/  @!P2 IMAD.IADD R12, R12, 0x1, -R3 ;  /* 0x000000010c0ca824 */ /* 0x000fe200078e0a03 */
[----:B------:R-:W-:Y:S01]  /*17150*/  ISETP.GT.U32.AND P2, PT, R3, R19, PT ;  /* 0x000000130300720c */ /* 0x000fe20003f44070 */
[C---:B------:R-:W-:Y:S01]  /*17160*/  VIADD R8, R5.reuse, 0x3c ;  /* 0x0000003c05087836 */ /* 0x040fe20000000000 */
[----:B------:R-:W-:Y:S01]  /*17170*/  STL [R1+0x170], R13 ;  /* 0x0001700d01007387 */ /* 0x000fe20000100800 */
[----:B------:R-:W-:-:S03]  /*17180*/  VIADD R9, R5, 0x3b ;  /* 0x0000003b05097836 */ /* 0x000fc60000000000 */
[----:B------:R0:W-:Y:S01]  /*17190*/  STL [R1+0x174], R10 ;  /* 0x0001740a01007387 */ /* 0x0001e20000100800 */
[----:B------:R-:W-:Y:S01]  /*171a0*/  IABS R18, R8 ;  /* 0x0000000800127213 */ /* 0x000fe20000000000 */
[----:B------:R-:W-:Y:S02]  /*171b0*/  IMAD.MOV.U32 R22, RZ, RZ, R20 ;  /* 0x000000ffff167224 */ /* 0x000fe400078e0014 */
[----:B------:R-:W-:Y:S02]  /*171c0*/  @!P1 IMAD.IADD R11, R11, 0x1, -R3 ;  /* 0x000000010b0b9824 */ /* 0x000fe400078e0a03 */
[----:B0-----:R-:W-:Y:S01]  /*171d0*/  VIADD R10, R5, 0x3d ;  /* 0x0000003d050a7836 */ /* 0x001fe20000000000 */
[----:B------:R-:W-:Y:S01]  /*171e0*/  IABS R20, R9 ;  /* 0x0000000900147213 */ /* 0x000fe20000000000 */
[----:B------:R-:W-:Y:S01]  /*171f0*/  @!P4 IMAD.MOV R22, RZ, RZ, -R22 ;  /* 0x000000ffff16c224 */ /* 0x000fe200078e0a16 */
[----:B------:R-:W-:Y:S01]  /*17200*/  ISETP.GT.U32.AND P4, PT, R3, R11, PT ;  /* 0x0000000b0300720c */ /* 0x000fe20003f84070 */
[----:B------:R-:W-:Y:S01]  /*17210*/  IMAD.HI.U32 R14, R2, R18, RZ ;  /* 0x00000012020e7227 */ /* 0x000fe200078e00ff */
[----:B------:R-:W-:-:S03]  /*17220*/  IABS R13, R10 ;  /* 0x0000000a000d7213 */ /* 0x000fc60000000000 */
[--C-:B------:R-:W-:Y:S01]  /*17230*/  @!P0 IMAD.IADD R7, R7, 0x1, -R3.reuse ;  /* 0x0000000107078824 */ /* 0x100fe200078e0a03 */
[----:B------:R-:W-:Y:S01]  /*17240*/  ISETP.GE.AND P0, PT, R17, RZ, PT ;  /* 0x000000ff1100720c */ /* 0x000fe20003f06270 */
[----:B------:R-:W-:Y:S02]  /*17250*/  @!P2 IMAD.IADD R19, R19, 0x1, -R3 ;  /* 0x000000011313a824 */ /* 0x000fe400078e0a03 */
[----:B------:R-:W-:-:S04]  /*17260*/  IMAD.HI.U32 R16, R2, R13, RZ ;  /* 0x0000000d02107227 */ /* 0x000fc800078e00ff */
[----:B------:R-:W-:Y:S02]  /*17270*/  IMAD.MOV R14, RZ, RZ, -R14 ;  /* 0x000000ffff0e7224 */ /* 0x000fe400078e0a0e */
[----:B------:R-:W-:Y:S01]  /*17280*/  IMAD.MOV.U32 R17, RZ, RZ, R20 ;  /* 0x000000ffff117224 */ /* 0x000fe200078e0014 */
[----:B------:R-:W-:Y:S01]  /*17290*/  ISETP.GE.AND P1, PT, R21, RZ, PT ;  /* 0x000000ff1500720c */ /* 0x000fe20003f26270 */
[----:B------:R-:W-:Y:S01]  /*172a0*/  @!P5 IMAD.MOV R15, RZ, RZ, -R15 ;  /* 0x000000ffff0fd224 */ /* 0x000fe200078e0a0f */
[C---:B------:R-:W-:Y:S01]  /*172b0*/  ISETP.GT.U32.AND P5, PT, R3.reuse, R19, PT ;  /* 0x000000130300720c */ /* 0x040fe20003fa4070 */
[----:B------:R-:W-:Y:S02]  /*172c0*/  IMAD.MOV R16, RZ, RZ, -R16 ;  /* 0x000000ffff107224 */ /* 0x000fe400078e0a10 */
[C---:B------:R-:W-:Y:S02]  /*172d0*/  IMAD R18, R3.reuse, R14, R18 ;  /* 0x0000000e03127224 */ /* 0x040fe400078e0212 */
[----:B------:R-:W-:Y:S01]  /*172e0*/  IMAD.HI.U32 R14, R2, R17, RZ ;  /* 0x00000011020e7227 */ /* 0x000fe200078e00ff */
[----:B------:R-:W-:Y:S03]  /*172f0*/  STL [R1+0x15c], R22 ;  /* 0x00015c1601007387 */ /* 0x000fe60000100800 */
[----:B------:R-:W-:-:S02]  /*17300*/  IMAD R13, R3, R16, R13 ;  /* 0x00000010030d7224 */ /* 0x000fc400078e020d */
[----:B------:R-:W-:Y:S02]  /*17310*/  @!P4 IMAD.IADD R11, R11, 0x1, -R3 ;  /* 0x000000010b0bc824 */ /* 0x000fe400078e0a03 */
[----:B------:R-:W-:Y:S01]  /*17320*/  IMAD.MOV R14, RZ, RZ, -R14 ;  /* 0x000000ffff0e7224 */ /* 0x000fe200078e0a0e */
[----:B------:R0:W-:Y:S01]  /*17330*/  STL [R1+0xd8], R15 ;  /* 0x0000d80f01007387 */ /* 0x0001e20000100800 */
[C---:B------:R-:W-:Y:S02]  /*17340*/  ISETP.GT.U32.AND P4, PT, R3.reuse, R13, PT ;  /* 0x0000000d0300720c */ /* 0x040fe40003f84070 */
[C---:B------:R-:W-:Y:S01]  /*17350*/  IMAD R17, R3.reuse, R14, R17 ;  /* 0x0000000e03117224 */ /* 0x040fe200078e0211 */
[----:B------:R-:W-:Y:S01]  /*17360*/  ISETP.GT.U32.AND P2, PT, R3, R7, PT ;  /* 0x000000070300720c */ /* 0x000fe20003f44070 */
[----:B------:R-:W-:Y:S02]  /*17370*/  @!P5 IMAD.IADD R19, R19, 0x1, -R3 ;  /* 0x000000011313d824 */ /* 0x000fe400078e0a03 */
[----:B0-----:R-:W-:Y:S01]  /*17380*/  IMAD.MOV.U32 R15, RZ, RZ, R11 ;  /* 0x000000ffff0f7224 */ /* 0x001fe200078e000b */
[----:B------:R-:W-:-:S03]  /*17390*/  ISETP.GT.U32.AND P5, PT, R3, R17, PT ;  /* 0x000000110300720c */ /* 0x000fc60003fa4070 */
[----:B------:R-:W-:Y:S01]  /*173a0*/  @!P1 IMAD.MOV R15, RZ, RZ, -R15 ;  /* 0x000000ffff0f9224 */ /* 0x000fe200078e0a0f */
[----:B------:R-:W-:Y:S01]  /*173b0*/  ISETP.GT.U32.AND P1, PT, R3, R18, PT ;  /* 0x000000120300720c */ /* 0x000fe20003f24070 */
[----:B------:R-:W-:Y:S01]  /*173c0*/  @!P6 IMAD.MOV R12, RZ, RZ, -R12 ;  /* 0x000000ffff0ce224 */ /* 0x000fe200078e0a0c */
[----:B------:R-:W-:Y:S01]  /*173d0*/  ISETP.GE.AND P6, PT, R0, RZ, PT ;  /* 0x000000ff0000720c */ /* 0x000fe20003fc6270 */
[C---:B------:R-:W-:Y:S02]  /*173e0*/  VIADD R0, R5.reuse, 0x3a ;  /* 0x0000003a05007836 */ /* 0x040fe40000000000 */
[----:B------:R-:W-:Y:S02]  /*173f0*/  VIADD R16, R5, 0x39 ;  /* 0x0000003905107836 */ /* 0x000fe40000000000 */
[--C-:B------:R-:W-:Y:S01]  /*17400*/  @!P4 IMAD.IADD R13, R13, 0x1, -R3.reuse ;  /* 0x000000010d0dc824 */ /* 0x100fe200078e0a03 */
[----:B------:R-:W-:Y:S01]  /*17410*/  ISETP.GE.AND P4, PT, R8, RZ, PT ;  /* 0x000000ff0800720c */ /* 0x000fe20003f86270 */
[----:B------:R-:W-:Y:S01]  /*17420*/  @!P2 IMAD.IADD R7, R7, 0x1, -R3 ;  /* 0x000000010707a824 */ /* 0x000fe200078e0a03 */
[----:B------:R-:W-:-:S02]  /*17430*/  IABS R11, R0 ;  /* 0x00000000000b7213 */ /* 0x000fc40000000000 */
[----:B------:R-:W-:Y:S01]  /*17440*/  IABS R8, R16 ;  /* 0x0000001000087213 */ /* 0x000fe20000000000 */
[----:B------:R-:W-:Y:S01]  /*17450*/  @!P1 IMAD.IADD R18, R18, 0x1, -R3 ;  /* 0x0000000112129824 */ /* 0x000fe200078e0a03 */
[----:B------:R0:W-:Y:S01]  /*17460*/  STL [R1+0x118], R12 ;  /* 0x0001180c01007387 */ /* 0x0001e20000100800 */
[----:B------:R-:W-:Y:S01]  /*17470*/  IMAD.MOV.U32 R14, RZ, RZ, R7 ;  /* 0x000000ffff0e7224 */ /* 0x000fe200078e0007 */
[----:B------:R-:W-:Y:S01]  /*17480*/  ISETP.GT.U32.AND P1, PT, R3, R13, PT ;  /* 0x0000000d0300720c */ /* 0x000fe20003f24070 */
[----:B------:R-:W-:Y:S02]  /*17490*/  @!P5 IMAD.IADD R17, R17, 0x1, -R3 ;  /* 0x000000011111d824 */ /* 0x000fe400078e0a03 */
[----:B------:R-:W-:Y:S01]  /*174a0*/  IMAD.MOV.U32 R7, RZ, RZ, R8 ;  /* 0x000000ffff077224 */ /* 0x000fe200078e0008 */
[----:B------:R-:W-:Y:S01]  /*174b0*/  ISETP.GE.AND P2, PT, R10, RZ, PT ;  /* 0x000000ff0a00720c */ /* 0x000fe20003f46270 */
[----:B------:R-:W-:Y:S02]  /*174c0*/  @!P0 IMAD.MOV R14, RZ, RZ, -R14 ;  /* 0x000000ffff0e8224 */ /* 0x000fe400078e0a0e */
[----:B0-----:R-:W-:Y:S01]  /*174d0*/  IMAD.HI.U32 R12, R2, R11, RZ ;  /* 0x0000000b020c7227 */ /* 0x001fe200078e00ff */
[----:B------:R-:W-:-:S03]  /*174e0*/  ISETP.GT.U32.AND P0, PT, R3, R17, PT ;  /* 0x000000110300720c */ /* 0x000fc60003f04070 */
[----:B------:R-:W-:Y:S02]  /*174f0*/  IMAD.MOV R12, RZ, RZ, -R12 ;  /* 0x000000ffff0c7224 */ /* 0x000fe400078e0a0c */
[----:B------:R-:W-:Y:S01]  /*17500*/  IMAD.HI.U32 R10, R2, R7, RZ ;  /* 0x00000007020a7227 */ /* 0x000fe200078e00ff */
[----:B------:R-:W-:-:S03]  /*17510*/  ISETP.GT.U32.AND P5, PT, R3, R18, PT ;  /* 0x000000120300720c */ /* 0x000fc60003fa4070 */
[----:B------:R-:W-:Y:S02]  /*17520*/  IMAD R11, R3, R12, R11 ;  /* 0x0000000c030b7224 */ /* 0x000fe400078e020b */
[----:B------:R-:W-:Y:S02]  /*17530*/  IMAD.MOV R10, RZ, RZ, -R10 ;  /* 0x000000ffff0a7224 */ /* 0x000fe400078e0a0a */
[----:B------:R-:W-:Y:S01]  /*17540*/  @!P1 IMAD.IADD R13, R13, 0x1, -R3 ;  /* 0x000000010d0d9824 */ /* 0x000fe200078e0a03 */
[C---:B------:R-:W-:Y:S01]  /*17550*/  ISETP.GT.U32.AND P1, PT, R3.reuse, R11, PT ;  /* 0x0000000b0300720c */ /* 0x040fe20003f24070 */
[----:B------:R-:W-:Y:S01]  /*17560*/  IMAD R7, R3, R10, R7 ;  /* 0x0000000a03077224 */ /* 0x000fe200078e0207 */
[----:B------:R0:W-:Y:S01]  /*17570*/  STL [R1+0x148], R15 ;  /* 0x0001480f01007387 */ /* 0x0001e20000100800 */
[----:B------:R-:W-:-:S03]  /*17580*/  @!P0 IMAD.IADD R17, R17, 0x1, -R3 ;  /* 0x0000000111118824 */ /* 0x000fc600078e0a03 */
[----:B------:R-:W-:Y:S01]  /*17590*/  ISETP.GT.U32.AND P0, PT, R3, R7, PT ;  /* 0x000000070300720c */ /* 0x000fe20003f04070 */
[----:B------:R1:W-:Y:S01]  /*175a0*/  STL [R1+0x154], R14 ;  /* 0x0001540e01007387 */ /* 0x0003e20000100800 */
[----:B0-----:R-:W-:Y:S02]  /*175b0*/  VIADD R15, R5, 0x38 ;  /* 0x00000038050f7836 */ /* 0x001fe40000000000 */
[----:B------:R-:W-:-:S03]  /*175c0*/  @!P5 IMAD.IADD R18, R18, 0x1, -R3 ;  /* 0x000000011212d824 */ /* 0x000fc600078e0a03 */
[----:B-1----:R-:W-:Y:S01]  /*175d0*/  IABS R14, R15 ;  /* 0x0000000f000e7213 */ /* 0x002fe20000000000 */
[----:B------:R-:W-:Y:S01]  /*175e0*/  @!P1 IMAD.IADD R11, R11, 0x1, -R3 ;  /* 0x000000010b0b9824 */ /* 0x000fe200078e0a03 */
[----:B------:R-:W-:Y:S01]  /*175f0*/  ISETP.GE.AND P5, PT, R9, RZ, PT ;  /* 0x000000ff0900720c */ /* 0x000fe20003fa6270 */
[----:B------:R-:W-:Y:S02]  /*17600*/  VIADD R8, R5, 0x37 ;  /* 0x0000003705087836 */ /* 0x000fe40000000000 */
[----:B------:R-:W-:-:S04]  /*17610*/  IMAD.HI.U32 R9, R2, R14, RZ ;  /* 0x0000000e02097227 */ /* 0x000fc800078e00ff */
[----:B------:R-:W-:Y:S02]  /*17620*/  VIADD R12, R5, 0x36 ;  /* 0x00000036050c7836 */ /* 0x000fe40000000000 */
[----:B------:R-:W-:Y:S02]  /*17630*/  IMAD.MOV R9, RZ, RZ, -R9 ;  /* 0x000000ffff097224 */ /* 0x000fe400078e0a09 */
[----:B------:R-:W-:Y:S01]  /*17640*/  @!P0 IMAD.IADD R7, R7, 0x1, -R3 ;  /* 0x0000000107078824 */ /* 0x000fe200078e0a03 */
[C---:B------:R-:W-:Y:S01]  /*17650*/  ISETP.GT.U32.AND P0, PT, R3.reuse, R11, PT ;  /* 0x0000000b0300720c */ /* 0x040fe20003f04070 */
[----:B------:R-:W-:Y:S01]  /*17660*/  @!P6 IMAD.MOV R19, RZ, RZ, -R19 ;  /* 0x000000ffff13e224 */ /* 0x000fe200078e0a13 */
[----:B------:R-:W-:Y:S01]  /*17670*/  IABS R21, R8 ;  /* 0x0000000800157213 */ /* 0x000fe20000000000 */
[----:B------:R-:W-:Y:S01]  /*17680*/  IMAD R14, R3, R9, R14 ;  /* 0x00000009030e7224 */ /* 0x000fe200078e020e */
[----:B------:R-:W-:Y:S01]  /*17690*/  IABS R9, R12 ;  /* 0x0000000c00097213 */ /* 0x000fe20000000000 */
[----:B------:R-:W-:Y:S01]  /*176a0*/  IMAD.MOV.U32 R20, RZ, RZ, R13 ;  /* 0x000000ffff147224 */ /* 0x000fe200078e000d */
[----:B------:R0:W-:Y:S01]  /*176b0*/  STL [R1+0xec], R19 ;  /* 0x0000ec1301007387 */ /* 0x0001e20000100800 */
[----:B------:R-:W-:Y:S01]  /*176c0*/  IMAD.HI.U32 R10, R2, R21, RZ ;  /* 0x00000015020a7227 */ /* 0x000fe200078e00ff */
[----:B------:R-:W-:-:S03]  /*176d0*/  ISETP.GE.AND P1, PT, R0, RZ, PT ;  /* 0x000000ff0000720c */ /* 0x000fc60003f26270 */
[----:B------:R-:W-:Y:S01]  /*176e0*/  @!P2 IMAD.MOV R20, RZ, RZ, -R20 ;  /* 0x000000ffff14a224 */ /* 0x000fe200078e0a14 */
[----:B------:R-:W-:Y:S01]  /*176f0*/  ISETP.GT.U32.AND P2, PT, R3, R14, PT ;  /* 0x0000000e0300720c */ /* 0x000fe20003f44070 */
[----:B------:R-:W-:-:S04]  /*17700*/  IMAD.HI.U32 R13, R2, R9, RZ ;  /* 0x00000009020d7227 */ /* 0x000fc800078e00ff */
[----:B0-----:R-:W-:Y:S01]  /*17710*/  IMAD.MOV.U32 R19, RZ, RZ, R17 ;  /* 0x000000ffff137224 */ /* 0x001fe200078e0011 */
[----:B------:R-:W-:Y:S01]  /*17720*/  ISETP.GT.U32.AND P6, PT, R3, R7, PT ;  /* 0x000000070300720c */ /* 0x000fe20003fc4070 */
[----:B------:R-:W-:Y:S02]  /*17730*/  IMAD.MOV R10, RZ, RZ, -R10 ;  /* 0x000000ffff0a7224 */ /* 0x000fe400078e0a0a */
[----:B------:R-:W-:Y:S02]  /*17740*/  VIADD R0, R5, 0x35 ;  /* 0x0000003505007836 */ /* 0x000fe40000000000 */
[----:B------:R-:W-:Y:S02]  /*17750*/  @!P4 IMAD.MOV R18, RZ, RZ, -R18 ;  /* 0x000000ffff12c224 */ /* 0x000fe400078e0a12 */
[----:B------:R-:W-:Y:S01]  /*17760*/  @!P5 IMAD.MOV R19, RZ, RZ, -R19 ;  /* 0x000000ffff13d224 */ /* 0x000fe200078e0a13 */
[----:B------:R-:W-:Y:S01]  /*17770*/  STL [R1+0x10c], R20 ;  /* 0x00010c1401007387 */ /* 0x000fe20000100800 */
[----:B------:R-:W-:-:S02]  /*17780*/  @!P0 IMAD.IADD R11, R11, 0x1, -R3 ;  /* 0x000000010b0b8824 */ /* 0x000fc400078e0a03 */
[----:B------:R-:W-:Y:S01]  /*17790*/  IMAD.MOV R13, RZ, RZ, -R13 ;  /* 0x000000ffff0d7224 */ /* 0x000fe200078e0a0d */
[----:B------:R-:W-:Y:S01]  /*177a0*/  STL [R1+0xf4], R18 ;  /* 0x0000f41201007387 */ /* 0x000fe20000100800 */
[C---:B------:R-:W-:Y:S01]  /*177b0*/  IMAD R21, R3.reuse, R10, R21 ;  /* 0x0000000a03157224 */ /* 0x040fe200078e0215 */
[----:B------:R-:W-:Y:S01]  /*177c0*/  IABS R10, R0 ;  /* 0x00000000000a7213 */ /* 0x000fe20000000000 */
[C---:B------:R-:W-:Y:S01]  /*177d0*/  IMAD R9, R3.reuse, R13, R9 ;  /* 0x0000000d03097224 */ /* 0x040fe200078e0209 */
[----:B------:R0:W-:Y:S01]  /*177e0*/  STL [R1+0x108], R19 ;  /* 0x0001081301007387 */ /* 0x0001e20000100800 */
[----:B------:R-:W-:Y:S02]  /*177f0*/  ISETP.GE.AND P5, PT, R16, RZ, PT ;  /* 0x000000ff1000720c */ /* 0x000fe40003fa6270 */
[----:B------:R-:W-:Y:S01]  /*17800*/  ISETP.GT.U32.AND P4, PT, R3, R21, PT ;  /* 0x000000150300720c */ /* 0x000fe20003f84070 */
[----:B------:R-:W-:-:S04]  /*17810*/  IMAD.HI.U32 R17, R2, R10, RZ ;  /* 0x0000000a02117227 */ /* 0x000fc800078e00ff */
[----:B0-----:R-:W-:Y:S02]  /*17820*/  IMAD.MOV.U32 R19, RZ, RZ, R11 ;  /* 0x000000ffff137224 */ /* 0x001fe400078e000b */
[----:B------:R-:W-:Y:S02]  /*17830*/  @!P2 IMAD.IADD R14, R14, 0x1, -R3 ;  /* 0x000000010e0ea824 */ /* 0x000fe400078e0a03 */
[----:B------:R-:W-:Y:S01]  /*17840*/  @!P1 IMAD.MOV R19, RZ, RZ, -R19 ;  /* 0x000000ffff139224 */ /* 0x000fe200078e0a13 */
[----:B------:R-:W-:Y:S01]  /*17850*/  ISETP.GT.U32.AND P1, PT, R3, R9, PT ;  /* 0x000000090300720c */ /* 0x000fe20003f24070 */
[----:B------:R-:W-:Y:S02]  /*17860*/  IMAD.MOV R17, RZ, RZ, -R17 ;  /* 0x000000ffff117224 */ /* 0x000fe400078e0a11 */
[----:B------:R-:W-:Y:S01]  /*17870*/  @!P6 IMAD.IADD R7, R7, 0x1, -R3 ;  /* 0x000000010707e824 */ /* 0x000fe200078e0a03 */
[C---:B------:R-:W-:Y:S01]  /*17880*/  ISETP.GT.U32.AND P2, PT, R3.reuse, R14, PT ;  /* 0x0000000e0300720c */ /* 0x040fe20003f44070 */
[----:B------:R-:W-:-:S02]  /*17890*/  IMAD R10, R3, R17, R10 ;  /* 0x00000011030a7224 */ /* 0x000fc400078e020a */
[----:B------:R-:W-:Y:S01]  /*178a0*/  IMAD.MOV.U32 R18, RZ, RZ, R7 ;  /* 0x000000ffff127224 */ /* 0x000fe200078e0007 */
[----:B------:R-:W-:Y:S01]  /*178b0*/  ISETP.GE.AND P6, PT, R8, RZ, PT ;  /* 0x000000ff0800720c */ /* 0x000fe20003fc6270 */
[----:B------:R-:W-:Y:S02]  /*178c0*/  VIADD R8, R5, 0x34 ;  /* 0x0000003405087836 */ /* 0x000fe40000000000 */
[--C-:B------:R-:W-:Y:S02]  /*178d0*/  @!P4 IMAD.IADD R21, R21, 0x1, -R3.reuse ;  /* 0x000000011515c824 */ /* 0x100fe400078e0a03 */
[----:B------:R-:W-:Y:S01]  /*178e0*/  @!P5 IMAD.MOV R18, RZ, RZ, -R18 ;  /* 0x000000ffff12d224 */ /* 0x000fe200078e0a12 */
[----:B------:R-:W-:Y:S01]  /*178f0*/  ISETP.GT.U32.AND P5, PT, R3, R10, PT ;  /* 0x0000000a0300720c */ /* 0x000fe20003fa4070 */
[--C-:B------:R-:W-:Y:S01]  /*17900*/  @!P1 IMAD.IADD R9, R9, 0x1, -R3.reuse ;  /* 0x0000000109099824 */ /* 0x100fe200078e0a03 */
[----:B------:R-:W-:Y:S02]  /*17910*/  IABS R11, R8 ;  /* 0x00000008000b7213 */ /* 0x000fe40000000000 */
[C---:B------:R-:W-:Y:S01]  /*17920*/  ISETP.GT.U32.AND P4, PT, R3.reuse, R21, PT ;  /* 0x000000150300720c */ /* 0x040fe20003f84070 */
[----:B------:R-:W-:Y:S01]  /*17930*/  @!P2 IMAD.IADD R14, R14, 0x1, -R3 ;  /* 0x000000010e0ea824 */ /* 0x000fe200078e0a03 */
[----:B------:R-:W-:Y:S01]  /*17940*/  ISETP.GE.AND P2, PT, R12, RZ, PT ;  /* 0x000000ff0c00720c */ /* 0x000fe20003f46270 */
[----:B------:R-:W-:Y:S01]  /*17950*/  IMAD.HI.U32 R12, R2, R11, RZ ;  /* 0x0000000b020c7227 */ /* 0x000fe200078e00ff */
[----:B------:R-:W-:-:S03]  /*17960*/  ISETP.GT.U32.AND P1, PT, R3, R9, PT ;  /* 0x000000090300720c */ /* 0x000fc60003f24070 */
[----:B------:R-:W-:Y:S02]  /*17970*/  VIADD R17, R5, 0x33 ;  /* 0x0000003305117836 */ /* 0x000fe40000000000 */
[----:B------:R-:W-:Y:S02]  /*17980*/  IMAD.MOV R12, RZ, RZ, -R12 ;  /* 0x000000ffff0c7224 */ /* 0x000fe400078e0a0c */
[----:B------:R-:W-:Y:S01]  /*17990*/  @!P5 IMAD.IADD R10, R10, 0x1, -R3 ;  /* 0x000000010a0ad824 */ /* 0x000fe200078e0a03 */
[----:B------:R-:W-:Y:S01]  /*179a0*/  IABS R7, R17 ;  /* 0x0000001100077213 */ /* 0x000fe20000000000 */
[----:B------:R-:W-:Y:S02]  /*179b0*/  IMAD R11, R3, R12, R11 ;  /* 0x0000000c030b7224 */ /* 0x000fe400078e020b */
[----:B------:R-:W-:Y:S01]  /*179c0*/  @!P4 IMAD.IADD R21, R21, 0x1, -R3 ;  /* 0x000000011515c824 */ /* 0x000fe200078e0a03 */
[----:B------:R-:W-:Y:S01]  /*179d0*/  ISETP.GE.AND P4, PT, R0, RZ, PT ;  /* 0x000000ff0000720c */ /* 0x000fe20003f86270 */
[----:B------:R-:W-:Y:S01]  /*179e0*/  IMAD.HI.U32 R0, R2, R7, RZ ;  /* 0x0000000702007227 */ /* 0x000fe200078e00ff */
[----:B------:R-:W-:-:S03]  /*179f0*/  ISETP.GT.U32.AND P5, PT, R3, R10, PT ;  /* 0x0000000a0300720c */ /* 0x000fc60003fa4070 */
[----:B------:R-:W-:Y:S01]  /*17a00*/  @!P1 IMAD.IADD R9, R9, 0x1, -R3 ;  /* 0x0000000109099824 */ /* 0x000fe200078e0a03 */
[----:B------:R-:W-:Y:S01]  /*17a10*/  ISETP.GT.U32.AND P1, PT, R3, R11, PT ;  /* 0x0000000b0300720c */ /* 0x000fe20003f24070 */
[----:B------:R-:W-:Y:S01]  /*17a20*/  IMAD.MOV R0, RZ, RZ, -R0 ;  /* 0x000000ffff007224 */ /* 0x000fe200078e0a00 */
[----:B------:R-:W-:Y:S01]  /*17a30*/  ISETP.GE.AND P0, PT, R15, RZ, PT ;  /* 0x000000ff0f00720c */ /* 0x000fe20003f06270 */
[----:B------:R-:W-:Y:S02]  /*17a40*/  VIADD R13, R5, 0x32 ;  /* 0x00000032050d7836 */ /* 0x000fe40000000000 */
[----:B------:R-:W-:Y:S02]  /*17a50*/  IMAD R7, R3, R0, R7 ;  /* 0x0000000003077224 */ /* 0x000fe400078e0207 */
[----:B------:R-:W-:Y:S01]  /*17a60*/  IMAD.MOV.U32 R15, RZ, RZ, R14 ;  /* 0x000000ffff0f7224 */ /* 0x000fe200078e000e */
[----:B------:R-:W-:Y:S01]  /*17a70*/  IABS R16, R13 ;  /* 0x0000000d00107213 */ /* 0x000fe20000000000 */
[----:B------:R-:W-:Y:S01]  /*17a80*/  VIADD R14, R5, 0x31 ;  /* 0x00000031050e7836 */ /* 0x000fe20000000000 */
[----:B------:R-:W-:Y:S01]  /*17a90*/  STL [R1+0xf8], R19 ;  /* 0x0000f81301007387 */ /* 0x000fe20000100800 */
[--C-:B------:R-:W-:Y:S01]  /*17aa0*/  @!P5 IMAD.IADD R10, R10, 0x1, -R3.reuse ;  /* 0x000000010a0ad824 */ /* 0x100fe200078e0a03 */
[----:B------:R-:W-:Y:S01]  /*17ab0*/  ISETP.GT.U32.AND P5, PT, R3, R7, PT ;  /* 0x000000070300720c */ /* 0x000fe20003fa4070 */
[----:B------:R-:W-:Y:S01]  /*17ac0*/  IMAD.HI.U32 R12, R2, R16, RZ ;  /* 0x00000010020c7227 */ /* 0x000fe200078e00ff */
[----:B------:R0:W-:Y:S03]  /*17ad0*/  STL [R1+0x100], R18 ;  /* 0x0001001201007387 */ /* 0x0001e60000100800 */
[----:B------:R-:W-:-:S02]  /*17ae0*/  @!P1 IMAD.IADD R11, R11, 0x1, -R3 ;  /* 0x000000010b0b9824 */ /* 0x000fc400078e0a03 */
[----:B------:R-:W-:Y:S01]  /*17af0*/  @!P0 IMAD.MOV R15, RZ, RZ, -R15 ;  /* 0x000000ffff0f8224 */ /* 0x000fe200078e0a0f */
[----:B------:R-:W-:Y:S01]  /*17b00*/  ISETP.GE.AND P0, PT, R8, RZ, PT ;  /* 0x000000ff0800720c */ /* 0x000fe20003f06270 */
[----:B------:R-:W-:Y:S01]  /*17b10*/  VIADD R8, R5, 0x30 ;  /* 0x0000003005087836 */ /* 0x000fe20000000000 */
[----:B0-----:R-:W-:Y:S01]  /*17b20*/  IABS R18, R14 ;  /* 0x0000000e00127213 */ /* 0x001fe20000000000 */
[----:B------:R-:W-:Y:S02]  /*17b30*/  IMAD.MOV R12, RZ, RZ, -R12 ;  /* 0x000000ffff0c7224 */ /* 0x000fe400078e0a0c */
[----:B------:R-:W-:Y:S01]  /*17b40*/  @!P6 IMAD.MOV R21, RZ, RZ, -R21 ;  /* 0x000000ffff15e224 */ /* 0x000fe200078e0a15 */
[----:B------:R-:W-:Y:S01]  /*17b50*/  ISETP.GT.U32.AND P6, PT, R3, R11, PT ;  /* 0x0000000b0300720c */ /* 0x000fe20003fc4070 */
[----:B------:R-:W-:Y:S01]  /*17b60*/  IMAD.HI.U32 R22, R2, R18, RZ ;  /* 0x0000001202167227 */ /* 0x000fe200078e00ff */
[----:B------:R-:W-:-:S03]  /*17b70*/  IABS R20, R8 ;  /* 0x0000000800147213 */ /* 0x000fc60000000000 */
[----:B------:R-:W-:Y:S02]  /*17b80*/  IMAD R16, R3, R12, R16 ;  /* 0x0000000c03107224 */ /* 0x000fe400078e0210 */
[C---:B------:R-:W-:Y:S02]  /*17b90*/  VIADD R12, R5.reuse, 0x2e ;  /* 0x0000002e050c7836 */ /* 0x040fe40000000000 */
[----:B------:R-:W-:Y:S02]  /*17ba0*/  IMAD.MOV R22, RZ, RZ, -R22 ;  /* 0x000000ffff167224 */ /* 0x000fe400078e0a16 */
[----:B------:R-:W-:Y:S02]  /*17bb0*/  VIADD R0, R5, 0x2f ;  /* 0x0000002f05007836 */ /* 0x000fe40000000000 */
[----:B------:R-:W-:Y:S01]  /*17bc0*/  @!P5 IMAD.IADD R7, R7, 0x1, -R3 ;  /* 0x000000010707d824 */ /* 0x000fe200078e0a03 */
[----:B------:R-:W-:Y:S01]  /*17bd0*/  ISETP.GE.AND P5, PT, R17, RZ, PT ;  /* 0x000000ff1100720c */ /* 0x000fe20003fa6270 */
[----:B------:R-:W-:Y:S01]  /*17be0*/  IMAD.HI.U32 R19, R2, R20, RZ ;  /* 0x0000001402137227 */ /* 0x000fe200078e00ff */
[----:B------:R0:W-:Y:S03]  /*17bf0*/  STL [R1+0xfc], R15 ;  /* 0x0000fc0f01007387 */ /* 0x0001e60000100800 */
[----:B------:R-:W-:Y:S01]  /*17c00*/  IMAD R17, R3, R22, R18 ;  /* 0x0000001603117224 */ /* 0x000fe200078e0212 */
[----:B------:R-:W-:Y:S01]  /*17c10*/  IABS R18, R12 ;  /* 0x0000000c00127213 */ /* 0x000fe20000000000 */
[----:B------:R1:W-:Y:S01]  /*17c20*/  STL [R1+0xf0], R21 ;  /* 0x0000f01501007387 */ /* 0x0003e20000100800 */
[----:B------:R-:W-:Y:S01]  /*17c30*/  IMAD.MOV R19, RZ, RZ, -R19 ;  /* 0x000000ffff137224 */ /* 0x000fe200078e0a13 */
[----:B0-----:R-:W-:Y:S01]  /*17c40*/  IABS R15, R0 ;  /* 0x00000000000f7213 */ /* 0x001fe20000000000 */
[----:B------:R-:W-:Y:S01]  /*17c50*/  @!P6 IMAD.IADD R11, R11, 0x1, -R3 ;  /* 0x000000010b0be824 */ /* 0x000fe200078e0a03 */
[----:B------:R-:W-:Y:S01]  /*17c60*/  ISETP.GT.U32.AND P6, PT, R3, R17, PT ;  /* 0x000000110300720c */ /* 0x000fe20003fc4070 */
[----:B-1----:R-:W-:-:S02]  /*17c70*/  IMAD.MOV.U32 R21, RZ, RZ, R9 ;  /* 0x000000ffff157224 */ /* 0x002fc400078e0009 */
[----:B------:R-:W-:Y:S02]  /*17c80*/  IMAD.MOV.U32 R9, RZ, RZ, R18 ;  /* 0x000000ffff097224 */ /* 0x000fe400078e0012 */
[----:B------:R-:W-:-:S04]  /*17c90*/  IMAD.HI.U32 R18, R2, R15, RZ ;  /* 0x0000000f02127227 */ /* 0x000fc800078e00ff */
[----:B------:R-:W-:Y:S01]  /*17ca0*/  @!P2 IMAD.MOV R21, RZ, RZ, -R21 ;  /* 0x000000ffff15a224 */ /* 0x000fe200078e0a15 */
[C---:B------:R-:W-:Y:S01]  /*17cb0*/  ISETP.GT.U32.AND P2, PT, R3.reuse, R7, PT ;  /* 0x000000070300720c */ /* 0x040fe20003f44070 */
[C---:B------:R-:W-:Y:S02]  /*17cc0*/  IMAD R20, R3.reuse, R19, R20 ;  /* 0x0000001303147224 */ /* 0x040fe400078e0214 */
[----:B------:R-:W-:Y:S02]  /*17cd0*/  IMAD.MOV.U32 R19, RZ, RZ, R11 ;  /* 0x000000ffff137224 */ /* 0x000fe400078e000b */
[----:B------:R-:W-:Y:S01]  /*17ce0*/  IMAD.MOV R18, RZ, RZ, -R18 ;  /* 0x000000ffff127224 */ /* 0x000fe200078e0a12 */
[----:B------:R0:W-:Y:S01]  /*17cf0*/  STL [R1+0xe8], R21 ;  /* 0x0000e81501007387 */ /* 0x0001e20000100800 */
[----:B------:R-:W-:Y:S01]  /*17d00*/  @!P0 IMAD.MOV R19, RZ, RZ, -R19 ;  /* 0x000000ffff138224 */ /* 0x000fe200078e0a13 */
[C---:B------:R-:W-:Y:S01]  /*17d10*/  ISETP.GT.U32.AND P0, PT, R3.reuse, R20, PT ;  /* 0x000000140300720c */ /* 0x040fe20003f04070 */
[C---:B------:R-:W-:Y:S01]  /*17d20*/  IMAD R18, R3.reuse, R18, R15 ;  /* 0x0000001203127224 */ /* 0x040fe200078e020f */
[----:B------:R-:W-:Y:S01]  /*17d30*/  ISETP.GT.U32.AND P1, PT, R3, R16, PT ;  /* 0x000000100300720c */ /* 0x000fe20003f24070 */
[----:B------:R-:W-:-:S02]  /*17d40*/  @!P6 IMAD.IADD R17, R17, 0x1, -R3 ;  /* 0x000000011111e824 */ /* 0x000fc400078e0a03 */
[----:B0-----:R-:W-:Y:S01]  /*17d50*/  IMAD.MOV.U32 R21, RZ, RZ, R10 ;  /* 0x000000ffff157224 */ /* 0x001fe200078e000a */
[----:B------:R-:W-:Y:S01]  /*17d60*/  ISETP.GT.U32.AND P6, PT, R3, R18, PT ;  /* 0x000000120300720c */ /* 0x000fe20003fc4070 */
[----:B------:R-:W-:Y:S02]  /*17d70*/  @!P2 IMAD.IADD R7, R7, 0x1, -R3 ;  /* 0x000000010707a824 */ /* 0x000fe400078e0a03 */
[----:B------:R-:W-:-:S04]  /*17d80*/  @!P4 IMAD.MOV R21, RZ, RZ, -R21 ;  /* 0x000000ffff15c224 */ /* 0x000fc800078e0a15 */
[----:B------:R-:W-:Y:S01]  /*17d90*/  @!P0 IMAD.IADD R20, R20, 0x1, -R3 ;  /* 0x0000000114148824 */ /* 0x000fe200078e0a03 */
[----:B------:R0:W-:Y:S01]  /*17da0*/  STL [R1+0xe4], R21 ;  /* 0x0000e41501007387 */ /* 0x0001e20000100800 */
[----:B------:R-:W-:-:S03]  /*17db0*/  IMAD.HI.U32 R10, R2, R9, RZ ;  /* 0x00000009020a7227 */ /* 0x000fc600078e00ff */
[----:B------:R1:W-:Y:S01]  /*17dc0*/  STL [R1+0xe0], R19 ;  /* 0x0000e01301007387 */ /* 0x0003e20000100800 */
[----:B0-----:R-:W-:Y:S01]  /*17dd0*/  IMAD.MOV.U32 R21, RZ, RZ, R7 ;  /* 0x000000ffff157224 */ /* 0x001fe200078e0007 */
[----:B------:R-:W-:Y:S01]  /*17de0*/  ISETP.GT.U32.AND P0, PT, R3, R20, PT ;  /* 0x000000140300720c */ /* 0x000fe20003f04070 */
[----:B-1----:R-:W-:Y:S02]  /*17df0*/  VIADD R19, R5, 0x2d ;  /* 0x0000002d05137836 */ /* 0x002fe40000000000 */
[----:B------:R-:W-:Y:S01]  /*17e00*/  @!P5 IMAD.MOV R21, RZ, RZ, -R21 ;  /* 0x000000ffff15d224 */ /* 0x000fe200078e0a15 */
[----:B------:R-:W-:Y:S01]  /*17e10*/  ISETP.GT.U32.AND P5, PT, R3, R17, PT ;  /* 0x000000110300720c */ /* 0x000fe20003fa4070 */
[--C-:B------:R-:W-:Y:S01]  /*17e20*/  @!P1 IMAD.IADD R16, R16, 0x1, -R3.reuse ;  /* 0x0000000110109824 */ /* 0x100fe200078e0a03 */
[----:B------:R-:W-:Y:S01]  /*17e30*/  ISETP.GE.AND P4, PT, R13, RZ, PT ;  /* 0x000000ff0d00720c */ /* 0x000fe20003f86270 */
[----:B------:R-:W-:Y:S01]  /*17e40*/  @!P6 IMAD.IADD R18, R18, 0x1, -R3 ;  /* 0x000000011212e824 */ /* 0x000fe200078e0a03 */
[----:B------:R-:W-:Y:S01]  /*17e50*/  IABS R13, R19 ;  /* 0x00000013000d7213 */ /* 0x000fe20000000000 */
[----:B------:R-:W-:Y:S01]  /*17e60*/  IMAD.MOV R10, RZ, RZ, -R10 ;  /* 0x000000ffff0a7224 */ /* 0x000fe200078e0a0a */
[----:B------:R-:W-:-:S02]  /*17e70*/  ISETP.GT.U32.AND P1, PT, R3, R16, PT ;  /* 0x000000100300720c */ /* 0x000fc40003f24070 */
[C---:B------:R-:W-:Y:S01]  /*17e80*/  ISETP.GT.U32.AND P6, PT, R3.reuse, R18, PT ;  /* 0x000000120300720c */ /* 0x040fe20003fc4070 */
[----:B------:R-:W-:Y:S02]  /*17e90*/  IMAD R10, R3, R10, R9 ;  /* 0x0000000a030a7224 */ /* 0x000fe400078e0209 */
[----:B------:R-:W-:Y:S01]  /*17ea0*/  IMAD.HI.U32 R15, R2, R13, RZ ;  /* 0x0000000d020f7227 */ /* 0x000fe200078e00ff */
[----:B------:R-:W-:-:S03]  /*17eb0*/  ISETP.GE.AND P2, PT, R14, RZ, PT ;  /* 0x000000ff0e00720c */ /* 0x000fc60003f46270 */
[----:B------:R-:W-:Y:S02]  /*17ec0*/  VIADD R14, R5, 0x2b ;  /* 0x0000002b050e7836 */ /* 0x000fe40000000000 */
[----:B------:R-:W-:Y:S02]  /*17ed0*/  IMAD.MOV R15, RZ, RZ, -R15 ;  /* 0x000000ffff0f7224 */ /* 0x000fe400078e0a0f */
[--C-:B------:R-:W-:Y:S01]  /*17ee0*/  @!P5 IMAD.IADD R17, R17, 0x1, -R3.reuse ;  /* 0x000000011111d824 */ /* 0x100fe200078e0a03 */
[C---:B------:R-:W-:Y:S01]  /*17ef0*/  ISETP.GT.U32.AND P5, PT, R3.reuse, R10, PT ;  /* 0x0000000a0300720c */ /* 0x040fe20003fa4070 */
[----:B------:R-:W-:Y:S01]  /*17f00*/  @!P0 IMAD.IADD R20, R20, 0x1, -R3 ;  /* 0x0000000114148824 */ /* 0x000fe200078e0a03 */
[----:B------:R-:W-:Y:S01]  /*17f10*/  ISETP.GE.AND P0, PT, R0, RZ, PT ;  /* 0x000000ff0000720c */ /* 0x000fe20003f06270 */
[----:B------:R-:W-:Y:S01]  /*17f20*/  IMAD R0, R3, R15, R13 ;  /* 0x0000000f03007224 */ /* 0x000fe200078e020d */
[----:B------:R-:W-:Y:S01]  /*17f30*/  IABS R7, R14 ;  /* 0x0000000e00077213 */ /* 0x000fe20000000000 */
[----:B------:R-:W-:Y:S01]  /*17f40*/  @!P1 IMAD.IADD R16, R16, 0x1, -R3 ;  /* 0x0000000110109824 */ /* 0x000fe200078e0a03 */
[----:B------:R-:W-:Y:S01]  /*17f50*/  ISETP.GE.AND P1, PT, R8, RZ, PT ;  /* 0x000000ff0800720c */ /* 0x000fe20003f26270 */
[----:B------:R-:W-:-:S02]  /*17f60*/  VIADD R11, R5, 0x2c ;  /* 0x0000002c050b7836 */ /* 0x000fc40000000000 */
[----:B------:R-:W-:Y:S01]  /*17f70*/  @!P6 IMAD.IADD R18, R18, 0x1, -R3 ;  /* 0x000000011212e824 */ /* 0x000fe200078e0a03 */
[----:B------:R-:W-:Y:S01]  /*17f80*/  ISETP.GT.U32.AND P6, PT, R3, R0, PT ;  /* 0x000000000300720c */ /* 0x000fe20003fc4070 */
[----:B------:R-:W-:Y:S01]  /*17f90*/  IMAD.HI.U32 R15, R2, R7, RZ ;  /* 0x00000007020f7227 */ /* 0x000fe200078e00ff */
[----:B------:R0:W-:Y:S03]  /*17fa0*/  STL [R1+0xd0], R21 ;  /* 0x0000d01501007387 */ /* 0x0001e60000100800 */
[----:B------:R-:W-:Y:S02]  /*17fb0*/  VIADD R8, R5, 0x2a ;  /* 0x0000002a05087836 */ /* 0x000fe40000000000 */
[----:B------:R-:W-:Y:S02]  /*17fc0*/  IMAD.MOV R15, RZ, RZ, -R15 ;  /* 0x000000ffff0f7224 */ /* 0x000fe400078e0a0f */
[----:B------:R-:W-:-:S02]  /*17fd0*/  @!P5 IMAD.IADD R10, R10, 0x1, -R3 ;  /* 0x000000010a0ad824 */ /* 0x000fc400078e0a03 */
[----:B------:R-:W-:Y:S01]  /*17fe0*/  IMAD.MOV.U32 R24, RZ, RZ, R16 ;  /* 0x000000ffff187224 */ /* 0x000fe200078e0010 */
[----:B0-----:R-:W-:Y:S01]  /*17ff0*/  IABS R21, R11 ;  /* 0x0000000b00157213 */ /* 0x001fe20000000000 */
[C---:B------:R-:W-:Y:S01]  /*18000*/  IMAD R7, R3.reuse, R15, R7 ;  /* 0x0000000f03077224 */ /* 0x040fe200078e0207 */
[----:B------:R-:W-:Y:S01]  /*18010*/  IABS R9, R8 ;  /* 0x0000000800097213 */ /* 0x000fe20000000000 */
[----:B------:R-:W-:Y:S01]  /*18020*/  @!P4 IMAD.MOV R24, RZ, RZ, -R24 ;  /* 0x000000ffff18c224 */ /* 0x000fe200078e0a18 */
[----:B------:R-:W-:Y:S01]  /*18030*/  ISETP.GT.U32.AND P4, PT, R3, R10, PT ;  /* 0x0000000a0300720c */ /* 0x000fe20003f84070 */
[----:B------:R-:W-:Y:S01]  /*18040*/  IMAD.HI.U32 R22, R2, R21, RZ ;  /* 0x0000001502167227 */ /* 0x000fe200078e00ff */
[----:B------:R-:W-:-:S03]  /*18050*/  ISETP.GE.AND P5, PT, R12, RZ, PT ;  /* 0x000000ff0c00720c */ /* 0x000fc60003fa6270 */
[----:B------:R-:W-:-:S04]  /*18060*/  IMAD.HI.U32 R13, R2, R9, RZ ;  /* 0x00000009020d7227 */ /* 0x000fc800078e00ff */
[----:B------:R-:W-:Y:S02]  /*18070*/  IMAD.MOV R22, RZ, RZ, -R22 ;  /* 0x000000ffff167224 */ /* 0x000fe400078e0a16 */
[----:B------:R-:W-:Y:S02]  /*18080*/  @!P6 IMAD.IADD R0, R0, 0x1, -R3 ;  /* 0x000000010000e824 */ /* 0x000fe400078e0a03 */
[----:B------:R-:W-:Y:S02]  /*18090*/  IMAD.MOV.U32 R23, RZ, RZ, R17 ;  /* 0x000000ffff177224 */ /* 0x000fe400078e0011 */
[----:B------:R-:W-:Y:S01]  /*180a0*/  @!P1 IMAD.MOV R20, RZ, RZ, -R20 ;  /* 0x000000ffff149224 */ /* 0x000fe200078e0a14 */
[C---:B------:R-:W-:Y:S01]  /*180b0*/  ISETP.GT.U32.AND P1, PT, R3.reuse, R7, PT ;  /* 0x000000070300720c */ /* 0x040fe20003f24070 */
[----:B------:R-:W-:Y:S02]  /*180c0*/  IMAD.MOV R13, RZ, RZ, -R13 ;  /* 0x000000ffff0d7224 */ /* 0x000fe400078e0a0d */
[----:B------:R-:W-:-:S02]  /*180d0*/  IMAD R12, R3, R22, R21 ;  /* 0x00000016030c7224 */ /* 0x000fc400078e0215 */
[----:B------:R-:W-:Y:S01]  /*180e0*/  @!P2 IMAD.MOV R23, RZ, RZ, -R23 ;  /* 0x000000ffff17a224 */ /* 0x000fe200078e0a17 */
[----:B------:R-:W-:Y:S01]  /*180f0*/  ISETP.GT.U32.AND P2, PT, R3, R0, PT ;  /* 0x000000000300720c */ /* 0x000fe20003f44070 */
[----:B------:R-:W-:Y:S01]  /*18100*/  VIADD R15, R5, 0x29 ;  /* 0x00000029050f7836 */ /* 0x000fe20000000000 */
[C---:B------:R-:W-:Y:S01]  /*18110*/  ISETP.GT.U32.AND P6, PT, R3.reuse, R12, PT ;  /* 0x0000000c0300720c */ /* 0x040fe20003fc4070 */
[----:B------:R-:W-:Y:S01]  /*18120*/  IMAD R9, R3, R13, R9 ;  /* 0x0000000d03097224 */ /* 0x000fe200078e0209 */
[----:B------:R-:W-:Y:S01]  /*18130*/  STL [R1+0x70], R24 ;  /* 0x0000701801007387 */ /* 0x000fe20000100800 */
[----:B------:R-:W-:Y:S01]  /*18140*/  VIADD R13, R5, 0x28 ;  /* 0x00000028050d7836 */ /* 0x000fe20000000000 */
[----:B------:R-:W-:Y:S01]  /*18150*/  IABS R16, R15 ;  /* 0x0000000f00107213 */ /* 0x000fe20000000000 */
[----:B------:R-:W-:Y:S02]  /*18160*/  IMAD.MOV.U32 R21, RZ, RZ, R18 ;  /* 0x000000ffff157224 */ /* 0x000fe400078e0012 */
[----:B------:R-:W-:Y:S01]  /*18170*/  @!P4 IMAD.IADD R10, R10, 0x1, -R3 ;  /* 0x000000010a0ac824 */ /* 0x000fe200078e0a03 */
[----:B------:R-:W-:Y:S01]  /*18180*/  STL [R1+0x6c], R23 ;  /* 0x00006c1701007387 */ /* 0x000fe20000100800 */
[----:B------:R-:W-:Y:S01]  /*18190*/  ISETP.GT.U32.AND P4, PT, R3, R9, PT ;  /* 0x000000090300720c */ /* 0x000fe20003f84070 */
[----:B------:R-:W-:-:S02]  /*181a0*/  @!P0 IMAD.MOV R21, RZ, RZ, -R21 ;  /* 0x000000ffff158224 */ /* 0x000fc400078e0a15 */
[----:B------:R0:W-:Y:S01]  /*181b0*/  STL [R1+0x68], R20 ;  /* 0x0000681401007387 */ /* 0x0001e20000100800 */
[----:B------:R-:W-:Y:S01]  /*181c0*/  @!P1 IMAD.IADD R7, R7, 0x1, -R3 ;  /* 0x0000000107079824 */ /* 0x000fe200078e0a03 */
[----:B------:R-:W-:Y:S01]  /*181d0*/  IABS R17, R13 ;  /* 0x0000000d00117213 */ /* 0x000fe20000000000 */
[----:B------:R-:W-:Y:S01]  /*181e0*/  IMAD.HI.U32 R18, R2, R16, RZ ;  /* 0x0000001002127227 */ /* 0x000fe200078e00ff */
[----:B------:R-:W-:-:S03]  /*181f0*/  ISETP.GE.AND P0, PT, R19, RZ, PT ;  /* 0x000000ff1300720c */ /* 0x000fc60003f06270 */
[----:B0-----:R-:W-:Y:S02]  /*18200*/  IMAD.MOV.U32 R20, RZ, RZ, R10 ;  /* 0x000000ffff147224 */ /* 0x001fe400078e000a */
[----:B------:R-:W-:Y:S01]  /*18210*/  @!P2 IMAD.IADD R0, R0, 0x1, -R3 ;  /* 0x000000010000a824 */ /* 0x000fe200078e0a03 */
[----:B------:R-:W-:Y:S01]  /*18220*/  ISETP.GE.AND P2, PT, R11, RZ, PT ;  /* 0x000000ff0b00720c */ /* 0x000fe20003f46270 */
[----:B------:R-:W-:Y:S01]  /*18230*/  @!P5 IMAD.MOV R20, RZ, RZ, -R20 ;  /* 0x000000ffff14d224 */ /* 0x000fe200078e0a14 */
[----:B------:R-:W-:Y:S01]  /*18240*/  ISETP.GT.U32.AND P5, PT, R3, R7, PT ;  /* 0x000000070300720c */ /* 0x000fe20003fa4070 */
[----:B------:R-:W-:Y:S02]  /*18250*/  IMAD.MOV R18, RZ, RZ, -R18 ;  /* 0x000000ffff127224 */ /* 0x000fe400078e0a12 */
[----:B------:R-:W-:-:S04]  /*18260*/  IMAD.HI.U32 R11, R2, R17, RZ ;  /* 0x00000011020b7227 */ /* 0x000fc800078e00ff */
[----:B------:R-:W-:Y:S01]  /*18270*/  @!P6 IMAD.IADD R12, R12, 0x1, -R3 ;  /* 0x000000010c0ce824 */ /* 0x000fe200078e0a03 */
[----:B------:R-:W-:Y:S01]  /*18280*/  ISETP.GE.AND P6, PT, R14, RZ, PT ;  /* 0x000000ff0e00720c */ /* 0x000fe20003fc6270 */
[----:B------:R-:W-:Y:S02]  /*18290*/  IMAD R14, R3, R18, R16 ;  /* 0x00000012030e7224 */ /* 0x000fe400078e0210 */
[----:B------:R-:W-:Y:S02]  /*182a0*/  IMAD.MOV R11, RZ, RZ, -R11 ;  /* 0x000000ffff0b7224 */ /* 0x000fe400078e0a0b */
[----:B------:R-:W-:Y:S02]  /*182b0*/  @!P4 IMAD.IADD R9, R9, 0x1, -R3 ;  /* 0x000000010909c824 */ /* 0x000fe400078e0a03 */
[C---:B------:R-:W-:Y:S02]  /*182c0*/  IMAD R17, R3.reuse, R11, R17 ;  /* 0x0000000b03117224 */ /* 0x040fe400078e0211 */
[----:B------:R-:W-:Y:S01]  /*182d0*/  @!P0 IMAD.MOV R0, RZ, RZ, -R0 ;  /* 0x000000ffff008224 */ /* 0x000fe200078e0a00 */
[----:B------:R-:W-:-:S02]  /*182e0*/  ISETP.GT.U32.AND P0, PT, R3, R14, PT ;  /* 0x0000000e0300720c */ /* 0x000fc40003f04070 */
[----:B------:R-:W-:Y:S01]  /*182f0*/  ISETP.GT.U32.AND P1, PT, R3, R12, PT ;  /* 0x0000000c0300720c */ /* 0x000fe20003f24070 */
[--C-:B------:R-:W-:Y:S01]  /*18300*/  @!P5 IMAD.IADD R7, R7, 0x1, -R3.reuse ;  /* 0x000000010707d824 */ /* 0x100fe200078e0a03 */
[C---:B------:R-:W-:Y:S02]  /*18310*/  ISETP.GT.U32.AND P4, PT, R3.reuse, R9, PT ;  /* 0x000000090300720c */ /* 0x040fe40003f84070 */
[----:B------:R-:W-:Y:S01]  /*18320*/  ISETP.GT.U32.AND P5, PT, R3, R17, PT ;  /* 0x000000110300720c */ /* 0x000fe20003fa4070 */
[----:B------:R-:W-:Y:S01]  /*18330*/  VIADD R11, R5, 0x27 ;  /* 0x00000027050b7836 */ /* 0x000fe20000000000 */
[----:B------:R-:W-:Y:S04]  /*18340*/  STL [R1+0xc0], R21 ;  /* 0x0000c01501007387 */ /* 0x000fe80000100800 */
[----:B------:R-:W-:Y:S01]  /*18350*/  STL [R1+0x60], R20 ;  /* 0x0000601401007387 */ /* 0x000fe20000100800 */
[----:B------:R-:W-:Y:S01]  /*18360*/  @!P0 IMAD.IADD R14, R14, 0x1, -R3 ;  /* 0x000000010e0e8824 */ /* 0x000fe200078e0a03 */
[----:B------:R-:W-:-:S02]  /*18370*/  IABS R10, R11 ;  /* 0x0000000b000a7213 */ /* 0x000fc40000000000 */
[----:B------:R0:W-:Y:S01]  /*18380*/  STL [R1+0x98], R0 ;  /* 0x0000980001007387 */ /* 0x0001e20000100800 */
[--C-:B------:R-:W-:Y:S02]  /*18390*/  @!P1 IMAD.IADD R12, R12, 0x1, -R3.reuse ;  /* 0x000000010c0c9824 */ /* 0x100fe400078e0a03 */
[----:B------:R-:W-:Y:S01]  /*183a0*/  @!P4 IMAD.IADD R9, R9, 0x1, -R3 ;  /* 0x000000010909c824 */ /* 0x000fe200078e0a03 */
[----:B------:R-:W-:Y:S01]  /*183b0*/  ISETP.GE.AND P4, PT, R15, RZ, PT ;  /* 0x000000ff0f00720c */ /* 0x000fe20003f86270 */
[----:B------:R-:W-:Y:S01]  /*183c0*/  IMAD.MOV.U32 R15, RZ, RZ, R7 ;  /* 0x000000ffff0f7224 */ /* 0x000fe200078e0007 */
[----:B------:R-:W-:Y:S01]  /*183d0*/  ISETP.GE.AND P1, PT, R8, RZ, PT ;  /* 0x000000ff0800720c */ /* 0x000fe20003f26270 */
[----:B0-----:R-:W-:Y:S01]  /*183e0*/  VIADD R0, R5, 0x26 ;  /* 0x0000002605007836 */ /* 0x001fe20000000000 */
[----:B------:R-:W-:Y:S01]  /*183f0*/  ISETP.GT.U32.AND P0, PT, R3, R14, PT ;  /* 0x0000000e0300720c */ /* 0x000fe20003f04070 */
[----:B------:R-:W-:Y:S02]  /*18400*/  @!P5 IMAD.IADD R17, R17, 0x1, -R3 ;  /* 0x000000011111d824 */ /* 0x000fe400078e0a03 */
[----:B------:R-:W-:Y:S01]  /*18410*/  IMAD.MOV.U32 R16, RZ, RZ, R12 ;  /* 0x000000ffff107224 */ /* 0x000fe200078e000c */
[----:B------:R-:W-:Y:S01]  /*18420*/  IABS R8, R0 ;  /* 0x0000000000087213 */ /* 0x000fe20000000000 */
[----:B------:R-:W-:-:S04]  /*18430*/  IMAD.HI.U32 R12, R2, R10, RZ ;  /* 0x0000000a020c7227 */ /* 0x000fc800078e00ff */
[----:B------:R-:W-:Y:S01]  /*18440*/  @!P6 IMAD.MOV R15, RZ, RZ, -R15 ;  /* 0x000000ffff0fe224 */ /* 0x000fe200078e0a0f */
[----:B------:R-:W-:Y:S01]  /*18450*/  ISETP.GT.U32.AND P6, PT, R3, R17, PT ;  /* 0x000000110300720c */ /* 0x000fe20003fc4070 */
[----:B------:R-:W-:-:S04]  /*18460*/  IMAD.HI.U32 R7, R2, R8, RZ ;  /* 0x0000000802077227 */ /* 0x000fc800078e00ff */
[----:B------:R-:W-:Y:S02]  /*18470*/  IMAD.MOV R12, RZ, RZ, -R12 ;  /* 0x000000ffff0c7224 */ /* 0x000fe400078e0a0c */
[----:B------:R-:W-:Y:S02]  /*18480*/  IMAD.MOV R7, RZ, RZ, -R7 ;  /* 0x000000ffff077224 */ /* 0x000fe400078e0a07 */
[C---:B------:R-:W-:Y:S02]  /*18490*/  IMAD R10, R3.reuse, R12, R10 ;  /* 0x0000000c030a7224 */ /* 0x040fe400078e020a */
[--C-:B------:R-:W-:Y:S02]  /*184a0*/  @!P0 IMAD.IADD R14, R14, 0x1, -R3.reuse ;  /* 0x000000010e0e8824 */ /* 0x100fe400078e0a03 */
[C---:B------:R-:W-:Y:S01]  /*184b0*/  IMAD R8, R3.reuse, R7, R8 ;  /* 0x0000000703087224 */ /* 0x040fe200078e0208 */
[----:B------:R-:W-:Y:S01]  /*184c0*/  ISETP.GT.U32.AND P0, PT, R3, R10, PT ;  /* 0x0000000a0300720c */ /* 0x000fe20003f04070 */
[----:B------:R-:W-:-:S03]  /*184d0*/  @!P6 IMAD.IADD R17, R17, 0x1, -R3 ;  /* 0x000000011111e824 */ /* 0x000fc600078e0a03 */
[----:B------:R-:W-:Y:S01]  /*184e0*/  ISETP.GT.U32.AND P6, PT, R3, R8, PT ;  /* 0x000000080300720c */ /* 0x000fe20003fc4070 */
[----:B------:R-:W-:Y:S01]  /*184f0*/  @!P2 IMAD.MOV R16, RZ, RZ, -R16 ;  /* 0x000000ffff10a224 */ /* 0x000fe200078e0a10 */
[----:B------:R-:W-:Y:S01]  /*18500*/  ISETP.GE.AND P2, PT, R13, RZ, PT ;  /* 0x000000ff0d00720c */ /* 0x000fe20003f46270 */
[----:B------:R-:W-:Y:S02]  /*18510*/  IMAD.MOV.U32 R19, RZ, RZ, R14 ;  /* 0x000000ffff137224 */ /* 0x000fe400078e000e */
[----:B------:R-:W-:-:S04]  /*18520*/  VIADD R7, R5, 0x24 ;  /* 0x0000002405077836 */ /* 0x000fc80000000000 */
[----:B------:R-:W-:Y:S02]  /*18530*/  @!P0 IMAD.IADD R10, R10, 0x1, -R3 ;  /* 0x000000010a0a8824 */ /* 0x000fe400078e0a03 */
[----:B------:R-:W-:Y:S02]  /*18540*/  @!P1 IMAD.MOV R9, RZ, RZ, -R9 ;  /* 0x000000ffff099224 */ /* 0x000fe400078e0a09 */
[----:B------:R-:W-:Y:S01]  /*18550*/  @!P6 IMAD.IADD R8, R8, 0x1, -R3 ;  /* 0x000000010808e824 */ /* 0x000fe200078e0a03 */
[----:B------:R-:W-:Y:S01]  /*18560*/  ISETP.GT.U32.AND P6, PT, R3, R10, PT ;  /* 0x0000000a0300720c */ /* 0x000fe20003fc4070 */
[----:B------:R-:W-:Y:S01]  /*18570*/  @!P4 IMAD.MOV R19, RZ, RZ, -R19 ;  /* 0x000000ffff13c224 */ /* 0x000fe200078e0a13 */
[----:B------:R-:W-:Y:S01]  /*18580*/  ISETP.GE.AND P1, PT, R0, RZ, PT ;  /* 0x000000ff0000720c */ /* 0x000fe20003f26270 */
[----:B------:R0:W-:Y:S01]  /*18590*/  STL [R1+0xa0], R16 ;  /* 0x0000a01001007387 */ /* 0x0001e20000100800 */
[----:B------:R-:W-:Y:S01]  /*185a0*/  VIADD R0, R5, 0x23 ;  /* 0x0000002305007836 */ /* 0x000fe20000000000 */
[----:B------:R-:W-:-:S02]  /*185b0*/  IABS R13, R7 ;  /* 0x00000007000d7213 */ /* 0x000fc40000000000 */
[----:B------:R-:W-:Y:S01]  /*185c0*/  STL [R1+0xb4], R15 ;  /* 0x0000b40f01007387 */ /* 0x000fe20000100800 */
[----:B------:R-:W-:-:S03]  /*185d0*/  ISETP.GT.U32.AND P4, PT, R3, R8, PT ;  /* 0x000000080300720c */ /* 0x000fc60003f84070 */
[----:B------:R1:W-:Y:S01]  /*185e0*/  STL [R1+0xb8], R9 ;  /* 0x0000b80901007387 */ /* 0x0003e20000100800 */
[----:B------:R-:W-:Y:S01]  /*185f0*/  ISETP.GE.AND P5, PT, R11, RZ, PT ;  /* 0x000000ff0b00720c */ /* 0x000fe20003fa6270 */
[----:B0-----:R-:W-:Y:S02]  /*18600*/  IMAD.HI.U32 R16, R2, R13, RZ ;  /* 0x0000000d02107227 */ /* 0x001fe400078e00ff */
[----:B------:R0:W-:Y:S01]  /*18610*/  STL [R1+0xb0], R19 ;  /* 0x0000b01301007387 */ /* 0x0001e20000100800 */
[----:B------:R-:W-:Y:S01]  /*18620*/  IABS R11, R0 ;  /* 0x00000000000b7213 */ /* 0x000fe20000000000 */
[----:B-1----:R-:W-:Y:S02]  /*18630*/  VIADD R9, R5, 0x25 ;  /* 0x0000002505097836 */ /* 0x002fe40000000000 */
[----:B0-----:R-:W-:-:S03]  /*18640*/  IMAD.MOV.U32 R19, RZ, RZ, R17 ;  /* 0x000000ffff137224 */ /* 0x001fc600078e0011 */
[----:B------:R-:W-:Y:S01]  /*18650*/  IABS R15, R9 ;  /* 0x00000009000f7213 */ /* 0x000fe20000000000 */
[----:B------:R-:W-:Y:S02]  /*18660*/  IMAD.MOV R16, RZ, RZ, -R16 ;  /* 0x000000ffff107224 */ /* 0x000fe400078e0a10 */
[----:B------:R-:W-:Y:S01]  /*18670*/  @!P2 IMAD.MOV R19, RZ, RZ, -R19 ;  /* 0x000000ffff13a224 */ /* 0x000fe200078e0a13 */
[----:B------:R-:W-:Y:S01]  /*18680*/  ISETP.GE.AND P2, PT, R7, RZ, PT ;  /* 0x000000ff0700720c */ /* 0x000fe20003f46270 */
[----:B------:R-:W-:-:S04]  /*18690*/  IMAD.HI.U32 R14, R2, R11, RZ ;  /* 0x0000000b020e7227 */ /* 0x000fc800078e00ff */
[----:B------:R-:W-:Y:S02]  /*186a0*/  VIADD R7, R5, 0x22 ;  /* 0x0000002205077836 */ /* 0x000fe40000000000 */
[----:B------:R-:W-:Y:S01]  /*186b0*/  @!P6 IMAD.IADD R10, R10, 0x1, -R3 ;  /* 0x000000010a0ae824 */ /* 0x000fe200078e0a03 */
[----:B------:R0:W-:Y:S01]  /*186c0*/  STL [R1+0xa4], R19 ;  /* 0x0000a41301007387 */ /* 0x0001e20000100800 */
[----:B------:R-:W-:Y:S02]  /*186d0*/  IMAD R13, R3, R16, R13 ;  /* 0x00000010030d7224 */ /* 0x000fe400078e020d */
[----:B------:R-:W-:-:S04]  /*186e0*/  IMAD.HI.U32 R18, R2, R15, RZ ;  /* 0x0000000f02127227 */ /* 0x000fc800078e00ff */
[----:B------:R-:W-:Y:S01]  /*186f0*/  IMAD.MOV R16, RZ, RZ, -R14 ;  /* 0x000000ffff107224 */ /* 0x000fe200078e0a0e */
[----:B------:R-:W-:Y:S01]  /*18700*/  IABS R14, R7 ;  /* 0x00000007000e7213 */ /* 0x000fe20000000000 */
[----:B------:R-:W-:Y:S02]  /*18710*/  @!P4 IMAD.IADD R8, R8, 0x1, -R3 ;  /* 0x000000010808c824 */ /* 0x000fe400078e0a03 */
[----:B0-----:R-:W-:Y:S02]  /*18720*/  IMAD.MOV.U32 R19, RZ, RZ, R10 ;  /* 0x000000ffff137224 */ /* 0x001fe400078e000a */
[----:B------:R-:W-:Y:S02]  /*18730*/  IMAD.MOV R17, RZ, RZ, -R18 ;  /* 0x000000ffff117224 */ /* 0x000fe400078e0a12 */
[----:B------:R-:W-:Y:S01]  /*18740*/  @!P5 IMAD.MOV R19, RZ, RZ, -R19 ;  /* 0x000000ffff13d224 */ /* 0x000fe200078e0a13 */
[----:B------:R-:W-:Y:S01]  /*18750*/  ISETP.GE.AND P5, PT, R0, RZ, PT ;  /* 0x000000ff0000720c */ /* 0x000fe20003fa6270 */
[----:B------:R-:W-:-:S02]  /*18760*/  IMAD.MOV.U32 R18, RZ, RZ, R8 ;  /* 0x000000ffff127224 */ /* 0x000fc400078e0008 */
[----:B------:R-:W-:-:S04]  /*18770*/  IMAD.HI.U32 R0, R2, R14, RZ ;  /* 0x0000000e02007227 */ /* 0x000fc800078e00ff */
[C---:B------:R-:W-:Y:S02]  /*18780*/  VIADD R8, R5.reuse, 0x21 ;  /* 0x0000002105087836 */ /* 0x040fe40000000000 */
[----:B------:R-:W-:Y:S02]  /*18790*/  @!P1 IMAD.MOV R18, RZ, RZ, -R18 ;  /* 0x000000ffff129224 */ /* 0x000fe400078e0a12 */
[C---:B------:R-:W-:Y:S02]  /*187a0*/  VIADD R10, R5.reuse, 0x20 ;  /* 0x00000020050a7836 */ /* 0x040fe40000000000 */
[----:B------:R-:W-:Y:S02]  /*187b0*/  IMAD.MOV R0, RZ, RZ, -R0 ;  /* 0x000000ffff007224 */ /* 0x000fe400078e0a00 */
[----:B------:R-:W-:Y:S01]  /*187c0*/  VIADD R5, R5, 0x1f ;  /* 0x0000001f05057836 */ /* 0x000fe20000000000 */
[----:B------:R-:W-:Y:S01]  /*187d0*/  STL [R1+0x90], R19 ;  /* 0x0000901301007387 */ /* 0x000fe20000100800 */
[----:B------:R-:W-:-:S03]  /*187e0*/  IMAD R14, R3, R0, R14 ;  /* 0x00000000030e7224 */ /* 0x000fc600078e020e */
[----:B------:R-:W-:Y:S01]  /*187f0*/  STL [R1+0x94], R18 ;  /* 0x0000941201007387 */ /* 0x000fe20000100800 */
[----:B------:R-:W-:-:S03]  /*18800*/  IABS R0, R5 ;  /* 0x0000000500007213 */ /* 0x000fc60000000000 */
[----:B------:R0:W-:Y:S04]  /*18810*/  STL [R1+0x1888], R5 ;  /* 0x0018880501007387 */ /* 0x0001e80000100800 */
[----:B0-----:R-:W3:Y:S01]  /*18820*/  LDL R5, [R1+0x2b0] ;  /* 0x0002b00001057983 */ /* 0x001ee20000100800 */
[----:B------:R-:W-:Y:S02]  /*18830*/  IABS R12, R4 ;  /* 0x00000004000c7213 */ /* 0x000fe40000000000 */
[----:B------:R-:W-:Y:S02]  /*18840*/  ISETP.GE.AND P0, PT, R9, RZ, PT ;  /* 0x000000ff0900720c */ /* 0x000fe40003f06270 */
[----:B------:R-:W0:Y:S01]  /*18850*/  I2F.RP R9, R12 ;  /* 0x0000000c00097306 */ /* 0x000e220000209400 */
[----:B------:R-:W-:-:S05]  /*18860*/  IMAD R15, R3, R17, R15 ;  /* 0x00000011030f7224 */ /* 0x000fca00078e020f */
[C---:B------:R-:W-:Y:S01]  /*18870*/  ISETP.GT.U32.AND P6, PT, R3.reuse, R15, PT ;  /* 0x0000000f0300720c */ /* 0x040fe20003fc4070 */
[C---:B------:R-:W-:Y:S01]  /*18880*/  IMAD R11, R3.reuse, R16, R11 ;  /* 0x00000010030b7224 */ /* 0x040fe200078e020b */
[C---:B------:R-:W-:Y:S01]  /*18890*/  ISETP.GT.U32.AND P4, PT, R3.reuse, R13, PT ;  /* 0x0000000d0300720c */ /* 0x040fe20003f84070 */
[----:B0-----:R-:W0:Y:S03]  /*188a0*/  MUFU.RCP R9, R9 ;  /* 0x0000000900097308 */ /* 0x001e260000001000 */
[----:B------:R-:W-:-:S07]  /*188b0*/  ISETP.GT.U32.AND P1, PT, R3, R11, PT ;  /* 0x0000000b0300720c */ /* 0x000fce0003f24070 */
[--C-:B------:R-:W-:Y:S02]  /*188c0*/  @!P6 IMAD.IADD R15, R15, 0x1, -R3.reuse ;  /* 0x000000010f0fe824 */ /* 0x100fe400078e0a03 */
[----:B------:R-:W-:-:S03]  /*188d0*/  @!P4 IMAD.IADD R13, R13, 0x1, -R3 ;  /* 0x000000010d0dc824 */ /* 0x000fc600078e0a03 */
[C---:B------:R-:W-:Y:S02]  /*188e0*/  ISETP.GT.U32.AND P6, PT, R3.reuse, R15, PT ;  /* 0x0000000f0300720c */ /* 0x040fe40003fc4070 */
[----:B------:R-:W-:Y:S02]  /*188f0*/  ISETP.GT.U32.AND P4, PT, R3, R13, PT ;  /* 0x0000000d0300720c */ /* 0x000fe40003f84070 */
[----:B------:R-:W-:Y:S01]  /*18900*/  IABS R17, R8 ;  /* 0x0000000800117213 */ /* 0x000fe20000000000 */
[----:B------:R-:W-:Y:S02]  /*18910*/  @!P1 IMAD.IADD R11, R11, 0x1, -R3 ;  /* 0x000000010b0b9824 */ /* 0x000fe400078e0a03 */
[----:B0-----:R-:W-:-:S03]  /*18920*/  VIADD R9, R9, 0xffffffe ;  /* 0x0ffffffe09097836 */ /* 0x001fc60000000000 */
[----:B------:R-:W-:Y:S01]  /*18930*/  ISETP.GT.U32.AND P1, PT, R3, R11, PT ;  /* 0x0000000b0300720c */ /* 0x000fe20003f24070 */
[----:B------:R-:W-:Y:S02]  /*18940*/  IMAD.HI.U32 R19, R2, R17, RZ ;  /* 0x0000001102137227 */ /* 0x000fe400078e00ff */
[----:B------:R-:W0:Y:S02]  /*18950*/  F2I.FTZ.U32.TRUNC.NTZ R9, R9 ;  /* 0x0000000900097305 */ /* 0x000e24000021f000 */
[----:B------:R-:W-:Y:S01]  /*18960*/  @!P6 IMAD.IADD R15, R15, 0x1, -R3 ;  /* 0x000000010f0fe824 */ /* 0x000fe200078e0a03 */
[----:B------:R-:W-:Y:S01]  /*18970*/  ISETP.GT.U32.AND P6, PT, R3, R14, PT ;  /* 0x0000000e0300720c */ /* 0x000fe20003fc4070 */
[----:B------:R-:W-:Y:S02]  /*18980*/  IMAD.MOV R19, RZ, RZ, -R19 ;  /* 0x000000ffff137224 */ /* 0x000fe400078e0a13 */
[----:B------:R-:W-:Y:S01]  /*18990*/  @!P4 IMAD.IADD R13, R13, 0x1, -R3 ;  /* 0x000000010d0dc824 */ /* 0x000fe200078e0a03 */
[----:B------:R-:W-:Y:S01]  /*189a0*/  ISETP.GE.AND P4, PT, R7, RZ, PT ;  /* 0x000000ff0700720c */ /* 0x000fe20003f86270 */
[----:B------:R-:W-:-:S02]  /*189b0*/  IMAD R7, R3, R19, R17 ;  /* 0x0000001303077224 */ /* 0x000fc400078e0211 */
[----:B------:R-:W-:Y:S01]  /*189c0*/  @!P1 IMAD.IADD R11, R11, 0x1, -R3 ;  /* 0x000000010b0b9824 */ /* 0x000fe200078e0a03 */
[----:B------:R-:W-:Y:S01]  /*189d0*/  IABS R18, R10 ;  /* 0x0000000a00127213 */ /* 0x000fe20000000000 */
[----:B------:R-:W-:Y:S01]  /*189e0*/  IMAD.MOV.U32 R20, RZ, RZ, R15 ;  /* 0x000000ffff147224 */ /* 0x000fe200078e000f */
[----:B------:R-:W-:-:S03]  /*189f0*/  ISETP.GT.U32.AND P1, PT, R3, R7, PT ;  /* 0x000000070300720c */ /* 0x000fc60003f24070 */
[----:B------:R-:W-:Y:S02]  /*18a00*/  @!P6 IMAD.IADD R14, R14, 0x1, -R3 ;  /* 0x000000010e0ee824 */ /* 0x000fe400078e0a03 */
[----:B0-----:R-:W-:Y:S02]  /*18a10*/  IMAD.MOV R16, RZ, RZ, -R9 ;  /* 0x000000ffff107224 */ /* 0x001fe400078e0a09 */
[----:B------:R-:W-:Y:S01]  /*18a20*/  @!P0 IMAD.MOV R20, RZ, RZ, -R20 ;  /* 0x000000ffff148224 */ /* 0x000fe200078e0a14 */
[----:B------:R-:W-:Y:S01]  /*18a30*/  ISETP.GT.U32.AND P0, PT, R3, R14, PT ;  /* 0x0000000e0300720c */ /* 0x000fe20003f04070 */
[----:B------:R-:W-:Y:S02]  /*18a40*/  IMAD.MOV.U32 R17, RZ, RZ, R16 ;  /* 0x000000ffff117224 */ /* 0x000fe400078e0010 */
[----:B------:R-:W-:Y:S01]  /*18a50*/  IMAD.HI.U32 R19, R2, R18, RZ ;  /* 0x0000001202137227 */ /* 0x000fe200078e00ff */
[----:B------:R-:W-:-:S03]  /*18a60*/  ISETP.GE.AND P6, PT, R8, RZ, PT ;  /* 0x000000ff0800720c */ /* 0x000fc60003fc6270 */
[----:B------:R-:W-:-:S04]  /*18a70*/  IMAD.HI.U32 R16, R2, R0, RZ ;  /* 0x0000000002107227 */ /* 0x000fc800078e00ff */
[----:B------:R-:W-:Y:S02]  /*18a80*/  IMAD R17, R17, R12, RZ ;  /* 0x0000000c11117224 */ /* 0x000fe400078e02ff */
[----:B------:R-:W-:Y:S02]  /*18a90*/  IMAD.MOV.U32 R8, RZ, RZ, RZ ;  /* 0x000000ffff087224 */ /* 0x000fe400078e00ff */
[----:B------:R-:W-:Y:S02]  /*18aa0*/  IMAD.MOV R19, RZ, RZ, -R19 ;  /* 0x000000ffff137224 */ /* 0x000fe400078e0a13 */
[----:B------:R-:W-:Y:S02]  /*18ab0*/  IMAD.MOV R16, RZ, RZ, -R16 ;  /* 0x000000ffff107224 */ /* 0x000fe400078e0a10 */
[----:B------:R-:W-:-:S04]  /*18ac0*/  IMAD.HI.U32 R9, R9, R17, R8 ;  /* 0x0000001109097227 */ /* 0x000fc800078e0008 */
[----:B------:R-:W-:Y:S02]  /*18ad0*/  @!P1 IMAD.IADD R7, R7, 0x1, -R3 ;  /* 0x0000000107079824 */ /* 0x000fe400078e0a03 */
[C---:B------:R-:W-:Y:S02]  /*18ae0*/  IMAD R8, R3.reuse, R19, R18 ;  /* 0x0000001303087224 */ /* 0x040fe400078e0212 */
[C---:B------:R-:W-:Y:S01]  /*18af0*/  IMAD R0, R3.reuse, R16, R0 ;  /* 0x0000001003007224 */ /* 0x040fe200078e0200 */
[C---:B------:R-:W-:Y:S01]  /*18b00*/  ISETP.GT.U32.AND P1, PT, R3.reuse, R7, PT ;  /* 0x000000070300720c */ /* 0x040fe20003f24070 */
[----:B------:R-:W-:Y:S01]  /*18b10*/  @!P2 IMAD.MOV R13, RZ, RZ, -R13 ;  /* 0x000000ffff0da224 */ /* 0x000fe200078e0a0d */
[C---:B------:R-:W-:Y:S01]  /*18b20*/  ISETP.GT.U32.AND P2, PT, R3.reuse, R8, PT ;  /* 0x000000080300720c */ /* 0x040fe20003f44070 */
[----:B------:R-:W-:Y:S01]  /*18b30*/  @!P0 IMAD.IADD R14, R14, 0x1, -R3 ;  /* 0x000000010e0e8824 */ /* 0x000fe200078e0a03 */
[----:B------:R-:W-:Y:S02]  /*18b40*/  ISETP.GT.U32.AND P0, PT, R3, R0, PT ;  /* 0x000000000300720c */ /* 0x000fe40003f04070 */
[----:B--2---:R-:W-:Y:S01]  /*18b50*/  IABS R15, R28 ;  /* 0x0000001c000f7213 */ /* 0x004fe20000000000 */
[----:B------:R-:W-:Y:S04]  /*18b60*/  STL [R1+0x58], R20 ;  /* 0x0000581401007387 */ /* 0x000fe80000100800 */
[----:B------:R0:W-:Y:S01]  /*18b70*/  STL [R1+0x54], R13 ;  /* 0x0000540d01007387 */ /* 0x0001e20000100800 */
[----:B------:R-:W-:Y:S01]  /*18b80*/  @!P5 IMAD.MOV R11, RZ, RZ, -R11 ;  /* 0x000000ffff0bd224 */ /* 0x000fe200078e0a0b */
[----:B------:R-:W-:Y:S01]  /*18b90*/  ISETP.GE.AND P5, PT, R10, RZ, PT ;  /* 0x000000ff0a00720c */ /* 0x000fe20003fa6270 */
[----:B------:R-:W-:-:S02]  /*18ba0*/  @!P1 IMAD.IADD R7, R7, 0x1, -R3 ;  /* 0x0000000107079824 */ /* 0x000fc400078e0a03 */
[--C-:B------:R-:W-:Y:S02]  /*18bb0*/  @!P2 IMAD.IADD R8, R8, 0x1, -R3.reuse ;  /* 0x000000010808a824 */ /* 0x100fe400078e0a03 */
[----:B------:R-:W-:Y:S02]  /*18bc0*/  @!P0 IMAD.IADD R0, R0, 0x1, -R3 ;  /* 0x0000000100008824 */ /* 0x000fe400078e0a03 */
[----:B------:R-:W-:Y:S01]  /*18bd0*/  IMAD.MOV.U32 R18, RZ, RZ, R14 ;  /* 0x000000ffff127224 */ /* 0x000fe200078e000e */
[----:B------:R-:W-:-:S03]  /*18be0*/  ISETP.GT.U32.AND P0, PT, R3, R8, PT ;  /* 0x000000080300720c */ /* 0x000fc60003f04070 */
[----:B------:R-:W-:Y:S01]  /*18bf0*/  @!P4 IMAD.MOV R18, RZ, RZ, -R18 ;  /* 0x000000ffff12c224 */ /* 0x000fe200078e0a12 */
[----:B------:R-:W-:Y:S01]  /*18c00*/  ISETP.GT.U32.AND P4, PT, R3, R0, PT ;  /* 0x000000000300720c */ /* 0x000fe20003f84070 */
[----:B------:R-:W-:Y:S01]  /*18c10*/  @!P6 IMAD.MOV R7, RZ, RZ, -R7 ;  /* 0x000000ffff07e224 */ /* 0x000fe200078e0a07 */
[----:B------:R-:W-:Y:S04]  /*18c20*/  STL [R1+0x50], R11 ;  /* 0x0000500b01007387 */ /* 0x000fe80000100800 */
[----:B------:R-:W-:Y:S04]  /*18c30*/  STL [R1+0x4c], R18 ;  /* 0x00004c1201007387 */ /* 0x000fe80000100800 */
[----:B------:R1:W-:Y:S01]  /*18c40*/  STL [R1+0x48], R7 ;  /* 0x0000480701007387 */ /* 0x0003e20000100800 */
[----:B------:R-:W-:-:S02]  /*18c50*/  @!P0 IMAD.IADD R8, R8, 0x1, -R3 ;  /* 0x0000000108088824 */ /* 0x000fc400078e0a03 */
[----:B------:R-:W-:Y:S02]  /*18c60*/  @!P4 IMAD.IADD R0, R0, 0x1, -R3 ;  /* 0x000000010000c824 */ /* 0x000fe400078e0a03 */
[----:B------:R-:W-:Y:S01]  /*18c70*/  @!P3 IMAD.MOV R6, RZ, RZ, -R6 ;  /* 0x000000ffff06b224 */ /* 0x000fe200078e0a06 */
[----:B---3--:R-:W-:-:S05]  /*18c80*/  IABS R17, R5 ;  /* 0x0000000500117213 */ /* 0x008fca0000000000 */
[----:B------:R-:W-:-:S04]  /*18c90*/  IMAD.HI.U32 R16, R2, R17, RZ ;  /* 0x0000001102107227 */ /* 0x000fc800078e00ff */
[----:B------:R-:W-:Y:S02]  /*18ca0*/  IMAD.MOV R16, RZ, RZ, -R16 ;  /* 0x000000ffff107224 */ /* 0x000fe400078e0a10 */
[----:B0-----:R-:W-:Y:S02]  /*18cb0*/  VIADD R13, R5, 0x1e ;  /* 0x0000001e050d7836 */ /* 0x001fe40000000000 */
[----:B------:R-:W-:Y:S02]  /*18cc0*/  IMAD R16, R3, R16, R17 ;  /* 0x0000001003107224 */ /* 0x000fe400078e0211 */
[----:B------:R-:W-:Y:S01]  /*18cd0*/  IMAD.HI.U32 R17, R9, R15, RZ ;  /* 0x0000000f09117227 */ /* 0x000fe200078e00ff */
[----:B------:R-:W-:Y:S02]  /*18ce0*/  IABS R10, R13 ;  /* 0x0000000d000a7213 */ /* 0x000fe40000000000 */
[----:B------:R-:W-:Y:S01]  /*18cf0*/  ISETP.GT.U32.AND P1, PT, R3, R16, PT ;  /* 0x000000100300720c */ /* 0x000fe20003f24070 */
[----:B------:R-:W-:Y:S01]  /*18d00*/  IMAD.MOV R17, RZ, RZ, -R17 ;  /* 0x000000ffff117224 */ /* 0x000fe200078e0a11 */
[----:B------:R-:W-:-:S03]  /*18d10*/  ISETP.GE.AND P2, PT, R13, RZ, PT ;  /* 0x000000ff0d00720c */ /* 0x000fc60003f46270 */
[----:B------:R-:W-:Y:S02]  /*18d20*/  IMAD R13, R12, R17, R15 ;  /* 0x000000110c0d7224 */ /* 0x000fe400078e020f */
[----:B------:R-:W-:-:S04]  /*18d30*/  IMAD.HI.U32 R15, R2, R10, RZ ;  /* 0x0000000a020f7227 */ /* 0x000fc800078e00ff */
[----:B------:R-:W-:Y:S02]  /*18d40*/  IMAD.MOV R15, RZ, RZ, -R15 ;  /* 0x000000ffff0f7224 */ /* 0x000fe400078e0a0f */
[----:B------:R-:W-:Y:S02]  /*18d50*/  @!P1 IMAD.IADD R16, R16, 0x1, -R3 ;  /* 0x0000000110109824 */ /* 0x000fe400078e0a03 */
[----:B-1----:R-:W-:Y:S01]  /*18d60*/  IMAD R7, R3, R15, R10 ;  /* 0x0000000f03077224 */ /* 0x002fe200078e020a */
[----:B------:R-:W-:Y:S01]  /*18d70*/  ISETP.GT.U32.AND P0, PT, R12, R13, PT ;  /* 0x0000000d0c00720c */ /* 0x000fe20003f04070 */
[----:B------:R-:W-:Y:S01]  /*18d80*/  VIADD R9, R5, 0x1d ;  /* 0x0000001d05097836 */ /* 0x000fe20000000000 */
[C---:B------:R-:W-:Y:S02]  /*18d90*/  ISETP.GT.U32.AND P1, PT, R3.reuse, R16, PT ;  /* 0x000000100300720c */ /* 0x040fe40003f24070 */
[----:B------:R-:W-:Y:S02]  /*18da0*/  ISETP.GT.U32.AND P4, PT, R3, R7, PT ;  /* 0x000000070300720c */ /* 0x000fe40003f84070 */
[----:B------:R-:W-:Y:S01]  /*18db0*/  IABS R11, R9 ;  /* 0x00000009000b7213 */ /* 0x000fe20000000000 */
[----:B------:R-:W-:-:S04]  /*18dc0*/  VIADD R15, R5, 0x1c ;  /* 0x0000001c050f7836 */ /* 0x000fc80000000000 */
[----:B------:R-:W-:Y:S01]  /*18dd0*/  IMAD.HI.U32 R14, R2, R11, RZ ;  /* 0x0000000b020e7227 */ /* 0x000fe200078e00ff */
[----:B------:R-:W-:-:S03]  /*18de0*/  IABS R10, R15 ;  /* 0x0000000f000a7213 */ /* 0x000fc60000000000 */
[--C-:B------:R-:W-:Y:S01]  /*18df0*/  @!P1 IMAD.IADD R16, R16, 0x1, -R3.reuse ;  /* 0x0000000110109824 */ /* 0x100fe200078e0a03 */
[----:B------:R-:W-:Y:S01]  /*18e00*/  ISETP.GE.AND P1, PT, R5, RZ, PT ;  /* 0x000000ff0500720c */ /* 0x000fe20003f26270 */
[----:B------:R-:W-:Y:S02]  /*18e10*/  IMAD.MOV R14, RZ, RZ, -R14 ;  /* 0x000000ffff0e7224 */ /* 0x000fe400078e0a0e */
[----:B------:R-:W-:Y:S02]  /*18e20*/  @!P0 IMAD.IADD R13, R13, 0x1, -R12 ;  /* 0x000000010d0d8824 */ /* 0x000fe400078e0a0c */
[----:B------:R-:W-:Y:S01]  /*18e30*/  @!P4 IMAD.IADD R7, R7, 0x1, -R3 ;  /* 0x000000010707c824 */ /* 0x000fe200078e0a03 */
[----:B------:R-:W-:Y:S01]  /*18e40*/  ISETP.GE.AND P6, PT, R9, RZ, PT ;  /* 0x000000ff0900720c */ /* 0x000fe20003fc6270 */
[----:B------:R-:W-:Y:S01]  /*18e50*/  IMAD R11, R3, R14, R11 ;  /* 0x0000000e030b7224 */ /* 0x000fe200078e020b */
[----:B------:R-:W-:Y:S01]  /*18e60*/  ISETP.GT.U32.AND P0, PT, R12, R13, PT ;  /* 0x0000000d0c00720c */ /* 0x000fe20003f04070 */
[----:B------:R-:W-:Y:S01]  /*18e70*/  VIADD R9, R5, 0x1b ;  /* 0x0000001b05097836 */ /* 0x000fe20000000000 */
[C---:B------:R-:W-:Y:S01]  /*18e80*/  ISETP.GT.U32.AND P4, PT, R3.reuse, R7, PT ;  /* 0x000000070300720c */ /* 0x040fe20003f84070 */
[----:B------:R-:W-:Y:S01]  /*18e90*/  IMAD.HI.U32 R14, R2, R10, RZ ;  /* 0x0000000a020e7227 */ /* 0x000fe200078e00ff */
[----:B------:R-:W-:-:S03]  /*18ea0*/  ISETP.GT.U32.AND P3, PT, R3, R11, PT ;  /* 0x0000000b0300720c */ /* 0x000fc60003f64070 */
[----:B------:R-:W-:Y:S01]  /*18eb0*/  IMAD.MOV.U32 R17, RZ, RZ, R8 ;  /* 0x000000ffff117224 */ /* 0x000fe200078e0008 */
[----:B------:R-:W-:Y:S01]  /*18ec0*/  IABS R8, R9 ;  /* 0x0000000900087213 */ /* 0x000fe20000000000 */
[----:B------:R-:W-:Y:S02]  /*18ed0*/  IMAD.MOV R14, RZ, RZ, -R14 ;  /* 0x000000ffff0e7224 */ /* 0x000fe400078e0a0e */
[----:B------:R-:W-:Y:S01]  /*18ee0*/  @!P5 IMAD.MOV R17, RZ, RZ, -R17 ;  /* 0x000000ffff11d224 */ /* 0x000fe200078e0a11 */
[----:B------:R-:W-:Y:S01]  /*18ef0*/  ISETP.GE.AND P5, PT, R28, RZ, PT ;  /* 0x000000ff1c00720c */ /* 0x000fe20003fa6270 */
[----:B------:R-:W-:Y:S01]  /*18f00*/  @!P1 IMAD.MOV R16, RZ, RZ, -R16 ;  /* 0x000000ffff109224 */ /* 0x000fe200078e0a10 */
[----:B------:R-:W-:Y:S01]  /*18f10*/  ISETP.GE.AND P1, PT, R15, RZ, PT ;  /* 0x000000ff0f00720c */ /* 0x000fe20003f26270 */
[----:B------:R-:W-:Y:S02]  /*18f20*/  IMAD R10, R3, R14, R10 ;  /* 0x0000000e030a7224 */ /* 0x000fe400078e020a */
[----:B------:R-:W-:Y:S01]  /*18f30*/  IMAD.HI.U32 R15, R2, R8, RZ ;  /* 0x00000008020f7227 */ /* 0x000fe200078e00ff */
[----:B------:R0:W-:Y:S03]  /*18f40*/  STL [R1+0x8c], R17 ;  /* 0x00008c1101007387 */ /* 0x0001e60000100800 */
[----:B------:R-:W-:-:S02]  /*18f50*/  @!P0 IMAD.IADD R13, R13, 0x1, -R12 ;  /* 0x000000010d0d8824 */ /* 0x000fc400078e0a0c */
[----:B------:R-:W-:Y:S01]  /*18f60*/  @!P4 IMAD.IADD R7, R7, 0x1, -R3 ;  /* 0x000000010707c824 */ /* 0x000fe200078e0a03 */
[----:B------:R-:W-:Y:S01]  /*18f70*/  ISETP.GT.U32.AND P4, PT, R3, R10, PT ;  /* 0x0000000a0300720c */ /* 0x000fe20003f84070 */
[----:B------:R-:W-:Y:S01]  /*18f80*/  IMAD.MOV R12, RZ, RZ, -R15 ;  /* 0x000000ffff0c7224 */ /* 0x000fe200078e0a0f */
[----:B------:R1:W-:Y:S01]  /*18f90*/  STL [R1+0x88], R6 ;  /* 0x0000880601007387 */ /* 0x0003e20000100800 */
[----:B------:R-:W-:Y:S01]  /*18fa0*/  @!P3 IMAD.IADD R11, R11, 0x1, -R3 ;  /* 0x000000010b0bb824 */ /* 0x000fe200078e0a03 */
[----:B------:R-:W-:Y:S01]  /*18fb0*/  ISETP.NE.AND P0, PT, R4, RZ, PT ;  /* 0x000000ff0400720c */ /* 0x000fe20003f05270 */
[----:B0-----:R-:W-:Y:S01]  /*18fc0*/  IMAD.MOV.U32 R17, RZ, RZ, R13 ;  /* 0x000000ffff117224 */ /* 0x001fe200078e000d */
[----:B------:R0:W-:Y:S01]  /*18fd0*/  STL [R1+0x40], R16 ;  /* 0x0000401001007387 */ /* 0x0001e20000100800 */
[----:B------:R-:W-:Y:S02]  /*18fe0*/  IMAD R8, R3, R12, R8 ;  /* 0x0000000c03087224 */ /* 0x000fe400078e0208 */
[----:B------:R-:W-:-:S02]  /*18ff0*/  @!P5 IMAD.MOV R17, RZ, RZ, -R17 ;  /* 0x000000ffff11d224 */ /* 0x000fc400078e0a11 */
[----:B-1----:R-:W-:Y:S02]  /*19000*/  VIADD R6, R5, 0x1a ;  /* 0x0000001a05067836 */ /* 0x002fe40000000000 */
[----:B0-----:R-:W-:Y:S01]  /*19010*/  IMAD.MOV.U32 R16, RZ, RZ, R7 ;  /* 0x000000ffff107224 */ /* 0x001fe200078e0007 */
[----:B------:R-:W-:-:S03]  /*19020*/  ISETP.GT.U32.AND P5, PT, R3, R11, PT ;  /* 0x0000000b0300720c */ /* 0x000fc60003fa4070 */
[----:B------:R-:W-:Y:S01]  /*19030*/  @!P2 IMAD.MOV R16, RZ, RZ, -R16 ;  /* 0x000000ffff10a224 */ /* 0x000fe200078e0a10 */
[----:B------:R-:W-:Y:S02]  /*19040*/  ISETP.GT.U32.AND P2, PT, R3, R8, PT ;  /* 0x000000080300720c */ /* 0x000fe40003f44070 */
[----:B------:R-:W-:Y:S01]  /*19050*/  IABS R14, R6 ;  /* 0x00000006000e7213 */ /* 0x000fe20000000000 */
[----:B------:R-:W-:Y:S01]  /*19060*/  @!P4 IMAD.IADD R10, R10, 0x1, -R3 ;  /* 0x000000010a0ac824 */ /* 0x000fe200078e0a03 */
[----:B------:R-:W-:-:S03]  /*19070*/  ISETP.GE.AND P3, PT, R9, RZ, PT ;  /* 0x000000ff0900720c */ /* 0x000fc60003f66270 */
[----:B------:R-:W-:Y:S01]  /*19080*/  IMAD.MOV.U32 R9, RZ, RZ, R14 ;  /* 0x000000ffff097224 */ /* 0x000fe200078e000e */
[----:B------:R-:W-:Y:S02]  /*19090*/  @!P0 LOP3.LUT R17, RZ, R4, RZ, 0x33, !PT ;  /* 0x00000004ff118212 */ /* 0x000fe400078e33ff */
[----:B------:R-:W-:Y:S01]  /*190a0*/  ISETP.GE.AND P0, PT, R6, RZ, PT ;  /* 0x000000ff0600720c */ /* 0x000fe20003f06270 */
[----:B------:R-:W-:Y:S01]  /*190b0*/  IMAD.HI.U32 R6, R2, R9, RZ ;  /* 0x0000000902067227 */ /* 0x000fe200078e00ff */
[----:B------:R-:W-:-:S03]  /*190c0*/  ISETP.GT.U32.AND P4, PT, R3, R10, PT ;  /* 0x0000000a0300720c */ /* 0x000fc60003f84070 */
[----:B------:R-:W-:Y:S02]  /*190d0*/  VIADD R7, R5, 0x19 ;  /* 0x0000001905077836 */ /* 0x000fe40000000000 */
[--C-:B------:R-:W-:Y:S02]  /*190e0*/  @!P5 IMAD.IADD R11, R11, 0x1, -R3.reuse ;  /* 0x000000010b0bd824 */ /* 0x100fe400078e0a03 */
[----:B------:R-:W-:Y:S02]  /*190f0*/  @!P2 IMAD.IADD R8, R8, 0x1, -R3 ;  /* 0x000000010808a824 */ /* 0x000fe400078e0a03 */
[----:B------:R-:W-:Y:S01]  /*19100*/  IMAD.MOV R6, RZ, RZ, -R6 ;  /* 0x000000ffff067224 */ /* 0x000fe200078e0a06 */
[----:B------:R-:W-:Y:S01]  /*19110*/  ISETP.GE.AND P5, PT, R7, RZ, PT ;  /* 0x000000ff0700720c */ /* 0x000fe20003fa6270 */
[----:B------:R-:W-:Y:S01]  /*19120*/  IMAD.MOV.U32 R13, RZ, RZ, R11 ;  /* 0x000000ffff0d7224 */ /* 0x000fe200078e000b */
[----:B------:R-:W-:Y:S01]  /*19130*/  IABS R7, R7 ;  /* 0x0000000700077213 */ /* 0x000fe20000000000 */
[----:B------:R-:W-:Y:S01]  /*19140*/  VIADD R12, R5, 0x18 ;  /* 0x00000018050c7836 */ /* 0x000fe20000000000 */
[C---:B------:R-:W-:Y:S01]  /*19150*/  ISETP.GT.U32.AND P2, PT, R3.reuse, R8, PT ;  /* 0x000000080300720c */ /* 0x040fe20003f44070 */
[----:B------:R-:W-:-:S02]  /*19160*/  IMAD R9, R3, R6, R9 ;  /* 0x0000000603097224 */ /* 0x000fc400078e0209 */
[----:B------:R-:W-:Y:S01]  /*19170*/  @!P6 IMAD.MOV R13, RZ, RZ, -R13 ;  /* 0x000000ffff0de224 */ /* 0x000fe200078e0a0d */
[----:B------:R-:W-:Y:S01]  /*19180*/  IABS R6, R12 ;  /* 0x0000000c00067213 */ /* 0x000fe20000000000 */
[----:B------:R-:W-:Y:S01]  /*19190*/  @!P4 IMAD.IADD R10, R10, 0x1, -R3 ;  /* 0x000000010a0ac824 */ /* 0x000fe200078e0a03 */
[----:B------:R-:W-:Y:S01]  /*191a0*/  STL [R1+0xac], R17 ;  /* 0x0000ac1101007387 */ /* 0x000fe20000100800 */
[----:B------:R-:W-:Y:S01]  /*191b0*/  IMAD.HI.U32 R11, R2, R7, RZ ;  /* 0x00000007020b7227 */ /* 0x000fe200078e00ff */
[----:B------:R-:W-:Y:S02]  /*191c0*/  ISETP.GT.U32.AND P6, PT, R3, R9, PT ;  /* 0x000000090300720c */ /* 0x000fe40003fc4070 */
[----:B------:R-:W-:Y:S01]  /*191d0*/  STL [R1+0x44], R16 ;  /* 0x0000441001007387 */ /* 0x000fe20000100800 */
[----:B------:R-:W-:-:S03]  /*191e0*/  IMAD.MOV R11, RZ, RZ, -R11 ;  /* 0x000000ffff0b7224 */ /* 0x000fc600078e0a0b */
[----:B------:R0:W-:Y:S01]  /*191f0*/  STL [R1+0x38], R13 ;  /* 0x0000380d01007387 */ /* 0x0001e20000100800 */
[----:B------:R-:W-:Y:S02]  /*19200*/  IMAD R7, R3, R11, R7 ;  /* 0x0000000b03077224 */ /* 0x000fe400078e0207 */
[----:B------:R-:W-:Y:S02]  /*19210*/  @!P2 IMAD.IADD R8, R8, 0x1, -R3 ;  /* 0x000000010808a824 */ /* 0x000fe400078e0a03 */
[----:B0-----:R-:W-:Y:S02]  /*19220*/  IMAD.MOV.U32 R13, RZ, RZ, R10 ;  /* 0x000000ffff0d7224 */ /* 0x001fe400078e000a */
[----:B------:R-:W-:Y:S01]  /*19230*/  IMAD.HI.U32 R10, R2, R6, RZ ;  /* 0x00000006020a7227 */ /* 0x000fe200078e00ff */
[----:B------:R-:W-:-:S03]  /*19240*/  ISETP.GE.AND P4, PT, R12, RZ, PT ;  /* 0x000000ff0c00720c */ /* 0x000fc60003f86270 */
[----:B------:R-:W-:Y:S01]  /*19250*/  IMAD.MOV R10, RZ, RZ, -R10 ;  /* 0x000000ffff0a7224 */ /* 0x000fe200078e0a0a */
[C---:B------:R-:W-:Y:S01]  /*19260*/  ISETP.GT.U32.AND P2, PT, R3.reuse, R7, PT ;  /* 0x000000070300720c */ /* 0x040fe20003f44070 */
[----:B------:R-:W-:Y:S02]  /*19270*/  IMAD.MOV.U32 R12, RZ, RZ, R8 ;  /* 0x000000ffff0c7224 */ /* 0x000fe400078e0008 */
[----:B------:R-:W-:Y:S02]  /*19280*/  IMAD R6, R3, R10, R6 ;  /* 0x0000000a03067224 */ /* 0x000fe400078e0206 */
[----:B------:R-:W-:Y:S02]  /*19290*/  @!P6 IMAD.IADD R9, R9, 0x1, -R3 ;  /* 0x000000010909e824 */ /* 0x000fe400078e0a03 */
[----:B------:R-:W-:Y:S01]  /*192a0*/  @!P3 IMAD.MOV R12, RZ, RZ, -R12 ;  /* 0x000000ffff0cb224 */ /* 0x000fe200078e0a0c */
[C---:B------:R-:W-:Y:S02]  /*192b0*/  ISETP.GT.U32.AND P3, PT, R3.reuse, R6, PT ;  /* 0x000000060300720c */ /* 0x040fe40003f64070 */
[----:B------:R-:W-:Y:S01]  /*192c0*/  ISETP.GT.U32.AND P6, PT, R3, R9, PT ;  /* 0x000000090300720c */ /* 0x000fe20003fc4070 */
[----:B------:R-:W-:-:S02]  /*192d0*/  VIADD R4, R5, 0x17 ;  /* 0x0000001705047836 */ /* 0x000fc40000000000 */
[----:B------:R-:W-:Y:S02]  /*192e0*/  VIADD R11, R5, 0x16 ;  /* 0x00000016050b7836 */ /* 0x000fe40000000000 */
[----:B------:R-:W-:Y:S01]  /*192f0*/  @!P2 IMAD.IADD R7, R7, 0x1, -R3 ;  /* 0x000000010707a824 */ /* 0x000fe200078e0a03 */
[----:B------:R-:W-:Y:S01]  /*19300*/  IABS R14, R4 ;  /* 0x00000004000e7213 */ /* 0x000fe20000000000 */
[----:B------:R-:W-:Y:S01]  /*19310*/  @!P1 IMAD.MOV R13, RZ, RZ, -R13 ;  /* 0x000000ffff0d9224 */ /* 0x000fe200078e0a0d */
[----:B------:R-:W-:Y:S01]  /*19320*/  IABS R15, R11 ;  /* 0x0000000b000f7213 */ /* 0x000fe20000000000 */
[----:B------:R-:W-:Y:S01]  /*19330*/  VIADD R8, R5, 0x15 ;  /* 0x0000001505087836 */ /* 0x000fe20000000000 */
[----:B------:R-:W-:Y:S01]  /*19340*/  ISETP.GT.U32.AND P2, PT, R3, R7, PT ;  /* 0x000000070300720c */ /* 0x000fe20003f44070 */
[--C-:B------:R-:W-:Y:S01]  /*19350*/  @!P3 IMAD.IADD R6, R6, 0x1, -R3.reuse ;  /* 0x000000010606b824 */ /* 0x100fe200078e0a03 */
[----:B------:R-:W-:Y:S01]  /*19360*/  ISETP.GE.AND P1, PT, R4, RZ, PT ;  /* 0x000000ff0400720c */ /* 0x000fe20003f26270 */
[----:B------:R-:W-:Y:S01]  /*19370*/  @!P6 IMAD.IADD R9, R9, 0x1, -R3 ;  /* 0x000000010909e824 */ /* 0x000fe200078e0a03 */
[----:B------:R-:W-:Y:S01]  /*19380*/  STL [R1+0x34], R13 ;  /* 0x0000340d01007387 */ /* 0x000fe20000100800 */
[----:B------:R-:W-:Y:S01]  /*19390*/  IMAD.HI.U32 R4, R2, R14, RZ ;  /* 0x0000000e02047227 */ /* 0x000fe200078e00ff */
[----:B------:R-:W-:-:S02]  /*193a0*/  IABS R16, R8 ;  /* 0x0000000800107213 */ /* 0x000fc40000000000 */
[----:B------:R0:W-:Y:S01]  /*193b0*/  STL [R1+0x30], R12 ;  /* 0x0000300c01007387 */ /* 0x0001e20000100800 */
[----:B------:R-:W-:Y:S01]  /*193c0*/  ISETP.GT.U32.AND P3, PT, R3, R6, PT ;  /* 0x000000060300720c */ /* 0x000fe20003f64070 */
[----:B------:R-:W-:Y:S02]  /*193d0*/  IMAD.MOV R4, RZ, RZ, -R4 ;  /* 0x000000ffff047224 */ /* 0x000fe400078e0a04 */
[----:B------:R-:W-:-:S04]  /*193e0*/  IMAD.HI.U32 R10, R2, R16, RZ ;  /* 0x00000010020a7227 */ /* 0x000fc800078e00ff */
[----:B0-----:R-:W-:Y:S02]  /*193f0*/  IMAD.MOV.U32 R12, RZ, RZ, R9 ;  /* 0x000000ffff0c7224 */ /* 0x001fe400078e0009 */
[----:B------:R-:W-:-:S04]  /*19400*/  IMAD.HI.U32 R9, R2, R15, RZ ;  /* 0x0000000f02097227 */ /* 0x000fc800078e00ff */
[----:B------:R-:W-:Y:S02]  /*19410*/  IMAD.MOV R9, RZ, RZ, -R9 ;  /* 0x000000ffff097224 */ /* 0x000fe400078e0a09 */
[----:B------:R-:W-:Y:S02]  /*19420*/  IMAD R14, R3, R4, R14 ;  /* 0x00000004030e7224 */ /* 0x000fe400078e020e */
[----:B------:R-:W-:Y:S02]  /*19430*/  IMAD.MOV R10, RZ, RZ, -R10 ;  /* 0x000000ffff0a7224 */ /* 0x000fe400078e0a0a */
[----:B------:R-:W-:Y:S02]  /*19440*/  @!P2 IMAD.IADD R7, R7, 0x1, -R3 ;  /* 0x000000010707a824 */ /* 0x000fe400078e0a03 */
[C---:B------:R-:W-:Y:S01]  /*19450*/  IMAD R15, R3.reuse, R9, R15 ;  /* 0x00000009030f7224 */ /* 0x040fe200078e020f */
[C---:B------:R-:W-:Y:S01]  /*19460*/  ISETP.GT.U32.AND P6, PT, R3.reuse, R14, PT ;  /* 0x0000000e0300720c */ /* 0x040fe20003fc4070 */
[----:B------:R-:W-:-:S02]  /*19470*/  IMAD R16, R3, R10, R16 ;  /* 0x0000000a03107224 */ /* 0x000fc400078e0210 */
[----:B------:R-:W-:Y:S01]  /*19480*/  @!P3 IMAD.IADD R6, R6, 0x1, -R3 ;  /* 0x000000010606b824 */ /* 0x000fe200078e0a03 */
[----:B------:R-:W-:Y:S01]  /*19490*/  ISETP.GT.U32.AND P3, PT, R3, R15, PT ;  /* 0x0000000f0300720c */ /* 0x000fe20003f64070 */
[----:B------:R-:W-:-:S04]  /*194a0*/  IMAD.MOV.U32 R13, RZ, RZ, R7 ;  /* 0x000000ffff0d7224 */ /* 0x000fc800078e0007 */
[----:B------:R-:W-:Y:S01]  /*194b0*/  @!P5 IMAD.MOV R13, RZ, RZ, -R13 ;  /* 0x000000ffff0dd224 */ /* 0x000fe200078e0a0d */
[----:B------:R-:W-:Y:S01]  /*194c0*/  ISETP.GT.U32.AND P5, PT, R3, R16, PT ;  /* 0x000000100300720c */ /* 0x000fe20003fa4070 */
[C---:B------:R-:W-:Y:S02]  /*194d0*/  VIADD R4, R5.reuse, 0x14 ;  /* 0x0000001405047836 */ /* 0x040fe40000000000 */
[----:B------:R-:W-:Y:S02]  /*194e0*/  VIADD R7, R5, 0x13 ;  /* 0x0000001305077836 */ /* 0x000fe40000000000 */
[--C-:B------:R-:W-:Y:S01]  /*194f0*/  @!P6 IMAD.IADD R14, R14, 0x1, -R3.reuse ;  /* 0x000000010e0ee824 */ /* 0x100fe200078e0a03 */
[----:B------:R-:W-:Y:S01]  /*19500*/  IABS R17, R4 ;  /* 0x0000000400117213 */ /* 0x000fe20000000000 */
[----:B------:R-:W-:Y:S01]  /*19510*/  @!P0 IMAD.MOV R12, RZ, RZ, -R12 ;  /* 0x000000ffff0c8224 */ /* 0x000fe200078e0a0c */
[----:B------:R-:W-:Y:S01]  /*19520*/  IABS R18, R7 ;  /* 0x0000000700127213 */ /* 0x000fe20000000000 */
[--C-:B------:R-:W-:Y:S01]  /*19530*/  @!P3 IMAD.IADD R15, R15, 0x1, -R3.reuse ;  /* 0x000000010f0fb824 */ /* 0x100fe200078e0a03 */
[----:B------:R-:W-:Y:S01]  /*19540*/  ISETP.GE.AND P2, PT, R8, RZ, PT ;  /* 0x000000ff0800720c */ /* 0x000fe20003f46270 */
[----:B------:R-:W-:Y:S01]  /*19550*/  IMAD.HI.U32 R8, R2, R17, RZ ;  /* 0x0000001102087227 */ /* 0x000fe200078e00ff */
[C---:B------:R-:W-:Y:S01]  /*19560*/  ISETP.GT.U32.AND P6, PT, R3.reuse, R14, PT ;  /* 0x0000000e0300720c */ /* 0x040fe20003fc4070 */
[----:B------:R0:W-:Y:S02]  /*19570*/  STL [R1+0x2c], R12 ;  /* 0x00002c0c01007387 */ /* 0x0001e40000100800 */
[----:B------:R-:W-:Y:S01]  /*19580*/  @!P5 IMAD.IADD R16, R16, 0x1, -R3 ;  /* 0x000000011010d824 */ /* 0x000fe200078e0a03 */
[----:B------:R-:W-:Y:S01]  /*19590*/  ISETP.GT.U32.AND P5, PT, R3, R15, PT ;  /* 0x0000000f0300720c */ /* 0x000fe20003fa4070 */
[----:B------:R-:W-:-:S02]  /*195a0*/  IMAD.MOV R8, RZ, RZ, -R8 ;  /* 0x000000ffff087224 */ /* 0x000fc400078e0a08 */
[----:B0-----:R-:W-:Y:S02]  /*195b0*/  IMAD.MOV.U32 R12, RZ, RZ, R6 ;  /* 0x000000ffff0c7224 */ /* 0x001fe400078e0006 */
[----:B------:R-:W-:-:S04]  /*195c0*/  IMAD.HI.U32 R6, R2, R18, RZ ;  /* 0x0000001202067227 */ /* 0x000fc800078e00ff */
[----:B------:R-:W-:Y:S02]  /*195d0*/  IMAD.MOV R6, RZ, RZ, -R6 ;  /* 0x000000ffff067224 */ /* 0x000fe400078e0a06 */
[C---:B------:R-:W-:Y:S02]  /*195e0*/  IMAD R17, R3.reuse, R8, R17 ;  /* 0x0000000803117224 */ /* 0x040fe400078e0211 */
[C---:B------:R-:W-:Y:S02]  /*195f0*/  IMAD R18, R3.reuse, R6, R18 ;  /* 0x0000000603127224 */ /* 0x040fe400078e0212 */
[--C-:B------:R-:W-:Y:S01]  /*19600*/  @!P6 IMAD.IADD R14, R14, 0x1, -R3.reuse ;  /* 0x000000010e0ee824 */ /* 0x100fe200078e0a03 */
[----:B------:R-:W-:Y:S01]  /*19610*/  ISETP.GT.U32.AND P6, PT, R3, R17, PT ;  /* 0x000000110300720c */ /* 0x000fe20003fc4070 */
[----:B------:R-:W-:Y:S01]  /*19620*/  @!P5 IMAD.IADD R15, R15, 0x1, -R3 ;  /* 0x000000010f0fd824 */ /* 0x000fe200078e0a03 */
[----:B------:R-:W-:Y:S01]  /*19630*/  ISETP.GT.U32.AND P5, PT, R3, R18, PT ;  /* 0x000000120300720c */ /* 0x000fe20003fa4070 */
[----:B------:R-:W-:-:S02]  /*19640*/  VIADD R8, R5, 0x11 ;  /* 0x0000001105087836 */ /* 0x000fc40000000000 */
[----:B------:R-:W-:Y:S01]  /*19650*/  @!P1 IMAD.MOV R14, RZ, RZ, -R14 ;  /* 0x000000ffff0e9224 */ /* 0x000fe200078e0a0e */
[----:B------:R-:W-:Y:S01]  /*19660*/  ISETP.GT.U32.AND P1, PT, R3, R16, PT ;  /* 0x000000100300720c */ /* 0x000fe20003f24070 */
[----:B------:R-:W-:Y:S01]  /*19670*/  @!P4 IMAD.MOV R12, RZ, RZ, -R12 ;  /* 0x000000ffff0cc224 */ /* 0x000fe200078e0a0c */
[----:B------:R-:W-:-:S05]  /*19680*/  IABS R20, R8 ;  /* 0x0000000800147213 */ /* 0x000fca0000000000 */
[--C-:B------:R-:W-:Y:S02]  /*19690*/  @!P6 IMAD.IADD R17, R17, 0x1, -R3.reuse ;  /* 0x000000011111e824 */ /* 0x100fe400078e0a03 */
[----:B------:R-:W-:Y:S01]  /*196a0*/  @!P5 IMAD.IADD R18, R18, 0x1, -R3 ;  /* 0x000000011212d824 */ /* 0x000fe200078e0a03 */
[----:B------:R-:W-:Y:S01]  /*196b0*/  ISETP.GE.AND P4, PT, R4, RZ, PT ;  /* 0x000000ff0400720c */ /* 0x000fe20003f86270 */
[----:B------:R-:W-:Y:S01]  /*196c0*/  VIADD R4, R5, 0x12 ;  /* 0x0000001205047836 */ /* 0x000fe20000000000 */
[----:B------:R-:W-:Y:S02]  /*196d0*/  ISETP.GT.U32.AND P6, PT, R3, R17, PT ;  /* 0x000000110300720c */ /* 0x000fe40003fc4070 */
[----:B------:R-:W-:Y:S01]  /*196e0*/  ISETP.GE.AND P3, PT, R7, RZ, PT ;  /* 0x000000ff0700720c */ /* 0x000fe20003f66270 */
[----:B------:R-:W-:Y:S01]  /*196f0*/  VIADD R7, R5, 0x10 ;  /* 0x0000001005077836 */ /* 0x000fe20000000000 */
[----:B------:R-:W-:Y:S01]  /*19700*/  ISETP.GT.U32.AND P5, PT, R3, R18, PT ;  /* 0x000000120300720c */ /* 0x000fe20003fa4070 */
[----:B------:R-:W-:Y:S01]  /*19710*/  IMAD.HI.U32 R6, R2, R20, RZ ;  /* 0x0000001402067227 */ /* 0x000fe200078e00ff */
[----:B------:R-:W-:-:S02]  /*19720*/  IABS R19, R4 ;  /* 0x0000000400137213 */ /* 0x000fc40000000000 */
[----:B------:R-:W-:Y:S01]  /*19730*/  IABS R21, R7 ;  /* 0x0000000700157213 */ /* 0x000fe20000000000 */
[----:B------:R-:W-:Y:S02]  /*19740*/  IMAD.MOV R6, RZ, RZ, -R6 ;  /* 0x000000ffff067224 */ /* 0x000fe400078e0a06 */
[----:B------:R-:W-:Y:S01]  /*19750*/  @!P1 IMAD.IADD R16, R16, 0x1, -R3 ;  /* 0x0000000110109824 */ /* 0x000fe200078e0a03 */
[----:B------:R-:W-:Y:S01]  /*19760*/  ISETP.GE.AND P1, PT, R4, RZ, PT ;  /* 0x000000ff0400720c */ /* 0x000fe20003f26270 */
[----:B------:R-:W-:-:S04]  /*19770*/  IMAD.HI.U32 R9, R2, R19, RZ ;  /* 0x0000001302097227 */ /* 0x000fc800078e00ff */
[----:B------:R-:W-:-:S04]  /*19780*/  IMAD.HI.U32 R4, R2, R21, RZ ;  /* 0x0000001502047227 */ /* 0x000fc800078e00ff */
[----:B------:R-:W-:Y:S02]  /*19790*/  IMAD R20, R3, R6, R20 ;  /* 0x0000000603147224 */ /* 0x000fe400078e0214 */
[----:B------:R-:W-:Y:S01]  /*197a0*/  @!P6 IMAD.IADD R17, R17, 0x1, -R3 ;  /* 0x000000011111e824 */ /* 0x000fe200078e0a03 */
[----:B------:R-:W-:Y:S01]  /*197b0*/  ISETP.GE.AND P6, PT, R8, RZ, PT ;  /* 0x000000ff0800720c */ /* 0x000fe20003fc6270 */
[----:B------:R-:W-:Y:S02]  /*197c0*/  IMAD.MOV R8, RZ, RZ, -R9 ;  /* 0x000000ffff087224 */ /* 0x000fe400078e0a09 */
[----:B------:R-:W-:Y:S02]  /*197d0*/  IMAD.MOV R4, RZ, RZ, -R4 ;  /* 0x000000ffff047224 */ /* 0x000fe400078e0a04 */
[----:B------:R-:W-:Y:S02]  /*197e0*/  VIADD R9, R5, 0xe ;  /* 0x0000000e05097836 */ /* 0x000fe40000000000 */
[----:B------:R-:W-:Y:S01]  /*197f0*/  @!P5 IMAD.IADD R18, R18, 0x1, -R3 ;  /* 0x000000011212d824 */ /* 0x000fe200078e0a03 */
[C---:B------:R-:W-:Y:S01]  /*19800*/  ISETP.GT.U32.AND P5, PT, R3.reuse, R20, PT ;  /* 0x000000140300720c */ /* 0x040fe20003fa4070 */
[C---:B------:R-:W-:Y:S01]  /*19810*/  IMAD R19, R3.reuse, R8, R19 ;  /* 0x0000000803137224 */ /* 0x040fe200078e0213 */
[----:B------:R-:W-:Y:S01]  /*19820*/  IABS R23, R9 ;  /* 0x0000000900177213 */ /* 0x000fe20000000000 */
[----:B------:R-:W-:-:S02]  /*19830*/  IMAD R21, R3, R4, R21 ;  /* 0x0000000403157224 */ /* 0x000fc400078e0215 */
[----:B------:R-:W-:Y:S01]  /*19840*/  @!P2 IMAD.MOV R16, RZ, RZ, -R16 ;  /* 0x000000ffff10a224 */ /* 0x000fe200078e0a10 */
[C---:B------:R-:W-:Y:S01]  /*19850*/  ISETP.GT.U32.AND P2, PT, R3.reuse, R19, PT ;  /* 0x000000130300720c */ /* 0x040fe20003f44070 */
[----:B------:R-:W-:Y:S01]  /*19860*/  @!P3 IMAD.MOV R18, RZ, RZ, -R18 ;  /* 0x000000ffff12b224 */ /* 0x000fe200078e0a12 */
[----:B------:R-:W-:Y:S01]  /*19870*/  ISETP.GT.U32.AND P3, PT, R3, R21, PT ;  /* 0x000000150300720c */ /* 0x000fe20003f64070 */
[----:B------:R-:W-:Y:S02]  /*19880*/  VIADD R22, R5, 0xf ;  /* 0x0000000f05167836 */ /* 0x000fe40000000000 */
[----:B------:R-:W-:Y:S01]  /*19890*/  IMAD.HI.U32 R8, R2, R23, RZ ;  /* 0x0000001702087227 */ /* 0x000fe200078e00ff */
[----:B------:R-:W-:-:S03]  /*198a0*/  ISETP.GE.AND P0, PT, R11, RZ, PT ;  /* 0x000000ff0b00720c */ /* 0x000fc60003f06270 */
[----:B------:R-:W-:Y:S01]  /*198b0*/  @!P4 IMAD.MOV R17, RZ, RZ, -R17 ;  /* 0x000000ffff11c224 */ /* 0x000fe200078e0a11 */
[----:B------:R-:W-:Y:S01]  /*198c0*/  ISETP.GE.AND P4, PT, R22, RZ, PT ;  /* 0x000000ff1600720c */ /* 0x000fe20003f86270 */
[----:B------:R-:W-:Y:S01]  /*198d0*/  @!P5 IMAD.IADD R20, R20, 0x1, -R3 ;  /* 0x000000011414d824 */ /* 0x000fe200078e0a03 */
[----:B------:R-:W-:Y:S01]  /*198e0*/  IABS R22, R22 ;  /* 0x0000001600167213 */ /* 0x000fe20000000000 */
[----:B------:R-:W-:Y:S02]  /*198f0*/  IMAD.MOV R8, RZ, RZ, -R8 ;  /* 0x000000ffff087224 */ /* 0x000fe400078e0a08 */
[----:B------:R-:W-:Y:S01]  /*19900*/  VIADD R27, R5, 0xc ;  /* 0x0000000c051b7836 */ /* 0x000fe20000000000 */
[----:B------:R-:W-:Y:S01]  /*19910*/  ISETP.GT.U32.AND P5, PT, R3, R20, PT ;  /* 0x000000140300720c */ /* 0x000fe20003fa4070 */
[----:B------:R-:W-:Y:S02]  /*19920*/  VIADD R6, R5, 0xd ;  /* 0x0000000d05067836 */ /* 0x000fe40000000000 */
[----:B------:R-:W-:Y:S01]  /*19930*/  IMAD R23, R3, R8, R23 ;  /* 0x0000000803177224 */ /* 0x000fe200078e0217 */
[----:B------:R0:W-:Y:S01]  /*19940*/  STL [R1+0x28], R13 ;  /* 0x0000280d01007387 */ /* 0x0001e20000100800 */
[----:B------:R-:W-:-:S03]  /*19950*/  IMAD.HI.U32 R10, R2, R22, RZ ;  /* 0x00000016020a7227 */ /* 0x000fc600078e00ff */
[----:B------:R1:W-:Y:S01]  /*19960*/  STL [R1+0x24], R12 ;  /* 0x0000240c01007387 */ /* 0x0003e20000100800 */
[--C-:B------:R-:W-:Y:S02]  /*19970*/  @!P2 IMAD.IADD R19, R19, 0x1, -R3.reuse ;  /* 0x000000011313a824 */ /* 0x100fe400078e0a03 */
[----:B------:R-:W-:Y:S01]  /*19980*/  @!P3 IMAD.IADD R21, R21, 0x1, -R3 ;  /* 0x000000011515b824 */ /* 0x000fe200078e0a03 */
[C---:B------:R-:W-:Y:S01]  /*19990*/  ISETP.GT.U32.AND P3, PT, R3.reuse, R23, PT ;  /* 0x000000170300720c */ /* 0x040fe20003f64070 */
[----:B------:R-:W-:Y:S01]  /*199a0*/  IMAD.MOV R10, RZ, RZ, -R10 ;  /* 0x000000ffff0a7224 */ /* 0x000fe200078e0a0a */
[----:B0-----:R-:W-:Y:S02]  /*199b0*/  IABS R13, R6 ;  /* 0x00000006000d7213 */ /* 0x001fe40000000000 */
[----:B-1----:R-:W-:Y:S01]  /*199c0*/  IABS R12, R27 ;  /* 0x0000001b000c7213 */ /* 0x002fe20000000000 */
[----:B------:R-:W-:Y:S01]  /*199d0*/  @!P0 IMAD.MOV R15, RZ, RZ, -R15 ;  /* 0x000000ffff0f8224 */ /* 0x000fe200078e0a0f */
[----:B------:R-:W-:Y:S01]  /*199e0*/  ISETP.GT.U32.AND P2, PT, R3, R19, PT ;  /* 0x000000130300720c */ /* 0x000fe20003f44070 */
[----:B------:R-:W-:Y:S01]  /*199f0*/  VIADD R25, R5, 0xb ;  /* 0x0000000b05197836 */ /* 0x000fe20000000000 */
[----:B------:R-:W-:Y:S01]  /*19a00*/  ISETP.GE.AND P0, PT, R7, RZ, PT ;  /* 0x000000ff0700720c */ /* 0x000fe20003f06270 */
[----:B------:R-:W-:-:S04]  /*19a10*/  IMAD.HI.U32 R4, R2, R12, RZ ;  /* 0x0000000c02047227 */ /* 0x000fc800078e00ff */
[----:B------:R-:W-:-:S04]  /*19a20*/  IMAD.HI.U32 R7, R2, R13, RZ ;  /* 0x0000000d02077227 */ /* 0x000fc800078e00ff */
[C---:B------:R-:W-:Y:S01]  /*19a30*/  IMAD R22, R3.reuse, R10, R22 ;  /* 0x0000000a03167224 */ /* 0x040fe200078e0216 */
[----:B------:R-:W-:Y:S01]  /*19a40*/  IABS R11, R25 ;  /* 0x00000019000b7213 */ /* 0x000fe20000000000 */
[----:B------:R-:W-:Y:S02]  /*19a50*/  IMAD.MOV R4, RZ, RZ, -R4 ;  /* 0x000000ffff047224 */ /* 0x000fe400078e0a04 */
[----:B------:R-:W-:Y:S02]  /*19a60*/  IMAD.MOV R7, RZ, RZ, -R7 ;  /* 0x000000ffff077224 */ /* 0x000fe400078e0a07 */
[----:B------:R-:W-:Y:S01]  /*19a70*/  @!P5 IMAD.IADD R20, R20, 0x1, -R3 ;  /* 0x000000011414d824 */ /* 0x000fe200078e0a03 */
[C---:B------:R-:W-:Y:S01]  /*19a80*/  ISETP.GT.U32.AND P5, PT, R3.reuse, R22, PT ;  /* 0x000000160300720c */ /* 0x040fe20003fa4070 */
[C---:B------:R-:W-:Y:S02]  /*19a90*/  IMAD R12, R3.reuse, R4, R12 ;  /* 0x00000004030c7224 */ /* 0x040fe400078e020c */
[----:B------:R-:W-:-:S02]  /*19aa0*/  IMAD R13, R3, R7, R13 ;  /* 0x00000007030d7224 */ /* 0x000fc400078e020d */
[----:B------:R-:W-:Y:S02]  /*19ab0*/  VIADD R4, R5, 0x9 ;  /* 0x0000000905047836 */ /* 0x000fe40000000000 */
[----:B------:R-:W-:Y:S02]  /*19ac0*/  @!P3 IMAD.IADD R23, R23, 0x1, -R3 ;  /* 0x000000011717b824 */ /* 0x000fe400078e0a03 */
[----:B------:R-:W-:-:S04]  /*19ad0*/  IMAD.HI.U32 R7, R2, R11, RZ ;  /* 0x0000000b02077227 */ /* 0x000fc800078e00ff */
[----:B------:R-:W-:Y:S01]  /*19ae0*/  @!P2 IMAD.IADD R19, R19, 0x1, -R3 ;  /* 0x000000011313a824 */ /* 0x000fe200078e0a03 */
[----:B------:R-:W-:Y:S01]  /*19af0*/  ISETP.GE.AND P2, PT, R9, RZ, PT ;  /* 0x000000ff0900720c */ /* 0x000fe20003f46270 */
[----:B------:R-:W-:Y:S01]  /*19b00*/  IMAD.MOV R7, RZ, RZ, -R7 ;  /* 0x000000ffff077224 */ /* 0x000fe200078e0a07 */
[----:B------:R-:W-:Y:S02]  /*19b10*/  IABS R9, R4 ;  /* 0x0000000400097213 */ /* 0x000fe40000000000 */
[C---:B------:R-:W-:Y:S01]  /*19b20*/  ISETP.GT.U32.AND P3, PT, R3.reuse, R23, PT ;  /* 0x000000170300720c */ /* 0x040fe20003f64070 */
[----:B------:R-:W-:Y:S02]  /*19b30*/  IMAD R11, R3, R7, R11 ;  /* 0x00000007030b7224 */ /* 0x000fe400078e020b */
[----:B------:R-:W-:Y:S02]  /*19b40*/  @!P5 IMAD.IADD R22, R22, 0x1, -R3 ;  /* 0x000000011616d824 */ /* 0x000fe400078e0a03 */
[----:B------:R-:W-:-:S04]  /*19b50*/  IMAD.HI.U32 R7, R2, R9, RZ ;  /* 0x0000000902077227 */ /* 0x000fc800078e00ff */
[----:B------:R-:W-:Y:S01]  /*19b60*/  @!P1 IMAD.MOV R19, RZ, RZ, -R19 ;  /* 0x000000ffff139224 */ /* 0x000fe200078e0a13 */
[C---:B------:R-:W-:Y:S01]  /*19b70*/  ISETP.GT.U32.AND P1, PT, R3.reuse, R21, PT ;  /* 0x000000150300720c */ /* 0x040fe20003f24070 */
[----:B------:R-:W-:Y:S01]  /*19b80*/  IMAD.MOV R7, RZ, RZ, -R7 ;  /* 0x000000ffff077224 */ /* 0x000fe200078e0a07 */
[----:B------:R-:W-:Y:S01]  /*19b90*/  ISETP.GT.U32.AND P5, PT, R3, R22, PT ;  /* 0x000000160300720c */ /* 0x000fe20003fa4070 */
[----:B------:R-:W-:Y:S02]  /*19ba0*/  @!P3 IMAD.IADD R23, R23, 0x1, -R3 ;  /* 0x000000011717b824 */ /* 0x000fe400078e0a03 */
[----:B------:R-:W-:Y:S02]  /*19bb0*/  IMAD R9, R3, R7, R9 ;  /* 0x0000000703097224 */ /* 0x000fe400078e0209 */
[----:B------:R-:W-:-:S03]  /*19bc0*/  @!P2 IMAD.MOV R23, RZ, RZ, -R23 ;  /* 0x000000ffff17a224 */ /* 0x000fc600078e0a17 */
[----:B------:R-:W-:Y:S01]  /*19bd0*/  ISETP.GT.U32.AND P2, PT, R3, R9, PT ;  /* 0x000000090300720c */ /* 0x000fe20003f44070 */
[----:B------:R-:W-:Y:S02]  /*19be0*/  STL [R1+0x1764], R14 ;  /* 0x0017640e01007387 */ /* 0x000fe40000100800 */
[--C-:B------:R-:W-:Y:S02]  /*19bf0*/  @!P1 IMAD.IADD R21, R21, 0x1, -R3.reuse ;  /* 0x0000000115159824 */ /* 0x100fe400078e0a03 */
[----:B------:R-:W-:Y:S01]  /*19c00*/  @!P5 IMAD.IADD R22, R22, 0x1, -R3 ;  /* 0x000000011616d824 */ /* 0x000fe200078e0a03 */
[----:B------:R-:W-:Y:S01]  /*19c10*/  STL [R1+0x1768], R15 ;  /* 0x0017680f01007387 */ /* 0x000fe20000100800 */
[----:B------:R-:W-:Y:S02]  /*19c20*/  @!P6 IMAD.MOV R20, RZ, RZ, -R20 ;  /* 0x000000ffff14e224 */ /* 0x000fe400078e0a14 */
[----:B------:R-:W-:Y:S01]  /*19c30*/  @!P0 IMAD.MOV R21, RZ, RZ, -R21 ;  /* 0x000000ffff158224 */ /* 0x000fe200078e0a15 */
[----:B------:R-:W-:Y:S01]  /*19c40*/  STL [R1+0x176c], R16 ;  /* 0x00176c1001007387 */ /* 0x000fe20000100800 */
[----:B------:R-:W-:-:S02]  /*19c50*/  VIADD R24, R5, 0x8 ;  /* 0x0000000805187836 */ /* 0x000fc40000000000 */
[----:B------:R-:W-:Y:S01]  /*19c60*/  @!P4 IMAD.MOV R22, RZ, RZ, -R22 ;  /* 0x000000ffff16c224 */ /* 0x000fe200078e0a16 */
[----:B------:R-:W-:Y:S01]  /*19c70*/  STL [R1+0x1770], R17 ;  /* 0x0017701101007387 */ /* 0x000fe20000100800 */
[----:B------:R-:W-:-:S03]  /*19c80*/  @!P2 IMAD.IADD R9, R9, 0x1, -R3 ;  /* 0x000000010909a824 */ /* 0x000fc600078e0a03 */
[----:B------:R0:W-:Y:S01]  /*19c90*/  STL [R1+0x1774], R18 ;  /* 0x0017741201007387 */ /* 0x0001e20000100800 */
[----:B------:R-:W-:-:S03]  /*19ca0*/  IABS R8, R24 ;  /* 0x0000001800087213 */ /* 0x000fc60000000000 */
[----:B------:R1:W-:Y:S01]  /*19cb0*/  STL [R1+0x1778], R19 ;  /* 0x0017781301007387 */ /* 0x0003e20000100800 */
[----:B------:R-:W-:-:S03]  /*19cc0*/  ISETP.GE.AND P2, PT, R24, RZ, PT ;  /* 0x000000ff1800720c */ /* 0x000fc60003f46270 */
[----:B------:R2:W-:Y:S01]  /*19cd0*/  STL [R1+0x177c], R20 ;  /* 0x00177c1401007387 */ /* 0x0005e20000100800 */
[----:B------:R-:W-:-:S03]  /*19ce0*/  VIADD R26, R5, 0xa ;  /* 0x0000000a051a7836 */ /* 0x000fc60000000000 */
[----:B------:R3:W-:Y:S01]  /*19cf0*/  STL [R1+0x1780], R21 ;  /* 0x0017801501007387 */ /* 0x0007e20000100800 */
[C---:B0-----:R-:W-:Y:S02]  /*19d00*/  VIADD R18, R5.reuse, 0x6 ;  /* 0x0000000605127836 */ /* 0x041fe40000000000 */
[C---:B-1----:R-:W-:Y:S01]  /*19d10*/  VIADD R19, R5.reuse, 0x7 ;  /* 0x0000000705137836 */ /* 0x042fe20000000000 */
[----:B------:R-:W-:Y:S01]  /*19d20*/  STL [R1+0x1784], R22 ;  /* 0x0017841601007387 */ /* 0x000fe20000100800 */
[C---:B------:R-:W-:Y:S02]  /*19d30*/  VIADD R29, R5.reuse, 0x5 ;  /* 0x00000005051d7836 */ /* 0x040fe40000000000 */
[C---:B------:R-:W-:Y:S01]  /*19d40*/  VIADD R16, R5.reuse, 0x4 ;  /* 0x0000000405107836 */ /* 0x040fe20000000000 */
[----:B------:R-:W-:Y:S01]  /*19d50*/  STL [R1+0x1788], R23 ;  /* 0x0017881701007387 */ /* 0x000fe20000100800 */
[C---:B------:R-:W-:Y:S02]  /*19d60*/  VIADD R15, R5.reuse, 0x3 ;  /* 0x00000003050f7836 */ /* 0x040fe40000000000 */
[----:B------:R-:W-:-:S02]  /*19d70*/  VIADD R14, R5, 0x2 ;  /* 0x00000002050e7836 */ /* 0x000fc40000000000 */
[----:B------:R-:W-:Y:S02]  /*19d80*/  VIADD R24, R5, 0x1 ;  /* 0x0000000105187836 */ /* 0x000fe40000000000 */
[----:B------:R-:W4:Y:S01]  /*19d90*/  LDL.LU R5, [R1+0x1888] ;  /* 0x0018880001057983 */ /* 0x000f220000300800 */
[----:B------:R-:W-:Y:S02]  /*19da0*/  IABS R10, R26 ;  /* 0x0000001a000a7213 */ /* 0x000fe40000000000 */
[C---:B------:R-:W-:Y:S02]  /*19db0*/  ISETP.GT.U32.AND P1, PT, R3.reuse, R12, PT ;  /* 0x0000000c0300720c */ /* 0x040fe40003f24070 */
[----:B------:R-:W-:Y:S01]  /*19dc0*/  ISETP.GT.U32.AND P6, PT, R3, R13, PT ;  /* 0x0000000d0300720c */ /* 0x000fe20003fc4070 */
[----:B------:R-:W-:-:S04]  /*19dd0*/  IMAD.HI.U32 R28, R2, R10, RZ ;  /* 0x0000000a021c7227 */ /* 0x000fc800078e00ff */
[----:B------:R-:W-:-:S04]  /*19de0*/  IMAD.MOV R28, RZ, RZ, -R28 ;  /* 0x000000ffff1c7224 */ /* 0x000fc800078e0a1c */
[----:B------:R-:W-:Y:S02]  /*19df0*/  IMAD R10, R3, R28, R10 ;  /* 0x0000001c030a7224 */ /* 0x000fe400078e020a */
[--C-:B------:R-:W-:Y:S02]  /*19e00*/  @!P1 IMAD.IADD R12, R12, 0x1, -R3.reuse ;  /* 0x000000010c0c9824 */ /* 0x100fe400078e0a03 */
[----:B------:R-:W-:Y:S01]  /*19e10*/  @!P6 IMAD.IADD R13, R13, 0x1, -R3 ;  /* 0x000000010d0de824 */ /* 0x000fe200078e0a03 */
[C---:B------:R-:W-:Y:S02]  /*19e20*/  ISETP.GT.U32.AND P6, PT, R3.reuse, R10, PT ;  /* 0x0000000a0300720c */ /* 0x040fe40003fc4070 */
[----:B------:R-:W-:Y:S01]  /*19e30*/  ISETP.GE.AND P5, PT, R6, RZ, PT ;  /* 0x000000ff0600720c */ /* 0x000fe20003fa6270 */
[----:B------:R-:W-:Y:S01]  /*19e40*/  IMAD.HI.U32 R6, R2, R8, RZ ;  /* 0x0000000802067227 */ /* 0x000fe200078e00ff */
[C---:B------:R-:W-:Y:S02]  /*19e50*/  ISETP.GT.U32.AND P3, PT, R3.reuse, R11, PT ;  /* 0x0000000b0300720c */ /* 0x040fe40003f64070 */
[----:B------:R-:W-:Y:S01]  /*19e60*/  ISETP.GT.U32.AND P0, PT, R3, R12, PT ;  /* 0x0000000c0300720c */ /* 0x000fe20003f04070 */
[----:B------:R-:W-:Y:S01]  /*19e70*/  IMAD.MOV R6, RZ, RZ, -R6 ;  /* 0x000000ffff067224 */ /* 0x000fe200078e0a06 */
[----:B------:R-:W-:-:S03]  /*19e80*/  IABS R7, R19 ;  /* 0x0000001300077213 */ /* 0x000fc60000000000 */
[----:B------:R-:W-:Y:S02]  /*19e90*/  IMAD R8, R3, R6, R8 ;  /* 0x0000000603087224 */ /* 0x000fe400078e0208 */
[----:B------:R-:W-:Y:S01]  /*19ea0*/  @!P6 IMAD.IADD R10, R10, 0x1, -R3 ;  /* 0x000000010a0ae824 */ /* 0x000fe200078e0a03 */
[----:B------:R-:W-:Y:S01]  /*19eb0*/  ISETP.GE.AND P1, PT, R27, RZ, PT ;  /* 0x000000ff1b00720c */ /* 0x000fe20003f26270 */
[----:B------:R-:W-:-:S04]  /*19ec0*/  IMAD.HI.U32 R27, R2, R7, RZ ;  /* 0x00000007021b7227 */ /* 0x000fc800078e00ff */
[--C-:B------:R-:W-:Y:S01]  /*19ed0*/  @!P3 IMAD.IADD R11, R11, 0x1, -R3.reuse ;  /* 0x000000010b0bb824 */ /* 0x100fe200078e0a03 */
[C---:B------:R-:W-:Y:S01]  /*19ee0*/  ISETP.GT.U32.AND P3, PT, R3.reuse, R13, PT ;  /* 0x0000000d0300720c */ /* 0x040fe20003f64070 */
[----:B------:R-:W-:Y:S01]  /*19ef0*/  @!P0 IMAD.IADD R12, R12, 0x1, -R3 ;  /* 0x000000010c0c8824 */ /* 0x000fe200078e0a03 */
[C---:B------:R-:W-:Y:S02]  /*19f00*/  ISETP.GT.U32.AND P0, PT, R3.reuse, R8, PT ;  /* 0x000000080300720c */ /* 0x040fe40003f04070 */
[C---:B------:R-:W-:Y:S01]  /*19f10*/  ISETP.GT.U32.AND P4, PT, R3.reuse, R10, PT ;  /* 0x0000000a0300720c */ /* 0x040fe20003f84070 */
[----:B------:R-:W-:Y:S01]  /*19f20*/  IMAD.MOV R27, RZ, RZ, -R27 ;  /* 0x000000ffff1b7224 */ /* 0x000fe200078e0a1b */
[----:B------:R-:W-:Y:S02]  /*19f30*/  IABS R6, R18 ;  /* 0x0000001200067213 */ /* 0x000fe40000000000 */
[C---:B------:R-:W-:Y:S01]  /*19f40*/  ISETP.GT.U32.AND P6, PT, R3.reuse, R11, PT ;  /* 0x0000000b0300720c */ /* 0x040fe20003fc4070 */
[----:B------:R-:W-:-:S04]  /*19f50*/  IMAD R7, R3, R27, R7 ;  /* 0x0000001b03077224 */ /* 0x000fc800078e0207 */
[--C-:B------:R-:W-:Y:S01]  /*19f60*/  @!P3 IMAD.IADD R13, R13, 0x1, -R3.reuse ;  /* 0x000000010d0db824 */ /* 0x100fe200078e0a03 */
[----:B------:R-:W-:Y:S01]  /*19f70*/  ISETP.GE.AND P3, PT, R25, RZ, PT ;  /* 0x000000ff1900720c */ /* 0x000fe20003f66270 */
[--C-:B------:R-:W-:Y:S01]  /*19f80*/  @!P0 IMAD.IADD R8, R8, 0x1, -R3.reuse ;  /* 0x0000000108088824 */ /* 0x100fe200078e0a03 */
[----:B------:R-:W-:Y:S01]  /*19f90*/  ISETP.GT.U32.AND P0, PT, R3, R7, PT ;  /* 0x000000070300720c */ /* 0x000fe20003f04070 */
[----:B------:R-:W-:Y:S01]  /*19fa0*/  @!P4 IMAD.IADD R10, R10, 0x1, -R3 ;  /* 0x000000010a0ac824 */ /* 0x000fe200078e0a03 */
[----:B------:R-:W-:Y:S01]  /*19fb0*/  ISETP.GE.AND P4, PT, R4, RZ, PT ;  /* 0x000000ff0400720c */ /* 0x000fe20003f86270 */
[----:B------:R-:W-:Y:S01]  /*19fc0*/  IMAD.HI.U32 R25, R2, R6, RZ ;  /* 0x0000000602197227 */ /* 0x000fe200078e00ff */
[----:B------:R-:W-:Y:S02]  /*19fd0*/  IABS R4, R29 ;  /* 0x0000001d00047213 */ /* 0x000fe40000000000 */
[----:B------:R-:W-:Y:S01]  /*19fe0*/  IABS R28, R16 ;  /* 0x00000010001c7213 */ /* 0x000fe20000000000 */
[----:B------:R-:W-:-:S02]  /*19ff0*/  IMAD.MOV R25, RZ, RZ, -R25 ;  /* 0x000000ffff197224 */ /* 0x000fc400078e0a19 */
[----:B------:R-:W-:Y:S01]  /*1a000*/  IMAD.HI.U32 R17, R2, R4, RZ ;  /* 0x0000000402117227 */ /* 0x000fe200078e00ff */
[----:B--2---:R-:W-:-:S03]  /*1a010*/  IABS R20, R24 ;  /* 0x0000001800147213 */ /* 0x004fc60000000000 */
[----:B------:R-:W-:Y:S01]  /*1a020*/  @!P6 IMAD.IADD R11, R11, 0x1, -R3 ;  /* 0x000000010b0be824 */ /* 0x000fe200078e0a03 */
[----:B------:R-:W-:Y:S01]  /*1a030*/  ISETP.GE.AND P6, PT, R26, RZ, PT ;  /* 0x000000ff1a00720c */ /* 0x000fe20003fc6270 */
[----:B------:R-:W-:Y:S01]  /*1a040*/  IMAD R6, R3, R25, R6 ;  /* 0x0000001903067224 */ /* 0x000fe200078e0206 */
[----:B------:R-:W-:Y:S01]  /*1a050*/  IABS R26, R14 ;  /* 0x0000000e001a7213 */ /* 0x000fe20000000000 */
[----:B------:R-:W-:Y:S01]  /*1a060*/  IMAD.HI.U32 R27, R2, R28, RZ ;  /* 0x0000001c021b7227 */ /* 0x000fe200078e00ff */
[----:B------:R-:W-:-:S03]  /*1a070*/  IABS R25, R15 ;  /* 0x0000000f00197213 */ /* 0x000fc60000000000 */
[----:B---3--:R-:W-:Y:S02]  /*1a080*/  IMAD.MOV R21, RZ, RZ, -R17 ;  /* 0x000000ffff157224 */ /* 0x008fe400078e0a11 */
[----:B------:R-:W-:Y:S01]  /*1a090*/  @!P0 IMAD.IADD R7, R7, 0x1, -R3 ;  /* 0x0000000107078824 */ /* 0x000fe200078e0a03 */
[C---:B------:R-:W-:Y:S01]  /*1a0a0*/  ISETP.GT.U32.AND P0, PT, R3.reuse, R6, PT ;  /* 0x000000060300720c */ /* 0x040fe20003f04070 */
[----:B------:R-:W-:Y:S02]  /*1a0b0*/  IMAD.MOV R17, RZ, RZ, -R27 ;  /* 0x000000ffff117224 */ /* 0x000fe400078e0a1b */
[----:B------:R-:W-:Y:S02]  /*1a0c0*/  IMAD.MOV.U32 R27, RZ, RZ, R20 ;  /* 0x000000ffff1b7224 */ /* 0x000fe400078e0014 */
[----:B------:R-:W-:Y:S02]  /*1a0d0*/  IMAD R4, R3, R21, R4 ;  /* 0x0000001503047224 */ /* 0x000fe400078e0204 */
[----:B------:R-:W-:-:S04]  /*1a0e0*/  IMAD.HI.U32 R21, R2, R26, RZ ;  /* 0x0000001a02157227 */ /* 0x000fc800078e00ff */
[----:B------:R-:W-:Y:S02]  /*1a0f0*/  IMAD R28, R3, R17, R28 ;  /* 0x00000011031c7224 */ /* 0x000fe400078e021c */
[----:B------:R-:W-:-:S04]  /*1a100*/  IMAD.HI.U32 R20, R2, R25, RZ ;  /* 0x0000001902147227 */ /* 0x000fc800078e00ff */
[----:B------:R-:W-:-:S04]  /*1a110*/  IMAD.HI.U32 R17, R2, R27, RZ ;  /* 0x0000001b02117227 */ /* 0x000fc800078e00ff */
[----:B------:R-:W-:-:S04]  /*1a120*/  IMAD.MOV R2, RZ, RZ, -R21 ;  /* 0x000000ffff027224 */ /* 0x000fc800078e0a15 */
[C---:B------:R-:W-:Y:S02]  /*1a130*/  IMAD R26, R3.reuse, R2, R26 ;  /* 0x00000002031a7224 */ /* 0x040fe400078e021a */
[----:B------:R-:W-:Y:S02]  /*1a140*/  IMAD.MOV R2, RZ, RZ, -R17 ;  /* 0x000000ffff027224 */ /* 0x000fe400078e0a11 */
[----:B------:R-:W0:Y:S01]  /*1a150*/  S2R R17, SR_TID.X ;  /* 0x0000000000117919 */ /* 0x000e220000002100 */
[----:B------:R-:W-:Y:S01]  /*1a160*/  @!P0 IMAD.IADD R6, R6, 0x1, -R3 ;  /* 0x0000000106068824 */ /* 0x000fe200078e0a03 */
[C---:B------:R-:W-:Y:S01]  /*1a170*/  ISETP.GT.U32.AND P0, PT, R3.reuse, R9, PT ;  /* 0x000000090300720c */ /* 0x040fe20003f04070 */
[----:B------:R-:W-:Y:S01]  /*1a180*/  @!P1 IMAD.MOV R12, RZ, RZ, -R12 ;  /* 0x000000ffff0c9224 */ /* 0x000fe200078e0a0c */
[----:B------:R-:W-:Y:S01]  /*1a190*/  ISETP.GT.U32.AND P1, PT, R3, R8, PT ;  /* 0x000000080300720c */ /* 0x000fe20003f24070 */
[----:B------:R-:W-:-:S10]  /*1a1a0*/  @!P5 IMAD.MOV R13, RZ, RZ, -R13 ;  /* 0x000000ffff0dd224 */ /* 0x000fd400078e0a0d */
[----:B------:R-:W-:Y:S01]  /*1a1b0*/  @!P0 IMAD.IADD R9, R9, 0x1, -R3 ;  /* 0x0000000109098824 */ /* 0x000fe200078e0a03 */
[C---:B------:R-:W-:Y:S01]  /*1a1c0*/  ISETP.GT.U32.AND P0, PT, R3.reuse, R28, PT ;  /* 0x0000001c0300720c */ /* 0x040fe20003f04070 */
[----:B------:R-:W-:Y:S01]  /*1a1d0*/  @!P6 IMAD.MOV R10, RZ, RZ, -R10 ;  /* 0x000000ffff0ae224 */ /* 0x000fe200078e0a0a */
[C---:B------:R-:W-:Y:S01]  /*1a1e0*/  ISETP.GT.U32.AND P5, PT, R3.reuse, R7, PT ;  /* 0x000000070300720c */ /* 0x040fe20003fa4070 */
[----:B------:R-:W-:Y:S01]  /*1a1f0*/  @!P3 IMAD.MOV R11, RZ, RZ, -R11 ;  /* 0x000000ffff0bb224 */ /* 0x000fe200078e0a0b */
[C---:B------:R-:W-:Y:S01]  /*1a200*/  ISETP.GT.U32.AND P6, PT, R3.reuse, R4, PT ;  /* 0x000000040300720c */ /* 0x040fe20003fc4070 */
[----:B------:R-:W-:Y:S01]  /*1a210*/  @!P1 IMAD.IADD R8, R8, 0x1, -R3 ;  /* 0x0000000108089824 */ /* 0x000fe200078e0a03 */
[----:B------:R-:W-:-:S03]  /*1a220*/  ISETP.GT.U32.AND P3, PT, R3, R6, PT ;  /* 0x000000060300720c */ /* 0x000fc60003f64070 */
[----:B------:R-:W-:-:S04]  /*1a230*/  @!P2 IMAD.MOV R8, RZ, RZ, -R8 ;  /* 0x000000ffff08a224 */ /* 0x000fc800078e0a08 */
[----:B------:R-:W-:Y:S01]  /*1a240*/  @!P0 IMAD.IADD R28, R28, 0x1, -R3 ;  /* 0x000000011c1c8824 */ /* 0x000fe200078e0a03 */
[----:B0-----:R-:W-:-:S04]  /*1a250*/  SHF.R.U32.HI R17, RZ, 0x4, R17 ;  /* 0x00000004ff117819 */ /* 0x001fc80000011611 */
[----:B------:R-:W-:Y:S01]  /*1a260*/  ISETP.GT.U32.AND P2, PT, R3, R28, PT ;  /* 0x0000001c0300720c */ /* 0x000fe20003f44070 */
[----:B------:R-:W-:Y:S01]  /*1a270*/  IMAD.MOV R20, RZ, RZ, -R20 ;  /* 0x000000ffff147224 */ /* 0x000fe200078e0a14 */
[----:B------:R-:W-:Y:S01]  /*1a280*/  SGXT.U32 R17, R17, 0x3 ;  /* 0x000000031111781a */ /* 0x000fe20000000000 */
[--C-:B------:R-:W-:Y:S01]  /*1a290*/  @!P5 IMAD.IADD R7, R7, 0x1, -R3.reuse ;  /* 0x000000010707d824 */ /* 0x100fe200078e0a03 */
[----:B------:R-:W-:Y:S01]  /*1a2a0*/  ISETP.GE.AND P5, PT, R19, RZ, PT ;  /* 0x000000ff1300720c */ /* 0x000fe20003fa6270 */
[----:B------:R-:W-:Y:S01]  /*1a2b0*/  @!P6 IMAD.IADD R4, R4, 0x1, -R3 ;  /* 0x000000010404e824 */ /* 0x000fe200078e0a03 */
[----:B------:R-:W-:Y:S01]  /*1a2c0*/  LOP3.LUT R17, R17, 0x70, RZ, 0xfc, !PT ;  /* 0x0000007011117812 */ /* 0x000fe200078efcff */
[C---:B------:R-:W-:Y:S01]  /*1a2d0*/  IMAD R25, R3.reuse, R20, R25 ;  /* 0x0000001403197224 */ /* 0x040fe200078e0219 */
[----:B------:R-:W-:Y:S01]  /*1a2e0*/  ISETP.GE.AND P6, PT, R18, RZ, PT ;  /* 0x000000ff1200720c */ /* 0x000fe20003fc6270 */
[----:B------:R-:W-:Y:S01]  /*1a2f0*/  STL [R1+0x178c], R13 ;  /* 0x00178c0d01007387 */ /* 0x000fe20000100800 */
[----:B------:R-:W-:-:S02]  /*1a300*/  IMAD R2, R3, R2, R27 ;  /* 0x0000000203027224 */ /* 0x000fc400078e021b */
[----:B------:R-:W-:Y:S01]  /*1a310*/  @!P3 IMAD.IADD R6, R6, 0x1, -R3 ;  /* 0x000000010606b824 */ /* 0x000fe200078e0a03 */
[----:B------:R-:W-:Y:S01]  /*1a320*/  STL [R1+0x1790], R12 ;  /* 0x0017900c01007387 */ /* 0x000fe20000100800 */
[----:B------:R-:W-:-:S03]  /*1a330*/  ISETP.GT.U32.AND P3, PT, R3, R26, PT ;  /* 0x0000001a0300720c */ /* 0x000fc60003f64070 */
[----:B------:R0:W-:Y:S01]  /*1a340*/  STL [R1+0x1794], R11 ;  /* 0x0017940b01007387 */ /* 0x0001e20000100800 */
[----:B------:R-:W-:-:S03]  /*1a350*/  ISETP.GT.U32.AND P1, PT, R3, R25, PT ;  /* 0x000000190300720c */ /* 0x000fc60003f24070 */
[----:B------:R1:W-:Y:S01]  /*1a360*/  STL [R1+0x1798], R10 ;  /* 0x0017980a01007387 */ /* 0x0003e20000100800 */
[----:B------:R-:W-:Y:S01]  /*1a370*/  ISETP.GT.U32.AND P0, PT, R3, R2, PT ;  /* 0x000000020300720c */ /* 0x000fe20003f04070 */
[----:B------:R-:W-:Y:S01]  /*1a380*/  @!P2 IMAD.IADD R28, R28, 0x1, -R3 ;  /* 0x000000011c1ca824 */ /* 0x000fe200078e0a03 */
[----:B------:R-:W-:Y:S01]  /*1a390*/  ISETP.GE.AND P2, PT, R14, RZ, PT ;  /* 0x000000ff0e00720c */ /* 0x000fe20003f46270 */
[----:B0-----:R-:W-:Y:S02]  /*1a3a0*/  IMAD R11, R17, UR6, RZ ;  /* 0x00000006110b7c24 */ /* 0x001fe4000f8e02ff */
[----:B-1----:R-:W-:Y:S01]  /*1a3b0*/  IMAD R10, RZ, RZ, -UR6 ;  /* 0x80000006ff0a7e24 */ /* 0x002fe2000f8e02ff */
[----:B------:R-:W0:Y:S01]  /*1a3c0*/  S2R R14, SR_TID.X ;  /* 0x00000000000e7919 */ /* 0x000e220000002100 */
[----:B------:R-:W-:Y:S02]  /*1a3d0*/  @!P4 IMAD.MOV R9, RZ, RZ, -R9 ;  /* 0x000000ffff09c224 */ /* 0x000fe400078e0a09 */
[----:B------:R-:W-:-:S02]  /*1a3e0*/  IMAD R11, R10, 0x8, R11 ;  /* 0x000000080a0b7824 */ /* 0x000fc400078e020b */
[----:B------:R-:W-:Y:S02]  /*1a3f0*/  @!P5 IMAD.MOV R7, RZ, RZ, -R7 ;  /* 0x000000ffff07d224 */ /* 0x000fe400078e0a07 */
[----:B------:R-:W-:Y:S01]  /*1a400*/  @!P6 IMAD.MOV R6, RZ, RZ, -R6 ;  /* 0x000000ffff06e224 */ /* 0x000fe200078e0a06 */
[----:B------:R-:W-:Y:S01]  /*1a410*/  STL [R1+0x1664], R11 ;  /* 0x0016640b01007387 */ /* 0x000fe20000100800 */
[----:B------:R-:W-:-:S03]  /*1a420*/  @!P3 IMAD.IADD R26, R26, 0x1, -R3 ;  /* 0x000000011a1ab824 */ /* 0x000fc600078e0a03 */
[----:B------:R-:W-:Y:S01]  /*1a430*/  STL [R1+0x179c], R9 ;  /* 0x00179c0901007387 */ /* 0x000fe20000100800 */
[----:B------:R-:W-:-:S03]  /*1a440*/  @!P1 IMAD.IADD R25, R25, 0x1, -R3 ;  /* 0x0000000119199824 */ /* 0x000fc600078e0a03 */
[----:B------:R-:W-:Y:S01]  /*1a450*/  STL [R1+0x17a0], R8 ;  /* 0x0017a00801007387 */ /* 0x000fe20000100800 */
[----:B------:R-:W-:-:S03]  /*1a460*/  @!P0 IMAD.IADD R2, R2, 0x1, -R3 ;  /* 0x0000000102028824 */ /* 0x000fc600078e0a03 */
[----:B------:R-:W-:Y:S01]  /*1a470*/  STL [R1+0x17a4], R7 ;  /* 0x0017a40701007387 */ /* 0x000fe20000100800 */
[----:B------:R-:W-:-:S03]  /*1a480*/  ISETP.GT.U32.AND P0, PT, R3, R26, PT ;  /* 0x0000001a0300720c */ /* 0x000fc60003f04070 */
[----:B------:R1:W-:Y:S01]  /*1a490*/  STL [R1+0x17a8], R6 ;  /* 0x0017a80601007387 */ /* 0x0003e20000100800 */
[C---:B------:R-:W-:Y:S02]  /*1a4a0*/  ISETP.GT.U32.AND P3, PT, R3.reuse, R4, PT ;  /* 0x000000040300720c */ /* 0x040fe40003f64070 */
[----:B------:R-:W-:Y:S01]  /*1a4b0*/  ISETP.GT.U32.AND P4, PT, R3, R25, PT ;  /* 0x000000190300720c */ /* 0x000fe20003f84070 */
[----:B-1----:R-:W-:-:S05]  /*1a4c0*/  IMAD R6, R10, 0x8, R11 ;  /* 0x000000080a067824 */ /* 0x002fca00078e020b */
[----:B------:R1:W-:Y:S01]  /*1a4d0*/  STL [R1+0x1668], R6 ;  /* 0x0016680601007387 */ /* 0x0003e20000100800 */
[----:B------:R-:W-:Y:S01]  /*1a4e0*/  ISETP.GE.AND P1, PT, R29, RZ, PT ;  /* 0x000000ff1d00720c */ /* 0x000fe20003f26270 */
[----:B------:R-:W-:Y:S02]  /*1a4f0*/  @!P0 IMAD.IADD R26, R26, 0x1, -R3 ;  /* 0x000000011a1a8824 */ /* 0x000fe400078e0a03 */
[----:B-1----:R-:W-:-:S05]  /*1a500*/  IMAD R6, R10, 0x8, R6 ;  /* 0x000000080a067824 */ /* 0x002fca00078e0206 */
[----:B------:R1:W-:Y:S01]  /*1a510*/  STL [R1+0x1650], R6 ;  /* 0x0016500601007387 */ /* 0x0003e20000100800 */
[--C-:B------:R-:W-:Y:S01]  /*1a520*/  @!P3 IMAD.IADD R4, R4, 0x1, -R3.reuse ;  /* 0x000000010404b824 */ /* 0x100fe200078e0a03 */
[----:B------:R-:W-:Y:S01]  /*1a530*/  ISETP.GT.U32.AND P6, PT, R3, R2, PT ;  /* 0x000000020300720c */ /* 0x000fe20003fc4070 */
[----:B------:R-:W-:Y:S01]  /*1a540*/  @!P4 IMAD.IADD R25, R25, 0x1, -R3 ;  /* 0x000000011919c824 */ /* 0x000fe200078e0a03 */
[----:B------:R-:W-:Y:S01]  /*1a550*/  ISETP.GE.AND P4, PT, R24, RZ, PT ;  /* 0x000000ff1800720c */ /* 0x000fe20003f86270 */
[----:B-1----:R-:W-:Y:S02]  /*1a560*/  IMAD R6, R10, 0x8, R6 ;  /* 0x000000080a067824 */ /* 0x002fe400078e0206 */
[----:B------:R-:W-:Y:S01]  /*1a570*/  IMAD.MOV.U32 R24, RZ, RZ, R4 ;  /* 0x000000ffff187224 */ /* 0x000fe200078e0004 */
[----:B0-----:R-:W-:-:S03]  /*1a580*/  LOP3.LUT R27, R14, 0x7f, RZ, 0xc0, !PT ;  /* 0x0000007f0e1b7812 */ /* 0x001fc600078ec0ff */
[----:B------:R-:W-:Y:S02]  /*1a590*/  @!P1 IMAD.MOV R24, RZ, RZ, -R24 ;  /* 0x000000ffff189224 */ /* 0x000fe400078e0a18 */
[----:B------:R-:W-:Y:S01]  /*1a5a0*/  IMAD R4, R27, UR4, RZ ;  /* 0x000000041b047c24 */ /* 0x000fe2000f8e02ff */
[----:B------:R-:W-:Y:S01]  /*1a5b0*/  ULDC.64 UR4, c[0x0][0x218] ;  /* 0x0000860000047ab9 */ /* 0x000fe20000000a00 */
[----:B------:R-:W-:-:S03]  /*1a5c0*/  @!P6 IMAD.IADD R2, R2, 0x1, -R3 ;  /* 0x000000010202e824 */ /* 0x000fc600078e0a03 */
[----:B------:R-:W-:Y:S02]  /*1a5d0*/  LEA R3, P6, R4, UR4, 0x1 ;  /* 0x0000000404037c11 */ /* 0x000fe4000f8c08ff */
[----:B----4-:R-:W-:Y:S02]  /*1a5e0*/  ISETP.GE.AND P0, PT, R5, RZ, PT ;  /* 0x000000ff0500720c */ /* 0x010fe40003f06270 */
[----:B------:R-:W-:Y:S01]  /*1a5f0*/  ISETP.GE.AND P5, PT, R16, RZ, PT ;  /* 0x000000ff1000720c */ /* 0x000fe20003fa6270 */
[----:B------:R-:W2:Y:S01]  /*1a600*/  LDL.LU R5, [R1+0x1884] ;  /* 0x0018840001057983 */ /* 0x000ea20000300800 */
[----:B------:R-:W-:Y:S01]  /*1a610*/  ISETP.GE.AND P3, PT, R15, RZ, PT ;  /* 0x000000ff0f00720c */ /* 0x000fe20003f66270 */
[----:B------:R-:W-:Y:S01]  /*1a620*/  @!P2 IMAD.MOV R26, RZ, RZ, -R26 ;  /* 0x000000ffff1aa224 */ /* 0x000fe200078e0a1a */
[----:B------:R-:W-:Y:S01]  /*1a630*/  ULDC UR4, c[0x0][0x240] ;  /* 0x0000900000047ab9 */ /* 0x000fe20000000800 */
[----:B------:R0:W-:Y:S02]  /*1a640*/  STL [R1+0x164c], R6 ;  /* 0x00164c0601007387 */ /* 0x0001e40000100800 */
[----:B0-----:R-:W-:-:S05]  /*1a650*/  IMAD R6, R10, 0x8, R6 ;  /* 0x000000080a067824 */ /* 0x001fca00078e0206 */
[----:B------:R0:W-:Y:S04]  /*1a660*/  STL [R1+0x1658], R6 ;  /* 0x0016580601007387 */ /* 0x0001e80000100800 */
[----:B------:R-:W-:Y:S01]  /*1a670*/  STL [R1+0x17ac], R24 ;  /* 0x0017ac1801007387 */ /* 0x000fe20000100800 */
[----:B0-----:R-:W-:-:S05]  /*1a680*/  IMAD R6, R10, 0x8, R6 ;  /* 0x000000080a067824 */ /* 0x001fca00078e0206 */
[----:B------:R0:W-:Y:S02]  /*1a690*/  STL [R1+0x1654], R6 ;  /* 0x0016540601007387 */ /* 0x0001e40000100800 */
[----:B0-----:R-:W-:-:S05]  /*1a6a0*/  IMAD R6, R10, 0x10, R6 ;  /* 0x000000100a067824 */ /* 0x001fca00078e0206 */
[----:B------:R-:W-:Y:S04]  /*1a6b0*/  STL [R1+0x165c], R6 ;  /* 0x00165c0601007387 */ /* 0x000fe80000100800 */
[----:B------:R-:W-:Y:S04]  /*1a6c0*/  STL [R1+0x17b0], R4 ;  /* 0x0017b00401007387 */ /* 0x000fe80000100800 */
[----:B------:R0:W-:Y:S04]  /*1a6d0*/  STL [R1+0x167c], R3 ;  /* 0x00167c0301007387 */ /* 0x0001e80000100800 */
[----:B------:R-:W3:Y:S04]  /*1a6e0*/  LDL.LU R29, [R1+0x3c] ;  /* 0x00003c00011d7983 */ /* 0x000ee80000300800 */
[----:B------:R-:W4:Y:S01]  /*1a6f0*/  LDL.LU R27, [R1+0x5c] ;  /* 0x00005c00011b7983 */ /* 0x000f220000300800 */
[----:B0-----:R-:W-:-:S05]  /*1a700*/  IMAD R3, R10, 0x8, R6 ;  /* 0x000000080a037824 */ /* 0x001fca00078e0206 */
[----:B------:R0:W-:Y:S04]  /*1a710*/  STL [R1+0x1660], R3 ;  /* 0x0016600301007387 */ /* 0x0001e80000100800 */
[----:B0-----:R-:W5:Y:S04]  /*1a720*/  LDL.LU R3, [R1+0x64] ;  /* 0x0000640001037983 */ /* 0x001f680000300800 */
[----:B------:R-:W5:Y:S04]  /*1a730*/  LDL.LU R4, [R1+0x84] ;  /* 0x0000840001047983 */ /* 0x000f680000300800 */
        /* <DEDUP_REMOVED lines=16> */
[----:B------:R-:W5:Y:S01]  /*1a840*/  LDL.LU R16, [R1+0x110] ;  /* 0x0001100001107983 */ /* 0x000f620000300800 */
[----:B------:R-:W-:-:S02]  /*1a850*/  @!P5 IMAD.MOV R28, RZ, RZ, -R28 ;  /* 0x000000ffff1cd224 */ /* 0x000fc400078e0a1c */
[----:B------:R-:W-:Y:S01]  /*1a860*/  @!P3 IMAD.MOV R25, RZ, RZ, -R25 ;  /* 0x000000ffff19b224 */ /* 0x000fe200078e0a19 */
[----:B------:R-:W5:Y:S01]  /*1a870*/  LDL.LU R15, [R1+0x114] ;  /* 0x00011400010f7983 */ /* 0x000f620000300800 */
[----:B------:R-:W-:Y:S02]  /*1a880*/  @!P4 IMAD.MOV R2, RZ, RZ, -R2 ;  /* 0x000000ffff02c224 */ /* 0x000fe400078e0a02 */
[----:B------:R-:W-:Y:S01]  /*1a890*/  @!P0 IMAD.MOV R0, RZ, RZ, -R0 ;  /* 0x000000ffff008224 */ /* 0x000fe200078e0a00 */
[----:B------:R-:W5:Y:S04]  /*1a8a0*/  LDL.LU R14, [R1+0x11c] ;  /* 0x00011c00010e7983 */ /* 0x000f680000300800 */
[----:B------:R-:W-:Y:S04]  /*1a8b0*/  STL [R1+0x17b4], R28 ;  /* 0x0017b41c01007387 */ /* 0x000fe80000100800 */
[----:B------:R-:W-:Y:S04]  /*1a8c0*/  STL [R1+0x17b8], R25 ;  /* 0x0017b81901007387 */ /* 0x000fe80000100800 */
[----:B------:R-:W-:Y:S04]  /*1a8d0*/  STL [R1+0x17bc], R26 ;  /* 0x0017bc1a01007387 */ /* 0x000fe80000100800 */
[----:B------:R0:W-:Y:S04]  /*1a8e0*/  STL [R1+0x17c0], R2 ;  /* 0x0017c00201007387 */ /* 0x0001e80000100800 */
[----:B------:R1:W-:Y:S01]  /*1a8f0*/  STL [R1+0x17c4], R0 ;  /* 0x0017c40001007387 */ /* 0x0003e20000100800 */
[----:B--2---:R-:W-:-:S02]  /*1a900*/  ISETP.NE.AND P1, PT, R5, RZ, PT ;  /* 0x000000ff0500720c */ /* 0x004fc40003f25270 */
[----:B------:R-:W-:-:S04]  /*1a910*/  LOP3.LUT R5, RZ, R5, RZ, 0x33, !PT ;  /* 0x00000005ff057212 */ /* 0x000fc800078e33ff */
[C---:B---3--:R-:W-:Y:S02]  /*1a920*/  SEL R29, R5.reuse, R29, !P1 ;  /* 0x0000001d051d7207 */ /* 0x048fe40004800000 */
[----:B----4-:R-:W-:-:S03]  /*1a930*/  SEL R27, R5, R27, !P1 ;  /* 0x0000001b051b7207 */ /* 0x010fc60004800000 */
[----:B------:R-:W-:Y:S04]  /*1a940*/  STL [R1+0x17c8], R29 ;  /* 0x0017c81d01007387 */ /* 0x000fe80000100800 */
[----:B------:R-:W-:Y:S01]  /*1a950*/  STL [R1+0x17cc], R27 ;  /* 0x0017cc1b01007387 */ /* 0x000fe20000100800 */
[C---:B-----5:R-:W-:Y:S02]  /*1a960*/  SEL R3, R5.reuse, R3, !P1 ;  /* 0x0000000305037207 */ /* 0x060fe40004800000 */
[----:B0-----:R-:W-:-:S03]  /*1a970*/  SEL R2, R5, R4, !P1 ;  /* 0x0000000405027207 */ /* 0x001fc60004800000 */
[----:B------:R0:W-:Y:S01]  /*1a980*/  STL [R1], R3 ;  /* 0x0000000301007387 */ /* 0x0001e20000100800 */
[----:B-1----:R-:W-:-:S03]  /*1a990*/  SEL R0, R5, R24, !P1 ;  /* 0x0000001805007207 */ /* 0x002fc60004800000 */
[----:B------:R1:W-:Y:S01]  /*1a9a0*/  STL [R1+0x8], R2 ;  /* 0x0000080201007387 */ /* 0x0003e20000100800 */
[----:B0-----:R-:W-:-:S03]  /*1a9b0*/  SEL R3, R5, R6, !P1 ;  /* 0x0000000605037207 */ /* 0x001fc60004800000 */
[----:B------:R0:W-:Y:S01]  /*1a9c0*/  STL [R1+0x10], R0 ;  /* 0x0000100001007387 */ /* 0x0001e20000100800 */
[----:B-1----:R-:W-:-:S03]  /*1a9d0*/  SEL R2, R5, R7, !P1 ;  /* 0x0000000705027207 */ /* 0x002fc60004800000 */
[----:B------:R1:W-:Y:S01]  /*1a9e0*/  STL [R1+0x18], R3 ;  /* 0x0000180301007387 */ /* 0x0003e20000100800 */
[----:B0-----:R-:W-:-:S03]  /*1a9f0*/  SEL R0, R5, R8, !P1 ;  /* 0x0000000805007207 */ /* 0x001fc60004800000 */
[----:B------:R0:W-:Y:S01]  /*1aa00*/  STL [R1+0x20], R2 ;  /* 0x0000200201007387 */ /* 0x0001e20000100800 */
[----:B-1----:R-:W-:-:S03]  /*1aa10*/  SEL R3, R5, R9, !P1 ;  /* 0x0000000905037207 */ /* 0x002fc60004800000 */
[----:B------:R1:W-:Y:S04]  /*1aa20*/  STL [R1+0x3c], R0 ;  /* 0x00003c0001007387 */ /* 0x0003e80000100800 */
[----:B------:R2:W-:Y:S01]  /*1aa30*/  STL [R1+0x5c], R3 ;  /* 0x00005c0301007387 */ /* 0x0005e20000100800 */
[C---:B0-----:R-:W-:Y:S02]  /*1aa40*/  SEL R2, R5.reuse, R10, !P1 ;  /* 0x0000000a05027207 */ /* 0x041fe40004800000 */
[----:B-1----:R-:W-:-:S03]  /*1aa50*/  SEL R0, R5, R11, !P1 ;  /* 0x0000000b05007207 */ /* 0x002fc60004800000 */
[----:B------:R0:W-:Y:S01]  /*1aa60*/  STL [R1+0x64], R2 ;  /* 0x0000640201007387 */ /* 0x0001e20000100800 */
[----:B--2---:R-:W-:-:S03]  /*1aa70*/  SEL R3, R5, R12, !P1 ;  /* 0x0000000c05037207 */ /* 0x004fc60004800000 */
        /* <DEDUP_REMOVED lines=19> */
[----:B------:R-:W-:Y:S04]  /*1abb0*/  STL [R1+0x110], R3 ;  /* 0x0001100301007387 */ /* 0x000fe80000100800 */
[----:B------:R-:W2:Y:S01]  /*1abc0*/  LDL.LU R27, [R1+0x12c] ;  /* 0x00012c00011b7983 */ /* 0x000ea20000300800 */
[C---:B0-----:R-:W-:Y:S02]  /*1abd0*/  SEL R2, R5.reuse, R15, !P1 ;  /* 0x0000000f05027207 */ /* 0x041fe40004800000 */
[----:B-1----:R-:W-:-:S03]  /*1abe0*/  SEL R0, R5, R14, !P1 ;  /* 0x0000000e05007207 */ /* 0x002fc60004800000 */
[----:B------:R-:W-:Y:S04]  /*1abf0*/  STL [R1+0x114], R2 ;  /* 0x0001140201007387 */ /* 0x000fe80000100800 */
[----:B--2---:R0:W-:Y:S04]  /*1ac00*/  STL [R1+0x1878], R27 ;  /* 0x0018781b01007387 */ /* 0x0041e80000100800 */
[----:B------:R-:W-:Y:S04]  /*1ac10*/  STL [R1+0x11c], R0 ;  /* 0x00011c0001007387 */ /* 0x000fe80000100800 */
[----:B0-----:R-:W2:Y:S04]  /*1ac20*/  LDL.LU R27, [R1+0x128] ;  /* 0x00012800011b7983 */ /* 0x001ea80000300800 */
[----:B--2---:R0:W-:Y:S04]  /*1ac30*/  STL [R1+0x187c], R27 ;  /* 0x00187c1b01007387 */ /* 0x0041e80000100800 */
[----:B0-----:R-:W2:Y:S04]  /*1ac40*/  LDL.LU R27, [R1+0x124] ;  /* 0x00012400011b7983 */ /* 0x001ea80000300800 */
[----:B--2---:R0:W-:Y:S04]  /*1ac50*/  STL [R1+0x1880], R27 ;  /* 0x0018801b01007387 */ /* 0x0041e80000100800 */
[----:B0-----:R-:W2:Y:S04]  /*1ac60*/  LDL.LU R27, [R1+0x120] ;  /* 0x00012000011b7983 */ /* 0x001ea80000300800 */
[----:B------:R-:W3:Y:S04]  /*1ac70*/  LDL.LU R29, [R1+0x130] ;  /* 0x00013000011d7983 */ /* 0x000ee80000300800 */
[----:B------:R-:W4:Y:S04]  /*1ac80*/  LDL.LU R0, [R1+0x134] ;  /* 0x0001340001007983 */ /* 0x000f280000300800 */
[----:B------:R-:W5:Y:S04]  /*1ac90*/  LDL.LU R2, [R1+0x138] ;  /* 0x0001380001027983 */ /* 0x000f680000300800 */
[----:B------:R-:W4:Y:S04]  /*1aca0*/  LDL.LU R26, [R1+0x13c] ;  /* 0x00013c00011a7983 */ /* 0x000f280000300800 */
        /* <DEDUP_REMOVED lines=23> */
[----:B--2---:R-:W-:-:S05]  /*1ae20*/  SEL R27, R5, R27, !P1 ;  /* 0x0000001b051b7207 */ /* 0x004fca0004800000 */
[----:B------:R0:W-:Y:S04]  /*1ae30*/  STL [R1+0x120], R27 ;  /* 0x0001201b01007387 */ /* 0x0001e80000100800 */
[----:B0-----:R-:W2:Y:S02]  /*1ae40*/  LDL.LU R27, [R1+0x1880] ;  /* 0x00188000011b7983 */ /* 0x001ea40000300800 */
[----:B--2---:R-:W-:-:S05]  /*1ae50*/  SEL R27, R5, R27, !P1 ;  /* 0x0000001b051b7207 */ /* 0x004fca0004800000 */
[----:B------:R0:W-:Y:S04]  /*1ae60*/  STL [R1+0x124], R27 ;  /* 0x0001241b01007387 */ /* 0x0001e80000100800 */
[----:B0-----:R-:W2:Y:S02]  /*1ae70*/  LDL.LU R27, [R1+0x187c] ;  /* 0x00187c00011b7983 */ /* 0x001ea40000300800 */
[----:B--2---:R-:W-:-:S05]  /*1ae80*/  SEL R27, R5, R27, !P1 ;  /* 0x0000001b051b7207 */ /* 0x004fca0004800000 */
[----:B------:R0:W-:Y:S04]  /*1ae90*/  STL [R1+0x128], R27 ;  /* 0x0001281b01007387 */ /* 0x0001e80000100800 */
[----:B0-----:R-:W2:Y:S01]  /*1aea0*/  LDL.LU R27, [R1+0x1878] ;  /* 0x00187800011b7983 */ /* 0x001ea20000300800 */
[C---:B---3--:R-:W-:Y:S02]  /*1aeb0*/  SEL R29, R5.reuse, R29, !P1 ;  /* 0x0000001d051d7207 */ /* 0x048fe40004800000 */
[C---:B----4-:R-:W-:Y:S02]  /*1aec0*/  SEL R26, R5.reuse, R26, !P1 ;  /* 0x0000001a051a7207 */ /* 0x050fe40004800000 */
[C---:B-----5:R-:W-:Y:S02]  /*1aed0*/  SEL R3, R5.reuse, R3, !P1 ;  /* 0x0000000305037207 */ /* 0x060fe40004800000 */
[----:B--2---:R-:W-:-:S05]  /*1aee0*/  SEL R27, R5, R27, !P1 ;  /* 0x0000001b051b7207 */ /* 0x004fca0004800000 */
[----:B------:R0:W-:Y:S04]  /*1aef0*/  STL [R1+0x12c], R27 ;  /* 0x00012c1b01007387 */ /* 0x0001e80000100800 */
[----:B------:R-:W-:Y:S01]  /*1af00*/  STL [R1+0x130], R29 ;  /* 0x0001301d01007387 */ /* 0x000fe20000100800 */
[C---:B0-----:R-:W-:Y:S02]  /*1af10*/  SEL R27, R5.reuse, R0, !P1 ;  /* 0x00000000051b7207 */ /* 0x041fe40004800000 */
[C---:B------:R-:W-:Y:S02]  /*1af20*/  SEL R0, R5.reuse, R2, !P1 ;  /* 0x0000000205007207 */ /* 0x040fe40004800000 */
[C---:B------:R-:W-:Y:S01]  /*1af30*/  SEL R2, R5.reuse, R25, !P1 ;  /* 0x0000001905027207 */ /* 0x040fe20004800000 */
[----:B------:R-:W-:Y:S04]  /*1af40*/  STL [R1+0x134], R27 ;  /* 0x0001341b01007387 */ /* 0x000fe80000100800 */
[----:B------:R0:W-:Y:S04]  /*1af50*/  STL [R1+0x138], R0 ;  /* 0x0001380001007387 */ /* 0x0001e80000100800 */
[----:B------:R-:W-:Y:S01]  /*1af60*/  STL [R1+0x13c], R26 ;  /* 0x00013c1a01007387 */ /* 0x000fe20000100800 */
[----:B0-----:R-:W-:-:S03]  /*1af70*/  SEL R0, R5, R28, !P1 ;  /* 0x0000001c05007207 */ /* 0x001fc60004800000 */
[----:B------:R0:W-:Y:S04]  /*1af80*/  STL [R1+0x140], R2 ;  /* 0x0001400201007387 */ /* 0x0001e80000100800 */
        /* <DEDUP_REMOVED lines=1375> */
[----:B------:R-:W-:-:S02]  /*20580*/  SEL R26, R5, R26, !P1 ;  /* 0x0000001a051a7207 */ /* 0x000fc40004800000 */
[C---:B------:R-:W-:Y:S02]  /*20590*/  SEL R25, R5.reuse, R25, !P1 ;  /* 0x0000001905197207 */ /* 0x040fe40004800000 */
[C---:B------:R-:W-:Y:S02]  /*205a0*/  SEL R28, R5.reuse, R28, !P1 ;  /* 0x0000001c051c7207 */ /* 0x040fe40004800000 */
[C---:B------:R-:W-:Y:S02]  /*205b0*/  SEL R4, R5.reuse, R4, !P1 ;  /* 0x0000000405047207 */ /* 0x040fe40004800000 */
[C---:B------:R-:W-:Y:S02]  /*205c0*/  SEL R24, R5.reuse, R24, !P1 ;  /* 0x0000001805187207 */ /* 0x040fe40004800000 */
[C---:B------:R-:W-:Y:S02]  /*205d0*/  SEL R6, R5.reuse, R6, !P1 ;  /* 0x0000000605067207 */ /* 0x040fe40004800000 */
        /* <DEDUP_REMOVED lines=17> */
[----:B--2---:R-:W-:-:S05]  /*206f0*/  SEL R27, R5, R27, !P1 ;  /* 0x0000001b051b7207 */ /* 0x004fca0004800000 */
[----:B------:R0:W-:Y:S04]  /*20700*/  STL [R1+0x148], R27 ;  /* 0x0001481b01007387 */ /* 0x0001e80000100800 */
[----:B0-----:R-:W2:Y:S04]  /*20710*/  LDL.LU R27, [R1+0x17cc] ;  /* 0x0017cc00011b7983 */ /* 0x001ea80000300800 */
[----:B------:R0:W-:Y:S04]  /*20720*/  STL [R1+0x118], R29 ;  /* 0x0001181d01007387 */ /* 0x0001e80000100800 */
[----:B0-----:R-:W3:Y:S04]  /*20730*/  LDL.LU R29, [R1+0x17c8] ;  /* 0x0017c800011d7983 */ /* 0x001ee80000300800 */
[----:B------:R0:W-:Y:S04]  /*20740*/  STL [R1+0x10c], R0 ;  /* 0x00010c0001007387 */ /* 0x0001e80000100800 */
[----:B0-----:R-:W4:Y:S04]  /*20750*/  LDL.LU R0, [R1+0x17c4] ;  /* 0x0017c40001007983 */ /* 0x001f280000300800 */
[----:B------:R0:W-:Y:S04]  /*20760*/  STL [R1+0x108], R2 ;  /* 0x0001080201007387 */ /* 0x0001e80000100800 */
[----:B0-----:R-:W5:Y:S04]  /*20770*/  LDL.LU R2, [R1+0x17c0] ;  /* 0x0017c00001027983 */ /* 0x001f680000300800 */
        /* <DEDUP_REMOVED lines=21> */
[----:B0-----:R-:W2:Y:S04]  /*208d0*/  LDL.LU R11, [R1+0x1794] ;  /* 0x00179400010b7983 */ /* 0x001ea80000300800 */
        /* <DEDUP_REMOVED lines=23> */
[----:B0-----:R-:W2:Y:S01]  /*20a50*/  LDL.LU R14, [R1+0x1764] ;  /* 0x00176400010e7983 */ /* 0x001ea20000300800 */
[----:B------:R-:W-:-:S05]  /*20a60*/  SEL R3, R5, R3, !P1 ;  /* 0x0000000305037207 */ /* 0x000fca0004800000 */
[----:B------:R0:W-:Y:S01]  /*20a70*/  STL [R1+0x80], R3 ;  /* 0x0000800301007387 */ /* 0x0001e20000100800 */
[C---:B----4-:R-:W-:Y:S02]  /*20a80*/  SEL R7, R5.reuse, R7, !P1 ;  /* 0x0000000705077207 */ /* 0x050fe40004800000 */
[C---:B-----5:R-:W-:Y:S02]  /*20a90*/  SEL R8, R5.reuse, R8, !P1 ;  /* 0x0000000805087207 */ /* 0x060fe40004800000 */
[C---:B---3--:R-:W-:Y:S02]  /*20aa0*/  SEL R10, R5.reuse, R10, !P1 ;  /* 0x0000000a050a7207 */ /* 0x048fe40004800000 */
[C---:B--2---:R-:W-:Y:S02]  /*20ab0*/  SEL R11, R5.reuse, R11, !P1 ;  /* 0x0000000b050b7207 */ /* 0x044fe40004800000 */
[C---:B------:R-:W-:Y:S02]  /*20ac0*/  SEL R13, R5.reuse, R13, !P1 ;  /* 0x0000000d050d7207 */ /* 0x040fe40004800000 */
[----:B------:R-:W-:-:S02]  /*20ad0*/  SEL R15, R5, R15, !P1 ;  /* 0x0000000f050f7207 */ /* 0x000fc40004800000 */
[C---:B0-----:R-:W-:Y:S02]  /*20ae0*/  SEL R3, R5.reuse, R14, !P1 ;  /* 0x0000000e05037207 */ /* 0x041fe40004800000 */
[----:B------:R-:W-:-:S03]  /*20af0*/  SEL R14, R5, R16, !P1 ;  /* 0x00000010050e7207 */ /* 0x000fc60004800000 */
[----:B------:R0:W-:Y:S01]  /*20b00*/  STL [R1+0x78], R3 ;  /* 0x0000780301007387 */ /* 0x0001e20000100800 */
[----:B------:R-:W-:-:S03]  /*20b10*/  SEL R16, R5, R18, !P1 ;  /* 0x0000001205107207 */ /* 0x000fc60004800000 */
[----:B------:R1:W-:Y:S01]  /*20b20*/  STL [R1+0x74], R15 ;  /* 0x0000740f01007387 */ /* 0x0003e20000100800 */
[----:B0-----:R-:W-:-:S03]  /*20b30*/  SEL R3, R5, R17, !P1 ;  /* 0x0000001105037207 */ /* 0x001fc60004800000 */
[----:B-1----:R-:W2:Y:S04]  /*20b40*/  LDL R15, [R1+0x1660] ;  /* 0x00166000010f7983 */ /* 0x002ea80000100800 */
[----:B------:R0:W-:Y:S04]  /*20b50*/  STL [R1+0x70], R14 ;  /* 0x0000700e01007387 */ /* 0x0001e80000100800 */
[----:B------:R1:W-:Y:S04]  /*20b60*/  STL [R1+0x6c], R3 ;  /* 0x00006c0301007387 */ /* 0x0003e80000100800 */
[----:B------:R3:W-:Y:S01]  /*20b70*/  STL [R1+0x68], R16 ;  /* 0x0000681001007387 */ /* 0x0007e20000100800 */
[----:B0-----:R-:W-:-:S02]  /*20b80*/  SEL R14, R5, R20, !P1 ;  /* 0x00000014050e7207 */ /* 0x001fc40004800000 */
[C---:B-1----:R-:W-:Y:S02]  /*20b90*/  SEL R3, R5.reuse, R19, !P1 ;  /* 0x0000001305037207 */ /* 0x042fe40004800000 */
[----:B---3--:R-:W-:-:S03]  /*20ba0*/  SEL R16, R5, R21, !P1 ;  /* 0x0000001505107207 */ /* 0x008fc60004800000 */
[----:B------:R0:W-:Y:S04]  /*20bb0*/  STL [R1+0x60], R3 ;  /* 0x0000600301007387 */ /* 0x0001e80000100800 */
[----:B------:R1:W-:Y:S01]  /*20bc0*/  STL [R1+0x58], R14 ;  /* 0x0000580e01007387 */ /* 0x0003e20000100800 */
[----:B0-----:R-:W-:-:S03]  /*20bd0*/  SEL R3, R5, R22, !P1 ;  /* 0x0000001605037207 */ /* 0x001fc60004800000 */
[----:B------:R-:W-:Y:S01]  /*20be0*/  STL [R1+0x54], R16 ;  /* 0x0000541001007387 */ /* 0x000fe20000100800 */
[----:B-1----:R-:W-:-:S03]  /*20bf0*/  SEL R14, R5, R23, !P1 ;  /* 0x00000017050e7207 */ /* 0x002fc60004800000 */
[----:B------:R0:W-:Y:S04]  /*20c00*/  STL [R1+0x50], R3 ;  /* 0x0000500301007387 */ /* 0x0001e80000100800 */
[----:B------:R-:W-:Y:S01]  /*20c10*/  STL [R1+0x4c], R14 ;  /* 0x00004c0e01007387 */ /* 0x000fe20000100800 */
[----:B0-----:R-:W-:-:S03]  /*20c20*/  SEL R3, R5, R12, !P1 ;  /* 0x0000000c05037207 */ /* 0x001fc60004800000 */
[----:B------:R-:W-:Y:S04]  /*20c30*/  STL [R1+0x48], R13 ;  /* 0x0000480d01007387 */ /* 0x000fe80000100800 */
[----:B------:R0:W-:Y:S04]  /*20c40*/  STL [R1+0x44], R3 ;  /* 0x0000440301007387 */ /* 0x0001e80000100800 */
[----:B------:R-:W-:Y:S01]  /*20c50*/  STL [R1+0x40], R11 ;  /* 0x0000400b01007387 */ /* 0x000fe20000100800 */
[----:B0-----:R-:W-:-:S03]  /*20c60*/  SEL R3, R5, R9, !P1 ;  /* 0x0000000905037207 */ /* 0x001fc60004800000 */
[----:B------:R-:W-:Y:S04]  /*20c70*/  STL [R1+0x38], R10 ;  /* 0x0000380a01007387 */ /* 0x000fe80000100800 */
[----:B------:R0:W-:Y:S04]  /*20c80*/  STL [R1+0x34], R3 ;  /* 0x0000340301007387 */ /* 0x0001e80000100800 */
[----:B------:R-:W-:Y:S01]  /*20c90*/  STL [R1+0x30], R8 ;  /* 0x0000300801007387 */ /* 0x000fe20000100800 */
[----:B0-----:R-:W-:-:S03]  /*20ca0*/  SEL R3, R5, R6, !P1 ;  /* 0x0000000605037207 */ /* 0x001fc60004800000 */
[----:B------:R-:W-:Y:S01]  /*20cb0*/  STL [R1+0x2c], R7 ;  /* 0x00002c0701007387 */ /* 0x000fe20000100800 */
[----:B------:R-:W-:-:S03]  /*20cc0*/  SEL R6, R5, R24, !P1 ;  /* 0x0000001805067207 */ /* 0x000fc60004800000 */
[----:B------:R-:W3:Y:S04]  /*20cd0*/  LDL.LU R18, [R1] ;  /* 0x0000000001127983 */ /* 0x000ee80000300800 */
[----:B------:R0:W-:Y:S04]  /*20ce0*/  STL [R1+0x28], R3 ;  /* 0x0000280301007387 */ /* 0x0001e80000100800 */
[----:B------:R1:W-:Y:S04]  /*20cf0*/  STL [R1+0x24], R6 ;  /* 0x0000240601007387 */ /* 0x0003e80000100800 */
[----:B------:R-:W4:Y:S01]  /*20d00*/  LDL.LU R20, [R1+0x8] ;  /* 0x0000080001147983 */ /* 0x000f220000300800 */
[----:B0-----:R-:W-:-:S02]  /*20d10*/  SEL R3, R5, R28, !P1 ;  /* 0x0000001c05037207 */ /* 0x001fc40004800000 */
[----:B-1----:R-:W-:-:S03]  /*20d20*/  SEL R6, R5, R25, !P1 ;  /* 0x0000001905067207 */ /* 0x002fc60004800000 */
[----:B------:R0:W-:Y:S04]  /*20d30*/  STL [R1+0x1c], R3 ;  /* 0x00001c0301007387 */ /* 0x0001e80000100800 */
[----:B------:R-:W-:Y:S01]  /*20d40*/  STL [R1+0x14], R6 ;  /* 0x0000140601007387 */ /* 0x000fe20000100800 */
[----:B0-----:R-:W-:-:S05]  /*20d50*/  SEL R3, R5, R26, !P1 ;  /* 0x0000001a05037207 */ /* 0x001fca0004800000 */
[----:B------:R-:W-:Y:S04]  /*20d60*/  STL [R1+0x1680], R3 ;  /* 0x0016800301007387 */ /* 0x000fe80000100800 */
[----:B------:R-:W5:Y:S04]  /*20d70*/  LDL.LU R21, [R1+0x10] ;  /* 0x0000100001157983 */ /* 0x000f680000300800 */
[----:B------:R-:W5:Y:S01]  /*20d80*/  LDL.LU R22, [R1+0x18] ;  /* 0x0000180001167983 */ /* 0x000f620000300800 */
[C---:B------:R-:W-:Y:S01]  /*20d90*/  SEL R2, R5.reuse, R2, !P1 ;  /* 0x0000000205027207 */ /* 0x040fe20004800000 */
[----:B------:R-:W-:Y:S01]  /*20da0*/  IMAD R14, RZ, RZ, -UR6 ;  /* 0x80000006ff0e7e24 */ /* 0x000fe2000f8e02ff */
[----:B------:R-:W-:-:S03]  /*20db0*/  SEL R0, R5, R0, !P1 ;  /* 0x0000000005007207 */ /* 0x000fc60004800000 */
[----:B------:R0:W-:Y:S04]  /*20dc0*/  STL [R1+0x4], R2 ;  /* 0x0000040201007387 */ /* 0x0001e80000100800 */
[----:B------:R-:W5:Y:S01]  /*20dd0*/  LDL.LU R10, [R1+0x20] ;  /* 0x00002000010a7983 */ /* 0x000f620000300800 */
[----:B0-----:R-:W-:-:S03]  /*20de0*/  LEA.HI.X.SX32 R2, R4, UR5, 0x1, P6 ;  /* 0x0000000504027c11 */ /* 0x001fc6000b0f0eff */
[----:B------:R0:W-:Y:S01]  /*20df0*/  STL [R1+0x1684], R0 ;  /* 0x0016840001007387 */ /* 0x0001e20000100800 */
[----:B------:R-:W-:Y:S01]  /*20e00*/  IMAD R29, R29, UR4, RZ ;  /* 0x000000041d1d7c24 */ /* 0x000fe2000f8e02ff */
[----:B------:R-:W-:Y:S02]  /*20e10*/  ULDC UR5, c[0x0][0x234] ;  /* 0x00008d0000057ab9 */ /* 0x000fe40000000800 */
[----:B------:R-:W-:Y:S04]  /*20e20*/  STL [R1+0x1678], R2 ;  /* 0x0016780201007387 */ /* 0x000fe80000100800 */
[----:B------:R-:W5:Y:S04]  /*20e30*/  LDL.LU R23, [R1+0x3c] ;  /* 0x00003c0001177983 */ /* 0x000f680000300800 */
[----:B------:R-:W5:Y:S04]  /*20e40*/  LDL.LU R11, [R1+0x5c] ;  /* 0x00005c00010b7983 */ /* 0x000f680000300800 */
[----:B------:R-:W5:Y:S01]  /*20e50*/  LDL.LU R12, [R1+0x64] ;  /* 0x00006400010c7983 */ /* 0x000f620000300800 */
[----:B------:R-:W-:-:S02]  /*20e60*/  IMAD R4, R27, UR4, RZ ;  /* 0x000000041b047c24 */ /* 0x000fc4000f8e02ff */
[----:B--2---:R-:W-:-:S04]  /*20e70*/  IMAD R3, R14, 0x8, R15 ;  /* 0x000000080e037824 */ /* 0x004fc800078e020f */
[----:B0-----:R-:W-:Y:S01]  /*20e80*/  IMAD R0, R14, 0x8, R3 ;  /* 0x000000080e007824 */ /* 0x001fe200078e0203 */
[----:B------:R-:W-:Y:S04]  /*20e90*/  STL [R1+0x1644], R3 ;  /* 0x0016440301007387 */ /* 0x000fe80000100800 */
[----:B------:R-:W2:Y:S04]  /*20ea0*/  LDL.LU R13, [R1+0x7c] ;  /* 0x00007c00010d7983 */ /* 0x000ea80000300800 */
[----:B------:R-:W2:Y:S04]  /*20eb0*/  LDL.LU R14, [R1+0x84] ;  /* 0x00008400010e7983 */ /* 0x000ea80000300800 */
[----:B------:R-:W-:Y:S04]  /*20ec0*/  STL [R1+0x1648], R0 ;  /* 0x0016480001007387 */ /* 0x000fe80000100800 */
[----:B------:R-:W2:Y:S04]  /*20ed0*/  LDL.LU R15, [R1+0x9c] ;  /* 0x00009c00010f7983 */ /* 0x000ea80000300800 */
[----:B------:R-:W2:Y:S04]  /*20ee0*/  LDL.LU R16, [R1+0xa8] ;  /* 0x0000a80001107983 */ /* 0x000ea80000300800 */
[----:B------:R-:W2:Y:S04]  /*20ef0*/  LDL.LU R17, [R1+0xbc] ;  /* 0x0000bc0001117983 */ /* 0x000ea80000300800 */
[----:B------:R-:W-:Y:S04]  /*20f00*/  STL [R1+0x1688], R29 ;  /* 0x0016881d01007387 */ /* 0x000fe80000100800 */
[----:B------:R-:W-:Y:S01]  /*20f10*/  STL [R1+0x168c], R4 ;  /* 0x00168c0401007387 */ /* 0x000fe20000100800 */
[----:B---3--:R-:W-:-:S03]  /*20f20*/  IMAD R5, R18, UR4, RZ ;  /* 0x0000000412057c24 */ /* 0x008fc6000f8e02ff */
[----:B------:R-:W3:Y:S04]  /*20f30*/  LDL.LU R18, [R1+0xc4] ;  /* 0x0000c40001127983 */ /* 0x000ee80000300800 */
[----:B------:R-:W3:Y:S04]  /*20f40*/  LDL.LU R19, [R1+0xcc] ;  /* 0x0000cc0001137983 */ /* 0x000ee80000300800 */
[----:B------:R-:W-:Y:S01]  /*20f50*/  STL [R1+0x1690], R5 ;  /* 0x0016900501007387 */ /* 0x000fe20000100800 */
[----:B----4-:R-:W-:-:S03]  /*20f60*/  IMAD R6, R20, UR4, RZ ;  /* 0x0000000414067c24 */ /* 0x010fc6000f8e02ff */
[----:B------:R-:W4:Y:S04]  /*20f70*/  LDL.LU R20, [R1+0xd4] ;  /* 0x0000d40001147983 */ /* 0x000f280000300800 */
[----:B------:R-:W-:Y:S01]  /*20f80*/  STL [R1+0x1694], R6 ;  /* 0x0016940601007387 */ /* 0x000fe20000100800 */
[----:B-----5:R-:W-:-:S03]  /*20f90*/  IMAD R7, R21, UR4, RZ ;  /* 0x0000000415077c24 */ /* 0x020fc6000f8e02ff */
[----:B------:R-:W5:Y:S01]  /*20fa0*/  LDL.LU R21, [R1+0xdc] ;  /* 0x0000dc0001157983 */ /* 0x000f620000300800 */
[----:B------:R-:W-:-:S03]  /*20fb0*/  IMAD R8, R22, UR4, RZ ;  /* 0x0000000416087c24 */ /* 0x000fc6000f8e02ff */
[----:B------:R-:W-:Y:S04]  /*20fc0*/  STL [R1+0x1698], R7 ;  /* 0x0016980701007387 */ /* 0x000fe80000100800 */
[----:B------:R-:W5:Y:S01]  /*20fd0*/  LDL.LU R22, [R1+0x104] ;  /* 0x0001040001167983 */ /* 0x000f620000300800 */
[----:B------:R-:W-:-:S03]  /*20fe0*/  IMAD R9, R10, UR4, RZ ;  /* 0x000000040a097c24 */ /* 0x000fc6000f8e02ff */
[----:B------:R-:W-:Y:S04]  /*20ff0*/  STL [R1+0x169c], R8 ;  /* 0x00169c0801007387 */ /* 0x000fe80000100800 */
[----:B------:R-:W-:Y:S01]  /*21000*/  STL [R1+0x16a0], R9 ;  /* 0x0016a00901007387 */ /* 0x000fe20000100800 */
[----:B------:R-:W-:-:S03]  /*21010*/  IMAD R10, R23, UR4, RZ ;  /* 0x00000004170a7c24 */ /* 0x000fc6000f8e02ff */
[----:B------:R-:W5:Y:S01]  /*21020*/  LDL.LU R23, [R1+0x110] ;  /* 0x0001100001177983 */ /* 0x000f620000300800 */
[----:B------:R-:W-:Y:S02]  /*21030*/  IMAD R11, R11, UR4, RZ ;  /* 0x000000040b0b7c24 */ /* 0x000fe4000f8e02ff */
[----:B------:R-:W-:Y:S01]  /*21040*/  IMAD R12, R12, UR4, RZ ;  /* 0x000000040c0c7c24 */ /* 0x000fe2000f8e02ff */
[----:B------:R-:W-:Y:S04]  /*21050*/  STL [R1+0x16a4], R10 ;  /* 0x0016a40a01007387 */ /* 0x000fe80000100800 */
[----:B------:R-:W-:Y:S04]  /*21060*/  STL [R1+0x16a8], R11 ;  /* 0x0016a80b01007387 */ /* 0x000fe80000100800 */
[----:B------:R-:W-:Y:S01]  /*21070*/  STL [R1+0x16ac], R12 ;  /* 0x0016ac0c01007387 */ /* 0x000fe20000100800 */
[----:B--2---:R-:W-:-:S02]  /*21080*/  IMAD R13, R13, UR4, RZ ;  /* 0x000000040d0d7c24 */ /* 0x004fc4000f8e02ff */
[----:B------:R-:W-:-:S03]  /*21090*/  IMAD R14, R14, UR4, RZ ;  /* 0x000000040e0e7c24 */ /* 0x000fc6000f8e02ff */
[----:B------:R-:W-:Y:S01]  /*210a0*/  STL [R1+0x16b0], R13 ;  /* 0x0016b00d01007387 */ /* 0x000fe20000100800 */
[----:B------:R-:W-:-:S03]  /*210b0*/  IMAD R15, R15, UR4, RZ ;  /* 0x000000040f0f7c24 */ /* 0x000fc6000f8e02ff */
[----:B------:R-:W-:Y:S01]  /*210c0*/  STL [R1+0x16b4], R14 ;  /* 0x0016b40e01007387 */ /* 0x000fe20000100800 */
[----:B------:R-:W-:-:S03]  /*210d0*/  IMAD R16, R16, UR4, RZ ;  /* 0x0000000410107c24 */ /* 0x000fc6000f8e02ff */
[----:B------:R-:W-:Y:S01]  /*210e0*/  STL [R1+0x16b8], R15 ;  /* 0x0016b80f01007387 */ /* 0x000fe20000100800 */
[----:B------:R-:W-:-:S03]  /*210f0*/  IMAD R17, R17, UR4, RZ ;  /* 0x0000000411117c24 */ /* 0x000fc6000f8e02ff */
[----:B------:R-:W-:Y:S04]  /*21100*/  STL [R1+0x16bc], R16 ;  /* 0x0016bc1001007387 */ /* 0x000fe80000100800 */
[----:B------:R-:W-:Y:S01]  /*21110*/  STL [R1+0x16c0], R17 ;  /* 0x0016c01101007387 */ /* 0x000fe20000100800 */
[----:B---3--:R-:W-:Y:S02]  /*21120*/  IMAD R18, R18, UR4, RZ ;  /* 0x0000000412127c24 */ /* 0x008fe4000f8e02ff */
[----:B------:R-:W-:-:S03]  /*21130*/  IMAD R19, R19, UR4, RZ ;  /* 0x0000000413137c24 */ /* 0x000fc6000f8e02ff */
[----:B------:R-:W-:Y:S04]  /*21140*/  STL [R1+0x16c4], R18 ;  /* 0x0016c41201007387 */ /* 0x000fe80000100800 */
[----:B------:R0:W-:Y:S01]  /*21150*/  STL [R1+0x16c8], R19 ;  /* 0x0016c81301007387 */ /* 0x0001e20000100800 */
[----:B----4-:R-:W-:-:S03]  /*21160*/  IMAD R20, R20, UR4, RZ ;  /* 0x0000000414147c24 */ /* 0x010fc6000f8e02ff */
[----:B------:R-:W2:Y:S04]  /*21170*/  LDL.LU R24, [R1+0x114] ;  /* 0x0001140001187983 */ /* 0x000ea80000300800 */
[----:B------:R-:W-:Y:S04]  /*21180*/  STL [R1+0x16cc], R20 ;  /* 0x0016cc1401007387 */ /* 0x000fe80000100800 */
[----:B------:R-:W3:Y:S04]  /*21190*/  LDL.LU R25, [R1+0x11c] ;  /* 0x00011c0001197983 */ /* 0x000ee80000300800 */
[----:B------:R-:W4:Y:S01]  /*211a0*/  LDL.LU R26, [R1+0x120] ;  /* 0x00012000011a7983 */ /* 0x000f220000300800 */
[----:B-----5:R-:W-:-:S05]  /*211b0*/  IMAD R21, R21, UR4, RZ ;  /* 0x0000000415157c24 */ /* 0x020fca000f8e02ff */
[----:B------:R1:W-:Y:S01]  /*211c0*/  STL [R1+0x16d0], R21 ;  /* 0x0016d01501007387 */ /* 0x0003e20000100800 */
[----:B------:R-:W-:-:S03]  /*211d0*/  IMAD R22, R22, UR4, RZ ;  /* 0x0000000416167c24 */ /* 0x000fc6000f8e02ff */
[----:B------:R-:W5:Y:S04]  /*211e0*/  LDL.LU R27, [R1+0x124] ;  /* 0x00012400011b7983 */ /* 0x000f680000300800 */
[----:B------:R-:W5:Y:S04]  /*211f0*/  LDL.LU R28, [R1+0x128] ;  /* 0x00012800011c7983 */ /* 0x000f680000300800 */
[----:B------:R-:W-:Y:S04]  /*21200*/  STL [R1+0x16d4], R22 ;  /* 0x0016d41601007387 */ /* 0x000fe80000100800 */
[----:B0-----:R-:W1:Y:S04]  /*21210*/  LDL.LU R19, [R1+0x12c] ;  /* 0x00012c0001137983 */ /* 0x001e680000300800 */
        /* <DEDUP_REMOVED lines=17> */
[----:B------:R-:W-:-:S03]  /*21330*/  IMAD R23, R23, UR4, RZ ;  /* 0x0000000417177c24 */ /* 0x000fc6000f8e02ff */
[----:B------:R-:W5:Y:S04]  /*21340*/  LDL.LU R0, [R1+0x1e0] ;  /* 0x0001e00001007983 */ /* 0x000f680000300800 */
[----:B------:R-:W5:Y:S04]  /*21350*/  LDL.LU R3, [R1+0x1e4] ;  /* 0x0001e40001037983 */ /* 0x000f680000300800 */
[----:B------:R-:W-:Y:S01]  /*21360*/  STL [R1+0x16d8], R23 ;  /* 0x0016d81701007387 */ /* 0x000fe20000100800 */
[----:B--2---:R-:W-:Y:S02]  /*21370*/  IMAD R24, R24, UR4, RZ ;  /* 0x0000000418187c24 */ /* 0x004fe4000f8e02ff */
[----:B---3--:R-:W-:-:S03]  /*21380*/  IMAD R25, R25, UR4, RZ ;  /* 0x0000000419197c24 */ /* 0x008fc6000f8e02ff */
[----:B------:R-:W-:Y:S01]  /*21390*/  STL [R1+0x16dc], R24 ;  /* 0x0016dc1801007387 */ /* 0x000fe20000100800 */
[----:B----4-:R-:W-:-:S03]  /*213a0*/  IMAD R26, R26, UR4, RZ ;  /* 0x000000041a1a7c24 */ /* 0x010fc6000f8e02ff */
[----:B------:R-:W-:Y:S04]  /*213b0*/  STL [R1+0x16e0], R25 ;  /* 0x0016e01901007387 */ /* 0x000fe80000100800 */
[----:B------:R-:W-:Y:S01]  /*213c0*/  STL [R1+0x16e4], R26 ;  /* 0x0016e41a01007387 */ /* 0x000fe20000100800 */
[----:B-----5:R-:W-:Y:S02]  /*213d0*/  IMAD R27, R27, UR4, RZ ;  /* 0x000000041b1b7c24 */ /* 0x020fe4000f8e02ff */
[----:B------:R-:W-:-:S03]  /*213e0*/  IMAD R28, R28, UR4, RZ ;  /* 0x000000041c1c7c24 */ /* 0x000fc6000f8e02ff */
[----:B------:R-:W-:Y:S01]  /*213f0*/  STL [R1+0x16e8], R27 ;  /* 0x0016e81b01007387 */ /* 0x000fe20000100800 */
[----:B-1----:R-:W-:-:S03]  /*21400*/  IMAD R21, R19, UR4, RZ ;  /* 0x0000000413157c24 */ /* 0x002fc6000f8e02ff */
[----:B------:R0:W-:Y:S01]  /*21410*/  STL [R1+0x16ec], R28 ;  /* 0x0016ec1c01007387 */ /* 0x0001e20000100800 */
[----:B------:R-:W-:-:S03]  /*21420*/  IMAD R20, R18, UR4, RZ ;  /* 0x0000000412147c24 */ /* 0x000fc6000f8e02ff */
[----:B------:R-:W-:Y:S01]  /*21430*/  STL [R1], R21 ;  /* 0x0000001501007387 */ /* 0x000fe20000100800 */
[----:B------:R-:W-:-:S03]  /*21440*/  IMAD R19, R17, UR4, RZ ;  /* 0x0000000411137c24 */ /* 0x000fc6000f8e02ff */
[----:B------:R-:W-:Y:S01]  /*21450*/  STL [R1+0x8], R20 ;  /* 0x0000081401007387 */ /* 0x000fe20000100800 */
        /* <DEDUP_REMOVED lines=30> */
[----:B------:R-:W-:Y:S04]  /*21640*/  STL [R1+0x104], R4 ;  /* 0x0001040401007387 */ /* 0x000fe80000100800 */
[----:B0-----:R-:W2:Y:S01]  /*21650*/  LDL.LU R28, [R1+0x1f4] ;  /* 0x0001f400011c7983 */ /* 0x001ea20000300800 */
[----:B------:R-:W-:Y:S02]  /*21660*/  IMAD R2, R0, UR4, RZ ;  /* 0x0000000400027c24 */ /* 0x000fe4000f8e02ff */
[----:B------:R-:W-:-:S03]  /*21670*/  IMAD R0, R3, UR4, RZ ;  /* 0x0000000403007c24 */ /* 0x000fc6000f8e02ff */
[----:B------:R-:W-:Y:S04]  /*21680*/  STL [R1+0x110], R2 ;  /* 0x0001100201007387 */ /* 0x000fe80000100800 */
[----:B--2---:R0:W-:Y:S04]  /*21690*/  STL [R1+0x175c], R28 ;  /* 0x00175c1c01007387 */ /* 0x0041e80000100800 */
[----:B------:R-:W-:Y:S04]  /*216a0*/  STL [R1+0x114], R0 ;  /* 0x0001140001007387 */ /* 0x000fe80000100800 */
        /* <DEDUP_REMOVED lines=31> */
[----:B--2---:R-:W-:-:S05]  /*218a0*/  IMAD R28, R28, UR4, RZ ;  /* 0x000000041c1c7c24 */ /* 0x004fca000f8e02ff */
[----:B------:R0:W-:Y:S04]  /*218b0*/  STL [R1+0x11c], R28 ;  /* 0x00011c1c01007387 */ /* 0x0001e80000100800 */
[----:B0-----:R-:W2:Y:S02]  /*218c0*/  LDL.LU R28, [R1+0x1760] ;  /* 0x00176000011c7983 */ /* 0x001ea40000300800 */
[----:B--2---:R-:W-:-:S05]  /*218d0*/  IMAD R28, R28, UR4, RZ ;  /* 0x000000041c1c7c24 */ /* 0x004fca000f8e02ff */
[----:B------:R0:W-:Y:S04]  /*218e0*/  STL [R1+0x120], R28 ;  /* 0x0001201c01007387 */ /* 0x0001e80000100800 */
[----:B0-----:R-:W2:Y:S01]  /*218f0*/  LDL.LU R28, [R1+0x175c] ;  /* 0x00175c00011c7983 */ /* 0x001ea20000300800 */
[----:B---3--:R-:W-:Y:S02]  /*21900*/  IMAD R27, R27, UR4, RZ ;  /* 0x000000041b1b7c24 */ /* 0x008fe4000f8e02ff */
[----:B--2---:R-:W-:-:S05]  /*21910*/  IMAD R28, R28, UR4, RZ ;  /* 0x000000041c1c7c24 */ /* 0x004fca000f8e02ff */
[----:B------:R4:W-:Y:S04]  /*21920*/  STL [R1+0x124], R28 ;  /* 0x0001241c01007387 */ /* 0x0009e80000100800 */
[----:B------:R0:W-:Y:S01]  /*21930*/  STL [R1+0x128], R27 ;  /* 0x0001281b01007387 */ /* 0x0001e20000100800 */
[----:B----4-:R-:W-:Y:S02]  /*21940*/  IMAD R28, R26, UR4, RZ ;  /* 0x000000041a1c7c24 */ /* 0x010fe4000f8e02ff */
[----:B-----5:R-:W-:Y:S02]  /*21950*/  IMAD R26, R24, UR4, RZ ;  /* 0x00000004181a7c24 */ /* 0x020fe4000f8e02ff */
[----:B0-----:R-:W-:Y:S02]  /*21960*/  IMAD R27, R25, UR4, RZ ;  /* 0x00000004191b7c24 */ /* 0x001fe4000f8e02ff */
[----:B------:R-:W-:Y:S01]  /*21970*/  IMAD R25, R23, UR4, RZ ;  /* 0x0000000417197c24 */ /* 0x000fe2000f8e02ff */
[----:B------:R0:W-:Y:S01]  /*21980*/  STL [R1+0x12c], R28 ;  /* 0x00012c1c01007387 */ /* 0x0001e20000100800 */
[----:B------:R-:W-:-:S02]  /*21990*/  IMAD R24, R22, UR4, RZ ;  /* 0x0000000416187c24 */ /* 0x000fc4000f8e02ff */
[----:B------:R-:W-:Y:S01]  /*219a0*/  IMAD R23, R21, UR4, RZ ;  /* 0x0000000415177c24 */ /* 0x000fe2000f8e02ff */
[----:B------:R-:W-:Y:S01]  /*219b0*/  STL [R1+0x130], R27 ;  /* 0x0001301b01007387 */ /* 0x000fe20000100800 */
[----:B------:R-:W-:Y:S02]  /*219c0*/  IMAD R22, R20, UR4, RZ ;  /* 0x0000000414167c24 */ /* 0x000fe4000f8e02ff */
[----:B------:R-:W-:Y:S01]  /*219d0*/  IMAD R21, R19, UR4, RZ ;  /* 0x0000000413157c24 */ /* 0x000fe2000f8e02ff */
[----:B------:R-:W-:Y:S01]  /*219e0*/  STL [R1+0x134], R26 ;  /* 0x0001341a01007387 */ /* 0x000fe20000100800 */
[----:B------:R-:W-:Y:S02]  /*219f0*/  IMAD R20, R18, UR4, RZ ;  /* 0x0000000412147c24 */ /* 0x000fe4000f8e02ff */
[----:B------:R-:W-:Y:S01]  /*21a00*/  IMAD R19, R17, UR4, RZ ;  /* 0x0000000411137c24 */ /* 0x000fe2000f8e02ff */
        /* <DEDUP_REMOVED lines=32> */
[----:B------:R-:W-:Y:S04]  /*21c10*/  STL [R1+0x1e8], R8 ;  /* 0x0001e80801007387 */ /* 0x000fe80000100800 */
[----:B------:R-:W-:Y:S04]  /*21c20*/  STL [R1+0x1ec], R7 ;  /* 0x0001ec0701007387 */ /* 0x000fe80000100800 */
[----:B------:R-:W-:Y:S04]  /*21c30*/  STL [R1+0x1f4], R6 ;  /* 0x0001f40601007387 */ /* 0x000fe80000100800 */
[----:B------:R-:W-:Y:S04]  /*21c40*/  STL [R1+0x1f8], R5 ;  /* 0x0001f80501007387 */ /* 0x000fe80000100800 */
[----:B------:R-:W-:Y:S04]  /*21c50*/  STL [R1+0x1fc], R4 ;  /* 0x0001fc0401007387 */ /* 0x000fe80000100800 */
[----:B0-----:R-:W2:Y:S01]  /*21c60*/  LDL.LU R28, [R1+0x2ec] ;  /* 0x0002ec00011c7983 */ /* 0x001ea20000300800 */
[----:B------:R-:W-:-:S02]  /*21c70*/  IMAD R2, R0, UR4, RZ ;  /* 0x0000000400027c24 */ /* 0x000fc4000f8e02ff */
        /* <DEDUP_REMOVED lines=1194> */
[----:B------:R-:W3:Y:S04]  /*26720*/  LDL.LU R4, [R1+0xc8] ;  /* 0x0000c80001047983 */ /* 0x000ee80000300800 */
[----:B------:R-:W5:Y:S04]  /*26730*/  LDL.LU R29, [R1+0xc0] ;  /* 0x0000c000011d7983 */ /* 0x000f680000300800 */
[----:B------:R-:W4:Y:S04]  /*26740*/  LDL.LU R2, [R1+0xb4] ;  /* 0x0000b40001027983 */ /* 0x000f280000300800 */
        /* <DEDUP_REMOVED lines=9> */
[----:B----4-:R-:W-:Y:S02]  /*267e0*/  IMAD R2, R2, UR4, RZ ;  /* 0x0000000402027c24 */ /* 0x010fe4000f8e02ff */
[----:B--2---:R-:W-:-:S05]  /*267f0*/  IMAD R28, R28, UR4, RZ ;  /* 0x000000041c1c7c24 */ /* 0x004fca000f8e02ff */
[----:B------:R0:W-:Y:S02]  /*26800*/  STL [R1+0x174], R28 ;  /* 0x0001741c01007387 */ /* 0x0001e40000100800 */
[----:B0-----:R-:W-:Y:S02]  /*26810*/  IMAD R28, R27, UR4, RZ ;  /* 0x000000041b1c7c24 */ /* 0x001fe4000f8e02ff */
[----:B------:R-:W-:Y:S02]  /*26820*/  IMAD R27, R26, UR4, RZ ;  /* 0x000000041a1b7c24 */ /* 0x000fe4000f8e02ff */
[----:B-----5:R-:W-:Y:S02]  /*26830*/  IMAD R26, R25, UR4, RZ ;  /* 0x00000004191a7c24 */ /* 0x020fe4000f8e02ff */
[----:B------:R-:W-:Y:S01]  /*26840*/  IMAD R25, R24, UR4, RZ ;  /* 0x0000000418197c24 */ /* 0x000fe2000f8e02ff */
[----:B------:R-:W-:Y:S01]  /*26850*/  STL [R1+0x170], R28 ;  /* 0x0001701c01007387 */ /* 0x000fe20000100800 */
        /* <DEDUP_REMOVED lines=36> */
[----:B------:R-:W-:-:S03]  /*26aa0*/  IMAD R5, R29, UR4, RZ ;  /* 0x000000041d057c24 */ /* 0x000fc6000f8e02ff */
[----:B------:R-:W-:Y:S04]  /*26ab0*/  STL [R1+0xe8], R10 ;  /* 0x0000e80a01007387 */ /* 0x000fe80000100800 */
[----:B------:R-:W-:Y:S04]  /*26ac0*/  STL [R1+0xe4], R9 ;  /* 0x0000e40901007387 */ /* 0x000fe80000100800 */
[----:B------:R-:W-:Y:S04]  /*26ad0*/  STL [R1+0xe0], R8 ;  /* 0x0000e00801007387 */ /* 0x000fe80000100800 */
[----:B------:R-:W-:Y:S04]  /*26ae0*/  STL [R1+0xd8], R7 ;  /* 0x0000d80701007387 */ /* 0x000fe80000100800 */
[----:B------:R-:W-:Y:S04]  /*26af0*/  STL [R1+0xd0], R6 ;  /* 0x0000d00601007387 */ /* 0x000fe80000100800 */
[----:B------:R0:W-:Y:S04]  /*26b00*/  STL [R1+0xc8], R4 ;  /* 0x0000c80401007387 */ /* 0x0001e80000100800 */
[----:B------:R-:W-:Y:S01]  /*26b10*/  STL [R1+0xc0], R5 ;  /* 0x0000c00501007387 */ /* 0x000fe20000100800 */
[----:B0-----:R-:W-:-:S03]  /*26b20*/  IMAD R4, R0, UR4, RZ ;  /* 0x0000000400047c24 */ /* 0x001fc6000f8e02ff */
[----:B------:R0:W-:Y:S04]  /*26b30*/  STL [R1+0xb4], R2 ;  /* 0x0000b40201007387 */ /* 0x0001e80000100800 */
[----:B0-----:R-:W2:Y:S04]  /*26b40*/  LDL.LU R2, [R1+0xa4] ;  /* 0x0000a40001027983 */ /* 0x001ea80000300800 */
[----:B------:R-:W-:Y:S04]  /*26b50*/  STL [R1+0x1478], R4 ;  /* 0x0014780401007387 */ /* 0x000fe80000100800 */
[----:B------:R-:W3:Y:S01]  /*26b60*/  LDL.LU R28, [R1+0xa0] ;  /* 0x0000a000011c7983 */ /* 0x000ee20000300800 */
[----:B------:R-:W-:-:S05]  /*26b70*/  IMAD R0, R3, UR4, RZ ;  /* 0x0000000403007c24 */ /* 0x000fca000f8e02ff */
[----:B------:R-:W-:Y:S04]  /*26b80*/  STL [R1+0xb0], R0 ;  /* 0x0000b00001007387 */ /* 0x000fe80000100800 */
[----:B---3--:R0:W-:Y:S04]  /*26b90*/  STL [R1+0x16f0], R28 ;  /* 0x0016f01c01007387 */ /* 0x0081e80000100800 */
[----:B0-----:R-:W3:Y:S04]  /*26ba0*/  LDL.LU R28, [R1+0xac] ;  /* 0x0000ac00011c7983 */ /* 0x001ee80000300800 */
        /* <DEDUP_REMOVED lines=19> */
[----:B--2---:R-:W-:-:S03]  /*26ce0*/  IMAD R2, R2, UR4, RZ ;  /* 0x0000000402027c24 */ /* 0x004fc6000f8e02ff */
[----:B------:R-:W2:Y:S04]  /*26cf0*/  LDL.LU R8, [R1+0x38] ;  /* 0x0000380001087983 */ /* 0x000ea80000300800 */
[----:B------:R-:W2:Y:S04]  /*26d00*/  LDL.LU R7, [R1+0x34] ;  /* 0x0000340001077983 */ /* 0x000ea80000300800 */
[----:B------:R-:W2:Y:S04]  /*26d10*/  LDL.LU R6, [R1+0x30] ;  /* 0x0000300001067983 */ /* 0x000ea80000300800 */
[----:B------:R-:W2:Y:S04]  /*26d20*/  LDL.LU R5, [R1+0x2c] ;  /* 0x00002c0001057983 */ /* 0x000ea80000300800 */
[----:B------:R-:W2:Y:S04]  /*26d30*/  LDL.LU R4, [R1+0x28] ;  /* 0x0000280001047983 */ /* 0x000ea80000300800 */
[----:B------:R-:W2:Y:S04]  /*26d40*/  LDL.LU R29, [R1+0x24] ;  /* 0x00002400011d7983 */ /* 0x000ea80000300800 */
[----:B------:R-:W2:Y:S04]  /*26d50*/  LDL.LU R0, [R1+0x1c] ;  /* 0x00001c0001007983 */ /* 0x000ea80000300800 */
[----:B------:R-:W2:Y:S04]  /*26d60*/  LDL.LU R3, [R1+0x14] ;  /* 0x0000140001037983 */ /* 0x000ea80000300800 */
[----:B------:R0:W-:Y:S04]  /*26d70*/  STL [R1+0xb8], R2 ;  /* 0x0000b80201007387 */ /* 0x0001e80000100800 */
[----:B0-----:R-:W2:Y:S01]  /*26d80*/  LDL.LU R2, [R1+0x4] ;  /* 0x0000040001027983 */ /* 0x001ea20000300800 */
[----:B---3--:R-:W-:-:S05]  /*26d90*/  IMAD R28, R28, UR5, RZ ;  /* 0x000000051c1c7c24 */ /* 0x008fca000f8e02ff */
[----:B------:R0:W-:Y:S04]  /*26da0*/  STL [R1+0xa4], R28 ;  /* 0x0000a41c01007387 */ /* 0x0001e80000100800 */
[----:B0-----:R-:W3:Y:S01]  /*26db0*/  LDL.LU R28, [R1+0x16f0] ;  /* 0x0016f000011c7983 */ /* 0x001ee20000300800 */
[----:B----4-:R-:W-:Y:S02]  /*26dc0*/  IMAD R27, R27, UR4, RZ ;  /* 0x000000041b1b7c24 */ /* 0x010fe4000f8e02ff */
[----:B-----5:R-:W-:Y:S02]  /*26dd0*/  IMAD R26, R26, UR4, RZ ;  /* 0x000000041a1a7c24 */ /* 0x020fe4000f8e02ff */
[----:B------:R-:W-:Y:S02]  /*26de0*/  IMAD R25, R25, UR4, RZ ;  /* 0x0000000419197c24 */ /* 0x000fe4000f8e02ff */
[----:B------:R-:W-:-:S02]  /*26df0*/  IMAD R24, R24, UR4, RZ ;  /* 0x0000000418187c24 */ /* 0x000fc4000f8e02ff */
[----:B------:R-:W-:Y:S02]  /*26e00*/  IMAD R23, R23, UR4, RZ ;  /* 0x0000000417177c24 */ /* 0x000fe4000f8e02ff */
[----:B------:R-:W-:Y:S02]  /*26e10*/  IMAD R22, R22, UR4, RZ ;  /* 0x0000000416167c24 */ /* 0x000fe4000f8e02ff */
[----:B------:R-:W-:Y:S02]  /*26e20*/  IMAD R21, R21, UR4, RZ ;  /* 0x0000000415157c24 */ /* 0x000fe4000f8e02ff */
[----:B------:R-:W-:Y:S02]  /*26e30*/  IMAD R20, R20, UR4, RZ ;  /* 0x0000000414147c24 */ /* 0x000fe4000f8e02ff */
        /* <DEDUP_REMOVED lines=11> */
[----:B--2---:R-:W-:Y:S02]  /*26ef0*/  IMAD R8, R8, UR4, RZ ;  /* 0x0000000408087c24 */ /* 0x004fe4000f8e02ff */
[----:B------:R-:W-:Y:S02]  /*26f00*/  IMAD R7, R7, UR4, RZ ;  /* 0x0000000407077c24 */ /* 0x000fe4000f8e02ff */
[----:B------:R-:W-:-:S02]  /*26f10*/  IMAD R6, R6, UR4, RZ ;  /* 0x0000000406067c24 */ /* 0x000fc4000f8e02ff */
[----:B------:R-:W-:Y:S02]  /*26f20*/  IMAD R5, R5, UR4, RZ ;  /* 0x0000000405057c24 */ /* 0x000fe4000f8e02ff */
[----:B------:R-:W-:Y:S02]  /*26f30*/  IMAD R4, R4, UR4, RZ ;  /* 0x0000000404047c24 */ /* 0x000fe4000f8e02ff */
[----:B------:R-:W-:Y:S02]  /*26f40*/  IMAD R29, R29, UR4, RZ ;  /* 0x000000041d1d7c24 */ /* 0x000fe4000f8e02ff */
[----:B------:R-:W-:Y:S02]  /*26f50*/  IMAD R0, R0, UR4, RZ ;  /* 0x0000000400007c24 */ /* 0x000fe4000f8e02ff */
[----:B------:R-:W-:Y:S02]  /*26f60*/  IMAD R3, R3, UR4, RZ ;  /* 0x0000000403037c24 */ /* 0x000fe4000f8e02ff */
[----:B---3--:R-:W-:-:S05]  /*26f70*/  IMAD R28, R28, UR4, RZ ;  /* 0x000000041c1c7c24 */ /* 0x008fca000f8e02ff */
        /* <DEDUP_REMOVED lines=55> */
[----:B0-----:R-:W5:Y:S02]  /*272f0*/  LDL.LU R3, [R1+0x1680] ;  /* 0x0016800001037983 */ /* 0x001f640000300800 */
[----:B-----5:R-:W-:-:S05]  /*27300*/  IMAD R3, R3, UR4, RZ ;  /* 0x0000000403037c24 */ /* 0x020fca000f8e02ff */
[----:B------:R0:W-:Y:S04]  /*27310*/  STL [R1+0xc], R3 ;  /* 0x00000c0301007387 */ /* 0x0001e80000100800 */
[----:B0-----:R-:W3:Y:S01]  /*27320*/  LDL.LU R3, [R1+0x167c] ;  /* 0x00167c0001037983 */ /* 0x001ee20000300800 */
[----:B------:R-:W-:-:S05]  /*27330*/  IMAD R2, R2, UR4, RZ ;  /* 0x0000000402027c24 */ /* 0x000fca000f8e02ff */
[----:B------:R3:W-:Y:S02]  /*27340*/  STL [R1+0x4], R2 ;  /* 0x0000040201007387 */ /* 0x0007e40000100800 */
[----:B---3--:R-:W-:-:S05]  /*27350*/  LEA R2, P6, R29, R3, 0x1 ;  /* 0x000000031d027211 */ /* 0x008fca00078c08ff */
[----:B------:R2:W-:Y:S02]  /*27360*/  STL [R1+0x1628], R2 ;  /* 0x0016280201007387 */ /* 0x0005e40000100800 */
[----:B--2---:R-:W-:-:S05]  /*27370*/  LEA R2, P5, R4, R3, 0x1 ;  /* 0x0000000304027211 */ /* 0x004fca00078a08ff */
[----:B------:R0:W-:Y:S02]  /*27380*/  STL [R1+0x162c], R2 ;  /* 0x00162c0201007387 */ /* 0x0001e40000100800 */
[----:B0-----:R-:W-:-:S05]  /*27390*/  LEA R2, P4, R5, R3, 0x1 ;  /* 0x0000000305027211 */ /* 0x001fca00078808ff */
[----:B------:R4:W-:Y:S02]  /*273a0*/  STL [R1+0x1630], R2 ;  /* 0x0016300201007387 */ /* 0x0009e40000100800 */
[----:B----4-:R-:W-:-:S05]  /*273b0*/  LEA R2, P3, R6, R3, 0x1 ;  /* 0x0000000306027211 */ /* 0x010fca00078608ff */
[----:B------:R0:W-:Y:S02]  /*273c0*/  STL [R1+0x1634], R2 ;  /* 0x0016340201007387 */ /* 0x0001e40000100800 */
[----:B0-----:R-:W-:-:S05]  /*273d0*/  LEA R2, P2, R7, R3, 0x1 ;  /* 0x0000000307027211 */ /* 0x001fca00078408ff */
[----:B------:R0:W-:Y:S02]  /*273e0*/  STL [R1+0x1638], R2 ;  /* 0x0016380201007387 */ /* 0x0001e40000100800 */
[----:B0-----:R-:W-:-:S05]  /*273f0*/  LEA R2, P1, R8, R3, 0x1 ;  /* 0x0000000308027211 */ /* 0x001fca00078208ff */
[----:B------:R0:W-:Y:S02]  /*27400*/  STL [R1+0x163c], R2 ;  /* 0x00163c0201007387 */ /* 0x0001e40000100800 */
[----:B0-----:R-:W-:-:S05]  /*27410*/  LEA R2, P0, R9, R3, 0x1 ;  /* 0x0000000309027211 */ /* 0x001fca00078008ff */
[----:B------:R0:W-:Y:S04]  /*27420*/  STL [R1+0x1640], R2 ;  /* 0x0016400201007387 */ /* 0x0001e80000100800 */
[----:B0-----:R-:W2:Y:S02]  /*27430*/  LDL.LU R2, [R1+0x1678] ;  /* 0x0016780001027983 */ /* 0x001ea40000300800 */
[----:B--2---:R-:W-:-:S05]  /*27440*/  LEA.HI.X.SX32 R29, R29, R2, 0x1, P6 ;  /* 0x000000021d1d7211 */ /* 0x004fca00030f0eff */
[----:B------:R0:W-:Y:S02]  /*27450*/  STL [R1+0x1620], R29 ;  /* 0x0016201d01007387 */ /* 0x0001e40000100800 */
[----:B0-----:R-:W-:-:S05]  /*27460*/  LEA R29, P6, R10, R3, 0x1 ;  /* 0x000000030a1d7211 */ /* 0x001fca00078c08ff */
[----:B------:R0:W-:Y:S02]  /*27470*/  STL [R1+0x1624], R29 ;  /* 0x0016241d01007387 */ /* 0x0001e40000100800 */
[----:B0-----:R-:W-:Y:S02]  /*27480*/  LEA.HI.X.SX32 R29, R4, R2, 0x1, P5 ;  /* 0x00000002041d7211 */ /* 0x001fe400028f0eff */
[----:B------:R-:W-:-:S03]  /*27490*/  LEA R4, P5, R11, R3, 0x1 ;  /* 0x000000030b047211 */ /* 0x000fc600078a08ff */
[----:B------:R0:W-:Y:S04]  /*274a0*/  STL [R1+0x1618], R29 ;  /* 0x0016181d01007387 */ /* 0x0001e80000100800 */
[----:B------:R1:W-:Y:S01]  /*274b0*/  STL [R1+0x161c], R4 ;  /* 0x00161c0401007387 */ /* 0x0003e20000100800 */
[-C--:B0-----:R-:W-:Y:S02]  /*274c0*/  LEA.HI.X.SX32 R29, R5, R2.reuse, 0x1, P4 ;  /* 0x00000002051d7211 */ /* 0x081fe400020f0eff */
[-C--:B------:R-:W-:Y:S02]  /*274d0*/  LEA R5, P4, R12, R3.reuse, 0x1 ;  /* 0x000000030c057211 */ /* 0x080fe400078808ff */
[----:B-1----:R-:W-:Y:S01]  /*274e0*/  LEA.HI.X.SX32 R4, R6, R2, 0x1, P3 ;  /* 0x0000000206047211 */ /* 0x002fe200018f0eff */
[----:B------:R-:W-:Y:S01]  /*274f0*/  STL [R1+0x1610], R29 ;  /* 0x0016101d01007387 */ /* 0x000fe20000100800 */
[----:B------:R-:W-:-:S03]  /*27500*/  LEA R6, P3, R13, R3, 0x1 ;  /* 0x000000030d067211 */ /* 0x000fc600078608ff */
[----:B------:R0:W-:Y:S04]  /*27510*/  STL [R1+0x1614], R5 ;  /* 0x0016140501007387 */ /* 0x0001e80000100800 */
[----:B------:R1:W-:Y:S01]  /*27520*/  STL [R1+0x1608], R4 ;  /* 0x0016080401007387 */ /* 0x0003e20000100800 */
[----:B0-----:R-:W-:-:S03]  /*27530*/  LEA.HI.X.SX32 R5, R7, R2, 0x1, P2 ;  /* 0x0000000207057211 */ /* 0x001fc600010f0eff */
[----:B------:R0:W-:Y:S01]  /*27540*/  STL [R1+0x160c], R6 ;  /* 0x00160c0601007387 */ /* 0x0001e20000100800 */
[----:B-1----:R-:W-:-:S03]  /*27550*/  LEA R4, P2, R14, R3, 0x1 ;  /* 0x000000030e047211 */ /* 0x002fc600078408ff */
[----:B------:R1:W-:Y:S04]  /*27560*/  STL [R1+0x1600], R5 ;  /* 0x0016000501007387 */ /* 0x0003e80000100800 */
[----:B------:R2:W-:Y:S01]  /*27570*/  STL [R1+0x1604], R4 ;  /* 0x0016040401007387 */ /* 0x0005e20000100800 */
[----:B0-----:R-:W-:Y:S02]  /*27580*/  LEA.HI.X.SX32 R6, R8, R2, 0x1, P1 ;  /* 0x0000000208067211 */ /* 0x001fe400008f0eff */
[----:B-1----:R-:W-:-:S03]  /*27590*/  LEA R5, P1, R15, R3, 0x1 ;  /* 0x000000030f057211 */ /* 0x002fc600078208ff */
[----:B------:R0:W-:Y:S01]  /*275a0*/  STL [R1+0x15f8], R6 ;  /* 0x0015f80601007387 */ /* 0x0001e20000100800 */
[----:B--2---:R-:W-:-:S03]  /*275b0*/  LEA.HI.X.SX32 R4, R9, R2, 0x1, P0 ;  /* 0x0000000209047211 */ /* 0x004fc600000f0eff */
[----:B------:R1:W-:Y:S04]  /*275c0*/  STL [R1+0x15fc], R5 ;  /* 0x0015fc0501007387 */ /* 0x0003e80000100800 */
[----:B------:R2:W-:Y:S01]  /*275d0*/  STL [R1+0x15f0], R4 ;  /* 0x0015f00401007387 */ /* 0x0005e20000100800 */
[----:B0-----:R-:W-:Y:S02]  /*275e0*/  LEA R6, P0, R16, R3, 0x1 ;  /* 0x0000000310067211 */ /* 0x001fe400078008ff */
[----:B-1----:R-:W-:-:S03]  /*275f0*/  LEA.HI.X.SX32 R5, R10, R2, 0x1, P6 ;  /* 0x000000020a057211 */ /* 0x002fc600030f0eff */
[----:B------:R0:W-:Y:S01]  /*27600*/  STL [R1+0x15f4], R6 ;  /* 0x0015f40601007387 */ /* 0x0001e20000100800 */
[----:B--2---:R-:W-:-:S03]  /*27610*/  LEA R4, P6, R17, R3, 0x1 ;  /* 0x0000000311047211 */ /* 0x004fc600078c08ff */
[----:B------:R1:W-:Y:S04]  /*27620*/  STL [R1+0x15e8], R5 ;  /* 0x0015e80501007387 */ /* 0x0003e80000100800 */
[----:B------:R2:W-:Y:S01]  /*27630*/  STL [R1+0x15ec], R4 ;  /* 0x0015ec0401007387 */ /* 0x0005e20000100800 */
[----:B0-----:R-:W-:Y:S02]  /*27640*/  LEA.HI.X.SX32 R6, R11, R2, 0x1, P5 ;  /* 0x000000020b067211 */ /* 0x001fe400028f0eff */
[----:B-1----:R-:W-:-:S03]  /*27650*/  LEA R5, P5, R18, R3, 0x1 ;  /* 0x0000000312057211 */ /* 0x002fc600078a08ff */
[----:B------:R-:W-:Y:S01]  /*27660*/  STL [R1+0x15e0], R6 ;  /* 0x0015e00601007387 */ /* 0x000fe20000100800 */
[----:B--2---:R-:W-:-:S03]  /*27670*/  LEA.HI.X.SX32 R4, R12, R2, 0x1, P4 ;  /* 0x000000020c047211 */ /* 0x004fc600020f0eff */
[----:B------:R-:W2:Y:S04]  /*27680*/  LDL.LU R9, [R1] ;  /* 0x0000000001097983 */ /* 0x000ea80000300800 */
[----:B------:R0:W-:Y:S04]  /*27690*/  STL [R1+0x15e4], R5 ;  /* 0x0015e40501007387 */ /* 0x0001e80000100800 */
[----:B------:R1:W-:Y:S04]  /*276a0*/  STL [R1+0x15d8], R4 ;  /* 0x0015d80401007387 */ /* 0x0003e80000100800 */
[----:B------:R-:W3:Y:S01]  /*276b0*/  LDL.LU R8, [R1+0x8] ;  /* 0x0000080001087983 */ /* 0x000ee20000300800 */
[----:B0-----:R-:W-:-:S02]  /*276c0*/  LEA R5, P4, R19, R3, 0x1 ;  /* 0x0000000313057211 */ /* 0x001fc400078808ff */
[----:B-1----:R-:W-:-:S03]  /*276d0*/  LEA.HI.X.SX32 R4, R13, R2, 0x1, P3 ;  /* 0x000000020d047211 */ /* 0x002fc600018f0eff */
[----:B------:R0:W-:Y:S01]  /*276e0*/  STL [R1+0x15dc], R5 ;  /* 0x0015dc0501007387 */ /* 0x0001e20000100800 */
[----:B------:R-:W-:-:S03]  /*276f0*/  LEA R6, P3, R20, R3, 0x1 ;  /* 0x0000000314067211 */ /* 0x000fc600078608ff */
[----:B------:R1:W-:Y:S04]  /*27700*/  STL [R1+0x15d0], R4 ;  /* 0x0015d00401007387 */ /* 0x0003e80000100800 */
[----:B0-----:R-:W4:Y:S01]  /*27710*/  LDL.LU R5, [R1+0x10] ;  /* 0x0000100001057983 */ /* 0x001f220000300800 */
[----:B-1----:R-:W-:-:S03]  /*27720*/  LEA.HI.X.SX32 R4, R14, R2, 0x1, P2 ;  /* 0x000000020e047211 */ /* 0x002fc600010f0eff */
[----:B------:R0:W-:Y:S01]  /*27730*/  STL [R1+0x15d4], R6 ;  /* 0x0015d40601007387 */ /* 0x0001e20000100800 */
[----:B------:R-:W-:-:S03]  /*27740*/  LEA R7, P2, R21, R3, 0x1 ;  /* 0x0000000315077211 */ /* 0x000fc600078408ff */
[----:B------:R1:W-:Y:S01]  /*27750*/  STL [R1+0x15c8], R4 ;  /* 0x0015c80401007387 */ /* 0x0003e20000100800 */
[----:B0-----:R-:W-:-:S03]  /*27760*/  LEA.HI.X.SX32 R6, R15, R2, 0x1, P1 ;  /* 0x000000020f067211 */ /* 0x001fc600008f0eff */
[----:B------:R0:W-:Y:S01]  /*27770*/  STL [R1+0x15cc], R7 ;  /* 0x0015cc0701007387 */ /* 0x0001e20000100800 */
[----:B-1----:R-:W-:-:S03]  /*27780*/  LEA R4, P1, R22, R3, 0x1 ;  /* 0x0000000316047211 */ /* 0x002fc600078208ff */
[----:B------:R1:W-:Y:S01]  /*27790*/  STL [R1+0x15c0], R6 ;  /* 0x0015c00601007387 */ /* 0x0003e20000100800 */
[----:B0-----:R-:W-:-:S03]  /*277a0*/  LEA.HI.X.SX32 R7, R16, R2, 0x1, P0 ;  /* 0x0000000210077211 */ /* 0x001fc600000f0eff */
[----:B------:R0:W-:Y:S01]  /*277b0*/  STL [R1+0x15c4], R4 ;  /* 0x0015c40401007387 */ /* 0x0001e20000100800 */
[----:B-1----:R-:W-:-:S03]  /*277c0*/  LEA R6, P0, R23, R3, 0x1 ;  /* 0x0000000317067211 */ /* 0x002fc600078008ff */
[----:B------:R-:W-:Y:S01]  /*277d0*/  STL [R1+0x15b8], R7 ;  /* 0x0015b80701007387 */ /* 0x000fe20000100800 */
[----:B0-----:R-:W-:-:S03]  /*277e0*/  LEA.HI.X.SX32 R4, R17, R2, 0x1, P6 ;  /* 0x0000000211047211 */ /* 0x001fc600030f0eff */
[----:B------:R-:W5:Y:S04]  /*277f0*/  LDL.LU R17, [R1+0x20] ;  /* 0x0000200001117983 */ /* 0x000f680000300800 */
[----:B------:R0:W-:Y:S04]  /*27800*/  STL [R1+0x15bc], R6 ;  /* 0x0015bc0601007387 */ /* 0x0001e80000100800 */
[----:B------:R-:W5:Y:S04]  /*27810*/  LDL.LU R16, [R1+0x3c] ;  /* 0x00003c0001107983 */ /* 0x000f680000300800 */
[----:B------:R1:W-:Y:S01]  /*27820*/  STL [R1+0x15b0], R4 ;  /* 0x0015b00401007387 */ /* 0x0003e20000100800 */
[----:B0-----:R-:W-:-:S03]  /*27830*/  LEA.HI.X.SX32 R6, R18, R2, 0x1, P5 ;  /* 0x0000000212067211 */ /* 0x001fc600028f0eff */
[----:B------:R-:W5:Y:S01]  /*27840*/  LDL.LU R18, [R1+0x18] ;  /* 0x0000180001127983 */ /* 0x000f620000300800 */
[----:B-1----:R-:W-:-:S05]  /*27850*/  LEA R4, P6, R24, R3, 0x1 ;  /* 0x0000000318047211 */ /* 0x002fca00078c08ff */
[----:B------:R0:W-:Y:S04]  /*27860*/  STL [R1+0x15b4], R4 ;  /* 0x0015b40401007387 */ /* 0x0001e80000100800 */
[----:B0-----:R-:W5:Y:S01]  /*27870*/  LDL.LU R4, [R1+0x5c] ;  /* 0x00005c0001047983 */ /* 0x001f620000300800 */
[-C--:B------:R-:W-:Y:S02]  /*27880*/  LEA R10, P5, R25, R3.reuse, 0x1 ;  /* 0x00000003190a7211 */ /* 0x080fe400078a08ff */
[----:B------:R-:W-:Y:S01]  /*27890*/  LEA.HI.X.SX32 R7, R19, R2, 0x1, P4 ;  /* 0x0000000213077211 */ /* 0x000fe200020f0eff */
[----:B------:R0:W-:Y:S04]  /*278a0*/  STL [R1+0x15a8], R6 ;  /* 0x0015a80601007387 */ /* 0x0001e80000100800 */
[----:B0-----:R-:W5:Y:S04]  /*278b0*/  LDL.LU R6, [R1+0x64] ;  /* 0x0000640001067983 */ /* 0x001f680000300800 */
[----:B------:R0:W-:Y:S04]  /*278c0*/  STL [R1+0x15ac], R10 ;  /* 0x0015ac0a01007387 */ /* 0x0001e80000100800 */
[----:B------:R1:W-:Y:S04]  /*278d0*/  STL [R1+0x15a0], R7 ;  /* 0x0015a00701007387 */ /* 0x0003e80000100800 */
[----:B------:R-:W5:Y:S01]  /*278e0*/  LDL.LU R29, [R1+0x7c] ;  /* 0x00007c00011d7983 */ /* 0x000f620000300800 */
[----:B0-----:R-:W-:-:S02]  /*278f0*/  LEA R10, P4, R26, R3, 0x1 ;  /* 0x000000031a0a7211 */ /* 0x001fc400078808ff */
[----:B-1----:R-:W-:-:S03]  /*27900*/  LEA.HI.X.SX32 R7, R20, R2, 0x1, P3 ;  /* 0x0000000214077211 */ /* 0x002fc600018f0eff */
[----:B------:R0:W-:Y:S04]  /*27910*/  STL [R1+0x15a4], R10 ;  /* 0x0015a40a01007387 */ /* 0x0001e80000100800 */
[----:B------:R1:W-:Y:S04]  /*27920*/  STL [R1+0x1598], R7 ;  /* 0x0015980701007387 */ /* 0x0003e80000100800 */
[----:B------:R-:W5:Y:S01]  /*27930*/  LDL.LU R15, [R1+0x84] ;  /* 0x00008400010f7983 */ /* 0x000f620000300800 */
[----:B0-----:R-:W-:Y:S02]  /*27940*/  LEA R10, P3, R27, R3, 0x1 ;  /* 0x000000031b0a7211 */ /* 0x001fe400078608ff */
[----:B-1----:R-:W-:-:S03]  /*27950*/  LEA.HI.X.SX32 R7, R21, R2, 0x1, P2 ;  /* 0x0000000215077211 */ /* 0x002fc600010f0eff */
[----:B------:R0:W-:Y:S04]  /*27960*/  STL [R1+0x159c], R10 ;  /* 0x00159c0a01007387 */ /* 0x0001e80000100800 */
[----:B------:R1:W-:Y:S04]  /*27970*/  STL [R1+0x1590], R7 ;  /* 0x0015900701007387 */ /* 0x0003e80000100800 */
[----:B------:R-:W5:Y:S01]  /*27980*/  LDL.LU R14, [R1+0x9c] ;  /* 0x00009c00010e7983 */ /* 0x000f620000300800 */
[----:B0-----:R-:W-:Y:S02]  /*27990*/  LEA R10, P2, R28, R3, 0x1 ;  /* 0x000000031c0a7211 */ /* 0x001fe400078408ff */
[----:B-1----:R-:W-:-:S03]  /*279a0*/  LEA.HI.X.SX32 R7, R22, R2, 0x1, P1 ;  /* 0x0000000216077211 */ /* 0x002fc600008f0eff */
[----:B------:R0:W-:Y:S04]  /*279b0*/  STL [R1+0x1594], R10 ;  /* 0x0015940a01007387 */ /* 0x0001e80000100800 */
[----:B------:R1:W-:Y:S01]  /*279c0*/  STL [R1+0x1588], R7 ;  /* 0x0015880701007387 */ /* 0x0003e20000100800 */
[----:B0-----:R-:W-:-:S03]  /*279d0*/  LEA.HI.X.SX32 R10, R23, R2, 0x1, P0 ;  /* 0x00000002170a7211 */ /* 0x001fc600000f0eff */
[----:B-1----:R-:W5:Y:S01]  /*279e0*/  LDL.LU R7, [R1+0xa8] ;  /* 0x0000a80001077983 */ /* 0x002f620000300800 */
[----:B--2---:R-:W-:-:S05]  /*279f0*/  LEA R11, P1, R9, R3, 0x1 ;  /* 0x00000003090b7211 */ /* 0x004fca00078208ff */
[----:B------:R3:W-:Y:S04]  /*27a00*/  STL [R1+0x158c], R11 ;  /* 0x00158c0b01007387 */ /* 0x0007e80000100800 */
[----:B------:R0:W-:Y:S04]  /*27a10*/  STL [R1+0x1580], R10 ;  /* 0x0015800a01007387 */ /* 0x0001e80000100800 */
[----:B------:R-:W2:Y:S01]  /*27a20*/  LDL.LU R19, [R1+0xbc] ;  /* 0x0000bc0001137983 */ /* 0x000ea20000300800 */
[----:B---3--:R-:W-:Y:S02]  /*27a30*/  LEA R11, P0, R8, R3, 0x1 ;  /* 0x00000003080b7211 */ /* 0x008fe400078008ff */
[----:B0-----:R-:W-:-:S03]  /*27a40*/  LEA.HI.X.SX32 R10, R24, R2, 0x1, P6 ;  /* 0x00000002180a7211 */ /* 0x001fc600030f0eff */
[----:B------:R4:W-:Y:S04]  /*27a50*/  STL [R1+0x1584], R11 ;  /* 0x0015840b01007387 */ /* 0x0009e80000100800 */
[----:B------:R0:W-:Y:S04]  /*27a60*/  STL [R1+0x1578], R10 ;  /* 0x0015780a01007387 */ /* 0x0001e80000100800 */
[----:B------:R-:W3:Y:S01]  /*27a70*/  LDL.LU R13, [R1+0xc4] ;  /* 0x0000c400010d7983 */ /* 0x000ee20000300800 */
[----:B----4-:R-:W-:Y:S02]  /*27a80*/  LEA R11, P6, R5, R3, 0x1 ;  /* 0x00000003050b7211 */ /* 0x010fe400078c08ff */
[----:B0-----:R-:W-:-:S03]  /*27a90*/  LEA.HI.X.SX32 R10, R25, R2, 0x1, P5 ;  /* 0x00000002190a7211 */ /* 0x001fc600028f0eff */
[----:B------:R-:W-:Y:S04]  /*27aa0*/  STL [R1+0x157c], R11 ;  /* 0x00157c0b01007387 */ /* 0x000fe80000100800 */
[----:B------:R0:W-:Y:S04]  /*27ab0*/  STL [R1+0x1570], R10 ;  /* 0x0015700a01007387 */ /* 0x0001e80000100800 */
[----:B------:R-:W4:Y:S01]  /*27ac0*/  LDL.LU R12, [R1+0xcc] ;  /* 0x0000cc00010c7983 */ /* 0x000f220000300800 */
[----:B0-----:R-:W-:Y:S02]  /*27ad0*/  LEA.HI.X.SX32 R10, R26, R2, 0x1, P4 ;  /* 0x000000021a0a7211 */ /* 0x001fe400020f0eff */
[----:B-----5:R-:W-:-:S02]  /*27ae0*/  LEA R20, P4, R17, R3, 0x1 ;  /* 0x0000000311147211 */ /* 0x020fc400078808ff */
[----:B------:R-:W-:-:S05]  /*27af0*/  LEA R11, P5, R18, R3, 0x1 ;  /* 0x00000003120b7211 */ /* 0x000fca00078a08ff */
[----:B------:R0:W-:Y:S04]  /*27b00*/  STL [R1+0x1574], R11 ;  /* 0x0015740b01007387 */ /* 0x0001e80000100800 */
[----:B------:R1:W-:Y:S04]  /*27b10*/  STL [R1+0x1568], R10 ;  /* 0x0015680a01007387 */ /* 0x0003e80000100800 */
[----:B0-----:R-:W5:Y:S01]  /*27b20*/  LDL.LU R11, [R1+0xd4] ;  /* 0x0000d400010b7983 */ /* 0x001f620000300800 */
[----:B-1----:R-:W-:-:S03]  /*27b30*/  LEA.HI.X.SX32 R10, R27, R2, 0x1, P3 ;  /* 0x000000021b0a7211 */ /* 0x002fc600018f0eff */
[----:B------:R0:W-:Y:S01]  /*27b40*/  STL [R1+0x156c], R20 ;  /* 0x00156c1401007387 */ /* 0x0001e20000100800 */
[----:B------:R-:W-:-:S03]  /*27b50*/  LEA R21, P3, R16, R3, 0x1 ;  /* 0x0000000310157211 */ /* 0x000fc600078608ff */
[----:B------:R1:W-:Y:S01]  /*27b60*/  STL [R1+0x1560], R10 ;  /* 0x0015600a01007387 */ /* 0x0003e20000100800 */
[----:B0-----:R-:W-:-:S03]  /*27b70*/  LEA.HI.X.SX32 R20, R28, R2, 0x1, P2 ;  /* 0x000000021c147211 */ /* 0x001fc600010f0eff */
[----:B-1----:R-:W5:Y:S04]  /*27b80*/  LDL.LU R10, [R1+0xdc] ;  /* 0x0000dc00010a7983 */ /* 0x002f680000300800 */
[----:B------:R0:W-:Y:S04]  /*27b90*/  STL [R1+0x1564], R21 ;  /* 0x0015641501007387 */ /* 0x0001e80000100800 */
[----:B------:R1:W-:Y:S01]  /*27ba0*/  STL [R1+0x664], R20 ;  /* 0x0006641401007387 */ /* 0x0003e20000100800 */
[----:B0-----:R-:W-:Y:S02]  /*27bb0*/  LEA R21, P2, R4, R3, 0x1 ;  /* 0x0000000304157211 */ /* 0x001fe400078408ff */
[----:B-1----:R-:W-:-:S02]  /*27bc0*/  LEA.HI.X.SX32 R20, R9, R2, 0x1, P1 ;  /* 0x0000000209147211 */ /* 0x002fc400008f0eff */
[----:B------:R-:W5:Y:S04]  /*27bd0*/  LDL.LU R9, [R1+0x104] ;  /* 0x0001040001097983 */ /* 0x000f680000300800 */
[----:B------:R-:W-:Y:S04]  /*27be0*/  STL [R1+0x684], R21 ;  /* 0x0006841501007387 */ /* 0x000fe80000100800 */
[----:B------:R0:W-:Y:S02]  /*27bf0*/  STL [R1+0x668], R20 ;  /* 0x0006681401007387 */ /* 0x0001e40000100800 */
[----:B0-----:R-:W-:-:S02]  /*27c00*/  LEA.HI.X.SX32 R20, R8, R2, 0x1, P0 ;  /* 0x0000000208147211 */ /* 0x001fc400000f0eff */
[----:B------:R-:W5:Y:S01]  /*27c10*/  LDL.LU R8, [R1+0x110] ;  /* 0x0001100001087983 */ /* 0x000f620000300800 */
[----:B------:R-:W-:-:S05]  /*27c20*/  LEA R21, P1, R6, R3, 0x1 ;  /* 0x0000000306157211 */ /* 0x000fca00078208ff */
[----:B------:R0:W-:Y:S04]  /*27c30*/  STL [R1+0x68c], R21 ;  /* 0x00068c1501007387 */ /* 0x0001e80000100800 */
[----:B------:R1:W-:Y:S01]  /*27c40*/  STL [R1+0x66c], R20 ;  /* 0x00066c1401007387 */ /* 0x0003e20000100800 */
[-C--:B0-----:R-:W-:Y:S02]  /*27c50*/  LEA R21, P0, R29, R3.reuse, 0x1 ;  /* 0x000000031d157211 */ /* 0x081fe400078008ff */
[----:B-1----:R-:W-:Y:S02]  /*27c60*/  LEA.HI.X.SX32 R20, R5, R2, 0x1, P6 ;  /* 0x0000000205147211 */ /* 0x002fe400030f0eff */
[----:B------:R-:W5:Y:S04]  /*27c70*/  LDL.LU R5, [R1+0x114] ;  /* 0x0001140001057983 */ /* 0x000f680000300800 */
[----:B------:R0:W-:Y:S04]  /*27c80*/  STL [R1+0x694], R21 ;  /* 0x0006941501007387 */ /* 0x0001e80000100800 */
[----:B------:R1:W-:Y:S01]  /*27c90*/  STL [R1+0x670], R20 ;  /* 0x0006701401007387 */ /* 0x0003e20000100800 */
[----:B0-----:R-:W-:-:S02]  /*27ca0*/  LEA R21, P6, R15, R3, 0x1 ;  /* 0x000000030f157211 */ /* 0x001fc400078c08ff */
        /* <DEDUP_REMOVED lines=10> */
[-C--:B-1----:R-:W-:Y:S02]  /*27d50*/  LEA.HI.X.SX32 R20, R16, R2.reuse, 0x1, P3 ;  /* 0x0000000210147211 */ /* 0x082fe400018f0eff */
[----:B------:R-:W5:Y:S04]  /*27d60*/  LDL.LU R16, [R1+0x124] ;  /* 0x0001240001107983 */ /* 0x000f680000300800 */
[----:B------:R-:W-:Y:S04]  /*27d70*/  STL [R1+0x6ac], R21 ;  /* 0x0006ac1501007387 */ /* 0x000fe80000100800 */
[----:B------:R0:W-:Y:S02]  /*27d80*/  STL [R1+0x67c], R20 ;  /* 0x00067c1401007387 */ /* 0x0001e40000100800 */
[----:B0-----:R-:W-:-:S02]  /*27d90*/  LEA.HI.X.SX32 R20, R4, R2, 0x1, P2 ;  /* 0x0000000204147211 */ /* 0x001fc400010f0eff */
[----:B------:R-:W5:Y:S01]  /*27da0*/  LDL.LU R4, [R1+0x128] ;  /* 0x0001280001047983 */ /* 0x000f620000300800 */
[----:B--2---:R-:W-:-:S05]  /*27db0*/  LEA R21, P3, R19, R3, 0x1 ;  /* 0x0000000313157211 */ /* 0x004fca00078608ff */
[----:B------:R3:W-:Y:S04]  /*27dc0*/  STL [R1+0x6b4], R21 ;  /* 0x0006b41501007387 */ /* 0x0007e80000100800 */
[----:B------:R0:W-:Y:S01]  /*27dd0*/  STL [R1+0x680], R20 ;  /* 0x0006801401007387 */ /* 0x0001e20000100800 */
[-C--:B---3--:R-:W-:Y:S02]  /*27de0*/  LEA R21, P2, R13, R3.reuse, 0x1 ;  /* 0x000000030d157211 */ /* 0x088fe400078408ff */
[----:B0-----:R-:W-:Y:S02]  /*27df0*/  LEA.HI.X.SX32 R20, R6, R2, 0x1, P1 ;  /* 0x0000000206147211 */ /* 0x001fe400008f0eff */
[----:B------:R-:W2:Y:S04]  /*27e00*/  LDL.LU R6, [R1+0x12c] ;  /* 0x00012c0001067983 */ /* 0x000ea80000300800 */
[----:B------:R4:W-:Y:S04]  /*27e10*/  STL [R1+0x6bc], R21 ;  /* 0x0006bc1501007387 */ /* 0x0009e80000100800 */
[----:B------:R0:W-:Y:S01]  /*27e20*/  STL [R1+0x688], R20 ;  /* 0x0006881401007387 */ /* 0x0001e20000100800 */
[----:B----4-:R-:W-:-:S02]  /*27e30*/  LEA R21, P1, R12, R3, 0x1 ;  /* 0x000000030c157211 */ /* 0x010fc400078208ff */
[-C--:B0-----:R-:W-:Y:S02]  /*27e40*/  LEA.HI.X.SX32 R20, R29, R2.reuse, 0x1, P0 ;  /* 0x000000021d147211 */ /* 0x081fe400000f0eff */
[----:B------:R-:W3:Y:S04]  /*27e50*/  LDL.LU R29, [R1+0x130] ;  /* 0x00013000011d7983 */ /* 0x000ee80000300800 */
[----:B------:R-:W-:Y:S04]  /*27e60*/  STL [R1+0x6c4], R21 ;  /* 0x0006c41501007387 */ /* 0x000fe80000100800 */
[----:B------:R0:W-:Y:S02]  /*27e70*/  STL [R1+0x690], R20 ;  /* 0x0006901401007387 */ /* 0x0001e40000100800 */
[----:B0-----:R-:W-:-:S02]  /*27e80*/  LEA.HI.X.SX32 R20, R15, R2, 0x1, P6 ;  /* 0x000000020f147211 */ /* 0x001fc400030f0eff */
[----:B------:R-:W4:Y:S01]  /*27e90*/  LDL.LU R15, [R1+0x134] ;  /* 0x00013400010f7983 */ /* 0x000f220000300800 */
[----:B-----5:R-:W-:-:S05]  /*27ea0*/  LEA R21, P0, R11, R3, 0x1 ;  /* 0x000000030b157211 */ /* 0x020fca00078008ff */
        /* <DEDUP_REMOVED lines=45> */
[----:B------:R-:W-:Y:S04]  /*28180*/  STL [R1+0x714], R21 ;  /* 0x0007141501007387 */ /* 0x000fe80000100800 */
[----:B------:R0:W-:Y:S02]  /*28190*/  STL [R1+0x6e0], R20 ;  /* 0x0006e01401007387 */ /* 0x0001e40000100800 */
[-C--:B0-----:R-:W-:Y:S02]  /*281a0*/  LEA.HI.X.SX32 R20, R5, R2.reuse, 0x1, P3 ;  /* 0x0000000205147211 */ /* 0x081fe400018f0eff */
[----:B---3--:R-:W-:Y:S01]  /*281b0*/  LEA R21, P4, R29, R3, 0x1 ;  /* 0x000000031d157211 */ /* 0x008fe200078808ff */
[----:B------:R-:W2:Y:S04]  /*281c0*/  LDL.LU R5, [R1+0x1b4] ;  /* 0x0001b40001057983 */ /* 0x000ea80000300800 */
[----:B------:R-:W-:Y:S04]  /*281d0*/  STL [R1+0x71c], R21 ;  /* 0x00071c1501007387 */ /* 0x000fe80000100800 */
[----:B------:R0:W-:Y:S02]  /*281e0*/  STL [R1+0x6e8], R20 ;  /* 0x0006e81401007387 */ /* 0x0001e40000100800 */
[----:B0-----:R-:W-:-:S02]  /*281f0*/  LEA.HI.X.SX32 R20, R18, R2, 0x1, P2 ;  /* 0x0000000212147211 */ /* 0x001fc400010f0eff */
[----:B------:R-:W3:Y:S01]  /*28200*/  LDL.LU R18, [R1+0x1b8] ;  /* 0x0001b80001127983 */ /* 0x000ee20000300800 */
[----:B----4-:R-:W-:-:S05]  /*28210*/  LEA R21, P3, R15, R3, 0x1 ;  /* 0x000000030f157211 */ /* 0x010fca00078608ff */
[----:B------:R-:W-:Y:S04]  /*28220*/  STL [R1+0x724], R21 ;  /* 0x0007241501007387 */ /* 0x000fe80000100800 */
[----:B------:R0:W-:Y:S02]  /*28230*/  STL [R1+0x6f0], R20 ;  /* 0x0006f01401007387 */ /* 0x0001e40000100800 */
[----:B0-----:R-:W-:Y:S02]  /*28240*/  LEA.HI.X.SX32 R20, R17, R2, 0x1, P1 ;  /* 0x0000000211147211 */ /* 0x001fe400008f0eff */
[----:B------:R-:W4:Y:S01]  /*28250*/  LDL.LU R17, [R1+0x1bc] ;  /* 0x0001bc0001117983 */ /* 0x000f220000300800 */
[----:B-----5:R-:W-:-:S05]  /*28260*/  LEA R21, P2, R14, R3, 0x1 ;  /* 0x000000030e157211 */ /* 0x020fca00078408ff */
[----:B------:R-:W-:Y:S04]  /*28270*/  STL [R1+0x72c], R21 ;  /* 0x00072c1501007387 */ /* 0x000fe80000100800 */
[----:B------:R0:W-:Y:S02]  /*28280*/  STL [R1+0x6f8], R20 ;  /* 0x0006f81401007387 */ /* 0x0001e40000100800 */
[----:B0-----:R-:W-:Y:S02]  /*28290*/  LEA.HI.X.SX32 R20, R16, R2, 0x1, P0 ;  /* 0x0000000210147211 */ /* 0x001fe400000f0eff */
[-C--:B------:R-:W-:Y:S01]  /*282a0*/  LEA R21, P1, R7, R3.reuse, 0x1 ;  /* 0x0000000307157211 */ /* 0x080fe200078208ff */
        /* <DEDUP_REMOVED lines=59> */
[----:B------:R-:W5:Y:S01]  /*28660*/  LDL.LU R9, [R1+0x208] ;  /* 0x0002080001097983 */ /* 0x000f620000300800 */
[----:B------:R-:W-:-:S05]  /*28670*/  LEA R21, P3, R4, R3, 0x1 ;  /* 0x0000000304157211 */ /* 0x000fca00078608ff */
        /* <DEDUP_REMOVED lines=63> */
[----:B------:R-:W5:Y:S01]  /*28a70*/  LDL.LU R13, [R1+0x278] ;  /* 0x00027800010d7983 */ /* 0x000f620000300800 */
[----:B------:R-:W-:-:S05]  /*28a80*/  LEA R21, P4, R5, R3, 0x1 ;  /* 0x0000000305157211 */ /* 0x000fca00078808ff */
[----:B------:R-:W-:Y:S04]  /*28a90*/  STL [R1+0x7fc], R21 ;  /* 0x0007fc1501007387 */ /* 0x000fe80000100800 */
[----:B------:R0:W-:Y:S02]  /*28aa0*/  STL [R1+0x7c8], R20 ;  /* 0x0007c81401007387 */ /* 0x0001e40000100800 */
[-C--:B0-----:R-:W-:Y:S02]  /*28ab0*/  LEA.HI.X.SX32 R20, R12, R2.reuse, 0x1, P2 ;  /* 0x000000020c147211 */ /* 0x081fe400010f0eff */
[----:B------:R-:W-:Y:S01]  /*28ac0*/  LEA R21, P3, R18, R3, 0x1 ;  /* 0x0000000312157211 */ /* 0x000fe200078608ff */
        /* <DEDUP_REMOVED lines=1363> */
[-C--:B0-----:R-:W-:Y:S02]  /*2e000*/  LEA.HI.X.SX32 R20, R11, R2.reuse, 0x1, P2 ;  /* 0x000000020b147211 */ /* 0x081fe400010f0eff */
[----:B-----5:R-:W-:Y:S01]  /*2e010*/  LEA R21, P3, R17, R3, 0x1 ;  /* 0x0000000311157211 */ /* 0x020fe200078608ff */
[----:B------:R-:W4:Y:S04]  /*2e020*/  LDL.LU R11, [R1+0x408] ;  /* 0x00040800010b7983 */ /* 0x000f280000300800 */
        /* <DEDUP_REMOVED lines=486> */
[----:B------:R0:W-:Y:S01]  /*2fe90*/  STL [R1+0x1360], R20 ;  /* 0x0013601401007387 */ /* 0x0001e20000100800 */
[----:B------:R-:W-:-:S02]  /*2fea0*/  LEA.HI.X.SX32 R19, R19, R2, 0x1, P1 ;  /* 0x0000000213137211 */ /* 0x000fc400008f0eff */
[----:B0-----:R-:W-:Y:S02]  /*2feb0*/  LEA.HI.X.SX32 R20, R7, R2, 0x1, P2 ;  /* 0x0000000207147211 */ /* 0x001fe400010f0eff */
[----:B------:R-:W5:Y:S01]  /*2fec0*/  LDL.LU R7, [R1+0x118] ;  /* 0x0001180001077983 */ /* 0x000f620000300800 */
[----:B------:R-:W-:-:S05]  /*2fed0*/  LEA R21, P3, R9, R3, 0x1 ;  /* 0x0000000309157211 */ /* 0x000fca00078608ff */
[----:B------:R-:W-:Y:S04]  /*2fee0*/  STL [R1+0x139c], R21 ;  /* 0x00139c1501007387 */ /* 0x000fe80000100800 */
[----:B------:R0:W-:Y:S04]  /*2fef0*/  STL [R1+0x1368], R20 ;  /* 0x0013681401007387 */ /* 0x0001e80000100800 */
[----:B0-----:R-:W5:Y:S01]  /*2ff00*/  LDL.LU R20, [R1+0x10c] ;  /* 0x00010c0001147983 */ /* 0x001f620000300800 */
        /* <DEDUP_REMOVED lines=30> */
[----:B------:R-:W-:Y:S02]  /*300f0*/  LEA.HI.X.SX32 R22, R18, R2, 0x1, P0 ;  /* 0x0000000212167211 */ /* 0x000fe400000f0eff */
[----:B--2---:R-:W-:-:S05]  /*30100*/  LEA R21, P3, R6, R3, 0x1 ;  /* 0x0000000306157211 */ /* 0x004fca00078608ff */
[----:B------:R-:W-:Y:S04]  /*30110*/  STL [R1+0x13d4], R21 ;  /* 0x0013d41501007387 */ /* 0x000fe80000100800 */
[----:B------:R0:W-:Y:S02]  /*30120*/  STL [R1+0x13a0], R19 ;  /* 0x0013a01301007387 */ /* 0x0001e40000100800 */
[----:B0-----:R-:W-:Y:S02]  /*30130*/  LEA.HI.X.SX32 R19, R5, R2, 0x1, P1 ;  /* 0x0000000205137211 */ /* 0x001fe400008f0eff */
[-C--:B---3--:R-:W-:Y:S01]  /*30140*/  LEA R21, P2, R29, R3.reuse, 0x1 ;  /* 0x000000031d157211 */ /* 0x088fe200078408ff */
[----:B------:R-:W2:Y:S04]  /*30150*/  LDL.LU R5, [R1+0xec] ;  /* 0x0000ec0001057983 */ /* 0x000ea80000300800 */
[----:B------:R-:W-:Y:S04]  /*30160*/  STL [R1+0x13dc], R21 ;  /* 0x0013dc1501007387 */ /* 0x000fe80000100800 */
[----:B------:R0:W-:Y:S04]  /*30170*/  STL [R1+0x13a8], R19 ;  /* 0x0013a81301007387 */ /* 0x0001e80000100800 */
[----:B0-----:R-:W3:Y:S01]  /*30180*/  LDL.LU R19, [R1+0xe8] ;  /* 0x0000e80001137983 */ /* 0x001ee20000300800 */
[----:B----4-:R-:W-:-:S05]  /*30190*/  LEA R21, P1, R15, R3, 0x1 ;  /* 0x000000030f157211 */ /* 0x010fca00078208ff */
[----:B------:R5:W-:Y:S04]  /*301a0*/  STL [R1+0x13e4], R21 ;  /* 0x0013e41501007387 */ /* 0x000be80000100800 */
[----:B------:R-:W4:Y:S04]  /*301b0*/  LDL.LU R18, [R1+0xe4] ;  /* 0x0000e40001127983 */ /* 0x000f280000300800 */
[----:B------:R0:W-:Y:S01]  /*301c0*/  STL [R1+0x13b0], R22 ;  /* 0x0013b01601007387 */ /* 0x0001e20000100800 */
[----:B-----5:R-:W-:Y:S02]  /*301d0*/  LEA R21, P0, R14, R3, 0x1 ;  /* 0x000000030e157211 */ /* 0x020fe400078008ff */
[----:B0-----:R-:W-:-:S03]  /*301e0*/  LEA.HI.X.SX32 R22, R17, R2, 0x1, P6 ;  /* 0x0000000211167211 */ /* 0x001fc600030f0eff */
[----:B------:R0:W-:Y:S04]  /*301f0*/  STL [R1+0x13ec], R21 ;  /* 0x0013ec1501007387 */ /* 0x0001e80000100800 */
[----:B------:R-:W5:Y:S04]  /*30200*/  LDL.LU R17, [R1+0xe0] ;  /* 0x0000e00001117983 */ /* 0x000f680000300800 */
[----:B------:R1:W-:Y:S01]  /*30210*/  STL [R1+0x13b8], R22 ;  /* 0x0013b81601007387 */ /* 0x0003e20000100800 */
[----:B0-----:R-:W-:Y:S02]  /*30220*/  LEA R21, P6, R7, R3, 0x1 ;  /* 0x0000000307157211 */ /* 0x001fe400078c08ff */
[----:B-1----:R-:W-:-:S03]  /*30230*/  LEA.HI.X.SX32 R22, R16, R2, 0x1, P5 ;  /* 0x0000000210167211 */ /* 0x002fc600028f0eff */
[----:B------:R-:W-:Y:S04]  /*30240*/  STL [R1+0x13f4], R21 ;  /* 0x0013f41501007387 */ /* 0x000fe80000100800 */
[----:B------:R-:W5:Y:S04]  /*30250*/  LDL.LU R16, [R1+0xd8] ;  /* 0x0000d80001107983 */ /* 0x000f680000300800 */
[----:B------:R0:W-:Y:S02]  /*30260*/  STL [R1+0x13c0], R22 ;  /* 0x0013c01601007387 */ /* 0x0001e40000100800 */
[----:B0-----:R-:W-:-:S02]  /*30270*/  LEA.HI.X.SX32 R22, R4, R2, 0x1, P4 ;  /* 0x0000000204167211 */ /* 0x001fc400020f0eff */
[----:B------:R-:W-:-:S05]  /*30280*/  LEA R21, P5, R20, R3, 0x1 ;  /* 0x0000000314157211 */ /* 0x000fca00078a08ff */
[----:B------:R0:W-:Y:S04]  /*30290*/  STL [R1+0x13fc], R21 ;  /* 0x0013fc1501007387 */ /* 0x0001e80000100800 */
[----:B------:R-:W5:Y:S04]  /*302a0*/  LDL.LU R4, [R1+0xd0] ;  /* 0x0000d00001047983 */ /* 0x000f680000300800 */
[----:B------:R1:W-:Y:S01]  /*302b0*/  STL [R1+0x13c8], R22 ;  /* 0x0013c81601007387 */ /* 0x0003e20000100800 */
[----:B0-----:R-:W-:Y:S02]  /*302c0*/  LEA R21, P4, R13, R3, 0x1 ;  /* 0x000000030d157211 */ /* 0x001fe400078808ff */
[----:B-1----:R-:W-:-:S03]  /*302d0*/  LEA.HI.X.SX32 R22, R6, R2, 0x1, P3 ;  /* 0x0000000206167211 */ /* 0x002fc600018f0eff */
        /* <DEDUP_REMOVED lines=18> */
[----:B------:R-:W-:Y:S02]  /*30400*/  LEA.HI.X.SX32 R20, R20, R2, 0x1, P5 ;  /* 0x0000000214147211 */ /* 0x000fe400028f0eff */
[----:B0-----:R-:W-:-:S02]  /*30410*/  LEA R21, P0, R9, R3, 0x1 ;  /* 0x0000000309157211 */ /* 0x001fc400078008ff */
[----:B-1----:R-:W-:-:S03]  /*30420*/  LEA.HI.X.SX32 R22, R7, R2, 0x1, P6 ;  /* 0x0000000207167211 */ /* 0x002fc600030f0eff */
[----:B------:R0:W-:Y:S04]  /*30430*/  STL [R1+0x1424], R21 ;  /* 0x0014241501007387 */ /* 0x0001e80000100800 */
[----:B------:R-:W5:Y:S01]  /*30440*/  LDL.LU R7, [R1+0xb8] ;  /* 0x0000b80001077983 */ /* 0x000f620000300800 */
[----:B------:R-:W-:-:S03]  /*30450*/  LEA.HI.X.SX32 R13, R13, R2, 0x1, P4 ;  /* 0x000000020d0d7211 */ /* 0x000fc600020f0eff */
[----:B------:R-:W-:Y:S01]  /*30460*/  STL [R1+0x13f0], R22 ;  /* 0x0013f01601007387 */ /* 0x000fe20000100800 */
[----:B0-----:R-:W-:-:S05]  /*30470*/  LEA R21, P6, R8, R3, 0x1 ;  /* 0x0000000308157211 */ /* 0x001fca00078c08ff */
[----:B------:R2:W-:Y:S01]  /*30480*/  STL [R1+0x142c], R21 ;  /* 0x00142c1501007387 */ /* 0x0005e20000100800 */
[----:B------:R-:W-:-:S03]  /*30490*/  LEA.HI.X.SX32 R12, R12, R2, 0x1, P3 ;  /* 0x000000020c0c7211 */ /* 0x000fc600018f0eff */
[----:B------:R3:W-:Y:S01]  /*304a0*/  STL [R1+0x13f8], R20 ;  /* 0x0013f81401007387 */ /* 0x0007e20000100800 */
[----:B--2---:R-:W-:-:S05]  /*304b0*/  LEA R21, P5, R5, R3, 0x1 ;  /* 0x0000000305157211 */ /* 0x004fca00078a08ff */
[----:B------:R-:W-:Y:S04]  /*304c0*/  STL [R1+0x1434], R21 ;  /* 0x0014341501007387 */ /* 0x000fe80000100800 */
[----:B------:R0:W-:Y:S01]  /*304d0*/  STL [R1+0x1400], R13 ;  /* 0x0014000d01007387 */ /* 0x0001e20000100800 */
[----:B---3--:R-:W-:-:S03]  /*304e0*/  LEA R20, P4, R19, R3, 0x1 ;  /* 0x0000000313147211 */ /* 0x008fc600078808ff */
[----:B0-----:R-:W2:Y:S04]  /*304f0*/  LDL.LU R13, [R1+0xa0] ;  /* 0x0000a000010d7983 */ /* 0x001ea80000300800 */
[----:B------:R-:W-:Y:S04]  /*30500*/  STL [R1+0x143c], R20 ;  /* 0x00143c1401007387 */ /* 0x000fe80000100800 */
[----:B------:R0:W-:Y:S01]  /*30510*/  STL [R1+0x1408], R12 ;  /* 0x0014080c01007387 */ /* 0x0001e20000100800 */
[----:B----4-:R-:W-:-:S03]  /*30520*/  LEA R21, P3, R18, R3, 0x1 ;  /* 0x0000000312157211 */ /* 0x010fc600078608ff */
[----:B0-----:R-:W3:Y:S01]  /*30530*/  LDL.LU R12, [R1+0x98] ;  /* 0x00009800010c7983 */ /* 0x001ee20000300800 */
[----:B------:R-:W-:-:S03]  /*30540*/  LEA.HI.X.SX32 R20, R11, R2, 0x1, P2 ;  /* 0x000000020b147211 */ /* 0x000fc600010f0eff */
[----:B------:R5:W-:Y:S04]  /*30550*/  STL [R1+0x1444], R21 ;  /* 0x0014441501007387 */ /* 0x000be80000100800 */
[----:B------:R-:W4:Y:S01]  /*30560*/  LDL.LU R11, [R1+0x94] ;  /* 0x00009400010b7983 */ /* 0x000f220000300800 */
[----:B-----5:R-:W-:-:S03]  /*30570*/  LEA R21, P2, R17, R3, 0x1 ;  /* 0x0000000311157211 */ /* 0x020fc600078408ff */
[----:B------:R0:W-:Y:S04]  /*30580*/  STL [R1+0x1410], R20 ;  /* 0x0014101401007387 */ /* 0x0001e80000100800 */
[----:B------:R1:W-:Y:S01]  /*30590*/  STL [R1+0x144c], R21 ;  /* 0x00144c1501007387 */ /* 0x0003e20000100800 */
[----:B0-----:R-:W-:-:S03]  /*305a0*/  LEA.HI.X.SX32 R20, R10, R2, 0x1, P1 ;  /* 0x000000020a147211 */ /* 0x001fc600008f0eff */
[----:B------:R-:W5:Y:S01]  /*305b0*/  LDL.LU R10, [R1+0x90] ;  /* 0x00009000010a7983 */ /* 0x000f620000300800 */
[----:B-1----:R-:W-:-:S03]  /*305c0*/  LEA R21, P1, R16, R3, 0x1 ;  /* 0x0000000310157211 */ /* 0x002fc600078208ff */
[----:B------:R0:W-:Y:S04]  /*305d0*/  STL [R1+0x1418], R20 ;  /* 0x0014181401007387 */ /* 0x0001e80000100800 */
[----:B------:R-:W-:Y:S01]  /*305e0*/  STL [R1+0x1454], R21 ;  /* 0x0014541501007387 */ /* 0x000fe20000100800 */
[----:B0-----:R-:W-:-:S03]  /*305f0*/  LEA.HI.X.SX32 R20, R9, R2, 0x1, P0 ;  /* 0x0000000209147211 */ /* 0x001fc600000f0eff */
[----:B------:R-:W5:Y:S04]  /*30600*/  LDL.LU R9, [R1+0x8c] ;  /* 0x00008c0001097983 */ /* 0x000f680000300800 */
[----:B------:R0:W-:Y:S02]  /*30610*/  STL [R1+0x1420], R20 ;  /* 0x0014201401007387 */ /* 0x0001e40000100800 */
[----:B0-----:R-:W-:Y:S02]  /*30620*/  LEA.HI.X.SX32 R20, R8, R2, 0x1, P6 ;  /* 0x0000000208147211 */ /* 0x001fe400030f0eff */
        /* <DEDUP_REMOVED lines=11> */
[----:B------:R-:W-:Y:S04]  /*306e0*/  STL [R1+0x146c], R21 ;  /* 0x00146c1501007387 */ /* 0x000fe80000100800 */
[----:B------:R-:W5:Y:S04]  /*306f0*/  LDL.LU R22, [R1+0x78] ;  /* 0x0000780001167983 */ /* 0x000f680000300800 */
[----:B------:R0:W-:Y:S01]  /*30700*/  STL [R1+0x1438], R20 ;  /* 0x0014381401007387 */ /* 0x0001e20000100800 */
[----:B------:R-:W-:Y:S02]  /*30710*/  LEA R19, P4, R15, R3, 0x1 ;  /* 0x000000030f137211 */ /* 0x000fe400078808ff */
[----:B0-----:R-:W-:-:S03]  /*30720*/  LEA.HI.X.SX32 R20, R18, R2, 0x1, P3 ;  /* 0x0000000212147211 */ /* 0x001fc600018f0eff */
[----:B------:R0:W-:Y:S04]  /*30730*/  STL [R1+0x1474], R19 ;  /* 0x0014741301007387 */ /* 0x0001e80000100800 */
[----:B------:R-:W-:Y:S01]  /*30740*/  STL [R1+0x1440], R20 ;  /* 0x0014401401007387 */ /* 0x000fe20000100800 */
[----:B------:R-:W-:Y:S01]  /*30750*/  IMAD R0, R0, UR4, RZ ;  /* 0x0000000400007c24 */ /* 0x000fe2000f8e02ff */
[----:B------:R-:W-:Y:S01]  /*30760*/  ULDC UR4, c[0x0][0x238] ;  /* 0x00008e0000047ab9 */ /* 0x000fe20000000800 */
[----:B0-----:R-:W-:Y:S02]  /*30770*/  LEA.HI.X.SX32 R19, R17, R2, 0x1, P2 ;  /* 0x0000000211137211 */ /* 0x001fe400010f0eff */
[----:B------:R-:W5:Y:S01]  /*30780*/  LDL.LU R17, [R1+0x74] ;  /* 0x0000740001117983 */ /* 0x000f620000300800 */
[----:B------:R-:W-:-:S05]  /*30790*/  LEA R18, P3, R14, R3, 0x1 ;  /* 0x000000030e127211 */ /* 0x000fca00078608ff */
[----:B------:R-:W-:Y:S04]  /*307a0*/  STL [R1+0x147c], R18 ;  /* 0x00147c1201007387 */ /* 0x000fe80000100800 */
[----:B------:R0:W-:Y:S04]  /*307b0*/  STL [R1+0x1448], R19 ;  /* 0x0014481301007387 */ /* 0x0001e80000100800 */
[----:B------:R-:W5:Y:S01]  /*307c0*/  LDL.LU R21, [R1+0x70] ;  /* 0x0000700001157983 */ /* 0x000f620000300800 */
[----:B0-----:R-:W-:Y:S02]  /*307d0*/  LEA.HI.X.SX32 R19, R16, R2, 0x1, P1 ;  /* 0x0000000210137211 */ /* 0x001fe400008f0eff */
[----:B------:R-:W-:-:S02]  /*307e0*/  LEA R18, P2, R7, R3, 0x1 ;  /* 0x0000000307127211 */ /* 0x000fc400078408ff */
[----:B------:R-:W-:-:S03]  /*307f0*/  LEA.HI.X.SX32 R16, R4, R2, 0x1, P0 ;  /* 0x0000000204107211 */ /* 0x000fc600000f0eff */
[----:B------:R0:W-:Y:S04]  /*30800*/  STL [R1+0x155c], R18 ;  /* 0x00155c1201007387 */ /* 0x0001e80000100800 */
[----:B------:R-:W-:Y:S04]  /*30810*/  STL [R1+0x1450], R19 ;  /* 0x0014501301007387 */ /* 0x000fe80000100800 */
[----:B------:R-:W5:Y:S01]  /*30820*/  LDL.LU R4, [R1+0x6c] ;  /* 0x00006c0001047983 */ /* 0x000f620000300800 */
[----:B0-----:R-:W-:-:S05]  /*30830*/  LEA R18, P1, R0, R3, 0x1 ;  /* 0x0000000300127211 */ /* 0x001fca00078208ff */
[----:B------:R-:W-:Y:S04]  /*30840*/  STL [R1+0x1484], R18 ;  /* 0x0014841201007387 */ /* 0x000fe80000100800 */
[----:B------:R0:W-:Y:S02]  /*30850*/  STL [R1+0x1458], R16 ;  /* 0x0014581001007387 */ /* 0x0001e40000100800 */
[-C--:B0-----:R-:W-:Y:S02]  /*30860*/  LEA.HI.X.SX32 R16, R6, R2.reuse, 0x1, P6 ;  /* 0x0000000206107211 */ /* 0x081fe400030f0eff */
[-C--:B------:R-:W-:Y:S02]  /*30870*/  LEA.HI.X.SX32 R14, R14, R2.reuse, 0x1, P3 ;  /* 0x000000020e0e7211 */ /* 0x080fe400018f0eff */
[----:B------:R-:W-:-:S02]  /*30880*/  LEA.HI.X.SX32 R0, R0, R2, 0x1, P1 ;  /* 0x0000000200007211 */ /* 0x000fc400008f0eff */
[----:B--2---:R-:W-:-:S05]  /*30890*/  LEA R19, P0, R13, R3, 0x1 ;  /* 0x000000030d137211 */ /* 0x004fca00078008ff */
[----:B------:R-:W-:Y:S04]  /*308a0*/  STL [R1+0x148c], R19 ;  /* 0x00148c1301007387 */ /* 0x000fe80000100800 */
[----:B------:R-:W2:Y:S04]  /*308b0*/  LDL.LU R6, [R1+0x68] ;  /* 0x0000680001067983 */ /* 0x000ea80000300800 */
[----:B------:R0:W-:Y:S01]  /*308c0*/  STL [R1+0x1460], R16 ;  /* 0x0014601001007387 */ /* 0x0001e20000100800 */
[----:B---3--:R-:W-:Y:S02]  /*308d0*/  LEA R18, P6, R12, R3, 0x1 ;  /* 0x000000030c127211 */ /* 0x008fe400078c08ff */
[----:B0-----:R-:W-:-:S03]  /*308e0*/  LEA.HI.X.SX32 R16, R29, R2, 0x1, P5 ;  /* 0x000000021d107211 */ /* 0x001fc600028f0eff */
[----:B------:R4:W-:Y:S04]  /*308f0*/  STL [R1+0x1494], R18 ;  /* 0x0014941201007387 */ /* 0x0009e80000100800 */
[----:B------:R-:W3:Y:S04]  /*30900*/  LDL.LU R29, [R1+0x60] ;  /* 0x00006000011d7983 */ /* 0x000ee80000300800 */
[----:B------:R0:W-:Y:S01]  /*30910*/  STL [R1+0x1468], R16 ;  /* 0x0014681001007387 */ /* 0x0001e20000100800 */
[----:B----4-:R-:W-:Y:S02]  /*30920*/  LEA R18, P5, R11, R3, 0x1 ;  /* 0x000000030b127211 */ /* 0x010fe400078a08ff */
[----:B0-----:R-:W-:-:S03]  /*30930*/  LEA.HI.X.SX32 R16, R15, R2, 0x1, P4 ;  /* 0x000000020f107211 */ /* 0x001fc600020f0eff */
[----:B------:R-:W-:Y:S01]  /*30940*/  STL [R1+0x149c], R18 ;  /* 0x00149c1201007387 */ /* 0x000fe20000100800 */
[----:B-----5:R-:W-:-:S03]  /*30950*/  LEA R15, P4, R10, R3, 0x1 ;  /* 0x000000030a0f7211 */ /* 0x020fc600078808ff */
[----:B------:R0:W-:Y:S04]  /*30960*/  STL [R1+0x1470], R16 ;  /* 0x0014701001007387 */ /* 0x0001e80000100800 */
[----:B------:R-:W4:Y:S04]  /*30970*/  LDL.LU R20, [R1+0x58] ;  /* 0x0000580001147983 */ /* 0x000f280000300800 */
[----:B------:R1:W-:Y:S04]  /*30980*/  STL [R1+0x14a4], R15 ;  /* 0x0014a40f01007387 */ /* 0x0003e80000100800 */
[----:B------:R5:W-:Y:S04]  /*30990*/  STL [R1+0x1478], R14 ;  /* 0x0014780e01007387 */ /* 0x000be80000100800 */
[----:B0-----:R-:W4:Y:S01]  /*309a0*/  LDL.LU R16, [R1+0x54] ;  /* 0x0000540001107983 */ /* 0x001f220000300800 */
[----:B-1----:R-:W-:-:S02]  /*309b0*/  LEA R15, P3, R9, R3, 0x1 ;  /* 0x00000003090f7211 */ /* 0x002fc400078608ff */
[----:B-----5:R-:W-:-:S03]  /*309c0*/  LEA.HI.X.SX32 R14, R7, R2, 0x1, P2 ;  /* 0x00000002070e7211 */ /* 0x020fc600010f0eff */
[----:B------:R0:W-:Y:S04]  /*309d0*/  STL [R1+0x14ac], R15 ;  /* 0x0014ac0f01007387 */ /* 0x0001e80000100800 */
[----:B------:R-:W-:Y:S04]  /*309e0*/  STL [R1+0x1558], R14 ;  /* 0x0015580e01007387 */ /* 0x000fe80000100800 */
[----:B0-----:R-:W5:Y:S01]  /*309f0*/  LDL.LU R15, [R1+0x50] ;  /* 0x00005000010f7983 */ /* 0x001f620000300800 */
[----:B------:R-:W-:-:S05]  /*30a00*/  LEA R7, P2, R8, R3, 0x1 ;  /* 0x0000000308077211 */ /* 0x000fca00078408ff */
[----:B------:R0:W-:Y:S04]  /*30a10*/  STL [R1+0x14b4], R7 ;  /* 0x0014b40701007387 */ /* 0x0001e80000100800 */
[----:B0-----:R-:W5:Y:S01]  /*30a20*/  LDL.LU R7, [R1+0x4c] ;  /* 0x00004c0001077983 */ /* 0x001f620000300800 */
[----:B------:R-:W-:-:S03]  /*30a30*/  LEA R14, P1, R5, R3, 0x1 ;  /* 0x00000003050e7211 */ /* 0x000fc600078208ff */
[----:B------:R-:W-:Y:S04]  /*30a40*/  STL [R1+0x1480], R0 ;  /* 0x0014800001007387 */ /* 0x000fe80000100800 */
[----:B------:R0:W-:Y:S04]  /*30a50*/  STL [R1+0x14bc], R14 ;  /* 0x0014bc0e01007387 */ /* 0x0001e80000100800 */
[----:B0-----:R-:W5:Y:S01]  /*30a60*/  LDL.LU R14, [R1+0x48] ;  /* 0x00004800010e7983 */ /* 0x001f620000300800 */
[----:B------:R-:W-:-:S05]  /*30a70*/  LEA.HI.X.SX32 R0, R13, R2, 0x1, P0 ;  /* 0x000000020d007211 */ /* 0x000fca00000f0eff */
[----:B------:R0:W-:Y:S01]  /*30a80*/  STL [R1+0x1488], R0 ;  /* 0x0014880001007387 */ /* 0x0001e20000100800 */
[----:B------:R-:W-:Y:S02]  /*30a90*/  LEA R13, P0, R22, R3, 0x1 ;  /* 0x00000003160d7211 */ /* 0x000fe400078008ff */
[----:B0-----:R-:W-:-:S03]  /*30aa0*/  LEA.HI.X.SX32 R0, R12, R2, 0x1, P6 ;  /* 0x000000020c007211 */ /* 0x001fc600030f0eff */
[----:B------:R0:W-:Y:S04]  /*30ab0*/  STL [R1+0x14c4], R13 ;  /* 0x0014c40d01007387 */ /* 0x0001e80000100800 */
[----:B0-----:R-:W5:Y:S04]  /*30ac0*/  LDL.LU R13, [R1+0x44] ;  /* 0x00004400010d7983 */ /* 0x001f680000300800 */
[----:B------:R0:W-:Y:S01]  /*30ad0*/  STL [R1+0x1490], R0 ;  /* 0x0014900001007387 */ /* 0x0001e20000100800 */
[----:B------:R-:W-:Y:S02]  /*30ae0*/  LEA R12, P6, R17, R3, 0x1 ;  /* 0x00000003110c7211 */ /* 0x000fe400078c08ff */
[----:B0-----:R-:W-:-:S03]  /*30af0*/  LEA.HI.X.SX32 R0, R11, R2, 0x1, P5 ;  /* 0x000000020b007211 */ /* 0x001fc600028f0eff */
[----:B------:R0:W-:Y:S04]  /*30b00*/  STL [R1+0x14cc], R12 ;  /* 0x0014cc0c01007387 */ /* 0x0001e80000100800 */
[----:B0-----:R-:W5:Y:S01]  /*30b10*/  LDL.LU R12, [R1+0x40] ;  /* 0x00004000010c7983 */ /* 0x001f620000300800 */
[----:B------:R-:W-:-:S03]  /*30b20*/  LEA R11, P5, R21, R3, 0x1 ;  /* 0x00000003150b7211 */ /* 0x000fc600078a08ff */
[----:B------:R0:W-:Y:S04]  /*30b30*/  STL [R1+0x1498], R0 ;  /* 0x0014980001007387 */ /* 0x0001e80000100800 */
[----:B------:R1:W-:Y:S01]  /*30b40*/  STL [R1+0x14d4], R11 ;  /* 0x0014d40b01007387 */ /* 0x0003e20000100800 */
[----:B0-----:R-:W-:-:S03]  /*30b50*/  LEA.HI.X.SX32 R0, R10, R2, 0x1, P4 ;  /* 0x000000020a007211 */ /* 0x001fc600020f0eff */
[----:B-1----:R-:W5:Y:S04]  /*30b60*/  LDL.LU R11, [R1+0x38] ;  /* 0x00003800010b7983 */ /* 0x002f680000300800 */
[----:B------:R0:W-:Y:S04]  /*30b70*/  STL [R1+0x14a0], R0 ;  /* 0x0014a00001007387 */ /* 0x0001e80000100800 */
[----:B------:R-:W5:Y:S01]  /*30b80*/  LDL.LU R10, [R1+0x34] ;  /* 0x00003400010a7983 */ /* 0x000f620000300800 */
[----:B------:R-:W-:Y:S02]  /*30b90*/  LEA R18, P4, R4, R3, 0x1 ;  /* 0x0000000304127211 */ /* 0x000fe400078808ff */
[----:B0-----:R-:W-:-:S03]  /*30ba0*/  LEA.HI.X.SX32 R0, R9, R2, 0x1, P3 ;  /* 0x0000000209007211 */ /* 0x001fc600018f0eff */
[----:B------:R-:W-:Y:S04]  /*30bb0*/  STL [R1+0x14dc], R18 ;  /* 0x0014dc1201007387 */ /* 0x000fe80000100800 */
[----:B------:R-:W5:Y:S04]  /*30bc0*/  LDL.LU R9, [R1+0x30] ;  /* 0x0000300001097983 */ /* 0x000f680000300800 */
[----:B------:R0:W-:Y:S02]  /*30bd0*/  STL [R1+0x14a8], R0 ;  /* 0x0014a80001007387 */ /* 0x0001e40000100800 */
[----:B0-----:R-:W-:-:S02]  /*30be0*/  LEA.HI.X.SX32 R0, R8, R2, 0x1, P2 ;  /* 0x0000000208007211 */ /* 0x001fc400010f0eff */
[----:B------:R-:W5:Y:S01]  /*30bf0*/  LDL.LU R8, [R1+0x2c] ;  /* 0x00002c0001087983 */ /* 0x000f620000300800 */
[----:B--2---:R-:W-:-:S05]  /*30c00*/  LEA R18, P3, R6, R3, 0x1 ;  /* 0x0000000306127211 */ /* 0x004fca00078608ff */
[----:B------:R3:W-:Y:S04]  /*30c10*/  STL [R1+0x14e4], R18 ;  /* 0x0014e41201007387 */ /* 0x0007e80000100800 */
[----:B------:R0:W-:Y:S04]  /*30c20*/  STL [R1+0x14b0], R0 ;  /* 0x0014b00001007387 */ /* 0x0001e80000100800 */
[----:B------:R-:W2:Y:S01]  /*30c30*/  LDL.LU R19, [R1+0x28] ;  /* 0x0000280001137983 */ /* 0x000ea20000300800 */
[----:B---3--:R-:W-:Y:S02]  /*30c40*/  LEA R18, P2, R29, R3, 0x1 ;  /* 0x000000031d127211 */ /* 0x008fe400078408ff */
[----:B0-----:R-:W-:-:S03]  /*30c50*/  LEA.HI.X.SX32 R0, R5, R2, 0x1, P1 ;  /* 0x0000000205007211 */ /* 0x001fc600008f0eff */
[----:B------:R0:W-:Y:S04]  /*30c60*/  STL [R1+0x14ec], R18 ;  /* 0x0014ec1201007387 */ /* 0x0001e80000100800 */
[----:B0-----:R-:W3:Y:S04]  /*30c70*/  LDL.LU R18, [R1+0x24] ;  /* 0x0000240001127983 */ /* 0x001ee80000300800 */
[----:B------:R0:W-:Y:S01]  /*30c80*/  STL [R1+0x14b8], R0 ;  /* 0x0014b80001007387 */ /* 0x0001e20000100800 */
[----:B----4-:R-:W-:-:S03]  /*30c90*/  LEA R23, P1, R20, R3, 0x1 ;  /* 0x0000000314177211 */ /* 0x010fc600078208ff */
[----:B------:R-:W4:Y:S04]  /*30ca0*/  LDL.LU R5, [R1+0x1c] ;  /* 0x00001c0001057983 */ /* 0x000f280000300800 */
[----:B------:R1:W-:Y:S01]  /*30cb0*/  STL [R1+0x14f4], R23 ;  /* 0x0014f41701007387 */ /* 0x0003e20000100800 */
[-C--:B0-----:R-:W-:Y:S02]  /*30cc0*/  LEA.HI.X.SX32 R0, R22, R2.reuse, 0x1, P0 ;  /* 0x0000000216007211 */ /* 0x081fe400000f0eff */
[----:B------:R-:W-:-:S03]  /*30cd0*/  LEA.HI.X.SX32 R22, R17, R2, 0x1, P6 ;  /* 0x0000000211167211 */ /* 0x000fc600030f0eff */
[----:B------:R5:W-:Y:S01]  /*30ce0*/  STL [R1+0x14c0], R0 ;  /* 0x0014c00001007387 */ /* 0x000be20000100800 */
[----:B-1----:R-:W-:-:S05]  /*30cf0*/  LEA R23, P0, R16, R3, 0x1 ;  /* 0x0000000310177211 */ /* 0x002fca00078008ff */
[----:B------:R-:W-:Y:S04]  /*30d00*/  STL [R1+0x14fc], R23 ;  /* 0x0014fc1701007387 */ /* 0x000fe80000100800 */
[----:B------:R-:W4:Y:S04]  /*30d10*/  LDL.LU R17, [R1+0x14] ;  /* 0x0000140001117983 */ /* 0x000f280000300800 */
[----:B------:R0:W-:Y:S01]  /*30d20*/  STL [R1+0x14c8], R22 ;  /* 0x0014c81601007387 */ /* 0x0001e20000100800 */
[----:B-----5:R-:W-:-:S05]  /*30d30*/  LEA R0, P6, R15, R3, 0x1 ;  /* 0x000000030f007211 */ /* 0x020fca00078c08ff */
[----:B------:R1:W-:Y:S01]  /*30d40*/  STL [R1+0x1504], R0 ;  /* 0x0015040001007387 */ /* 0x0003e20000100800 */
[----:B0-----:R-:W-:-:S05]  /*30d50*/  LEA.HI.X.SX32 R22, R21, R2, 0x1, P5 ;  /* 0x0000000215167211 */ /* 0x001fca00028f0eff */
[----:B------:R0:W-:Y:S01]  /*30d60*/  STL [R1+0x14d0], R22 ;  /* 0x0014d01601007387 */ /* 0x0001e20000100800 */
[----:B-1----:R-:W-:-:S03]  /*30d70*/  LEA.HI.X.SX32 R0, R4, R2, 0x1, P4 ;  /* 0x0000000204007211 */ /* 0x002fc600020f0eff */
[----:B------:R-:W5:Y:S01]  /*30d80*/  LDL.LU R4, [R1+0xc] ;  /* 0x00000c0001047983 */ /* 0x000f620000300800 */
[----:B------:R-:W-:-:S05]  /*30d90*/  LEA R21, P5, R7, R3, 0x1 ;  /* 0x0000000307157211 */ /* 0x000fca00078a08ff */
[----:B------:R-:W-:Y:S04]  /*30da0*/  STL [R1+0x150c], R21 ;  /* 0x00150c1501007387 */ /* 0x000fe80000100800 */
        /* <DEDUP_REMOVED lines=8> */
[----:B------:R-:W-:Y:S04]  /*30e30*/  STL [R1+0x151c], R21 ;  /* 0x00151c1501007387 */ /* 0x000fe80000100800 */
[----:B------:R-:W5:Y:S04]  /*30e40*/  LDL.LU R29, [R1+0x1648] ;  /* 0x00164800011d7983 */ /* 0x000f680000300800 */
[----:B------:R0:W-:Y:S02]  /*30e50*/  STL [R1+0x14e8], R0 ;  /* 0x0014e80001007387 */ /* 0x0001e40000100800 */
[----:B0-----:R-:W-:-:S02]  /*30e60*/  LEA.HI.X.SX32 R0, R20, R2, 0x1, P1 ;  /* 0x0000000214007211 */ /* 0x001fc400008f0eff */
[----:B------:R-:W-:Y:S02]  /*30e70*/  LEA R22, P2, R12, R3, 0x1 ;  /* 0x000000030c167211 */ /* 0x000fe400078408ff */
[----:B------:R-:W-:-:S03]  /*30e80*/  LEA.HI.X.SX32 R20, R16, R2, 0x1, P0 ;  /* 0x0000000210147211 */ /* 0x000fc600000f0eff */
[----:B------:R-:W-:Y:S01]  /*30e90*/  STL [R1+0x1524], R22 ;  /* 0x0015241601007387 */ /* 0x000fe20000100800 */
[----:B------:R-:W-:-:S03]  /*30ea0*/  LEA.HI.X.SX32 R16, R15, R2, 0x1, P6 ;  /* 0x000000020f107211 */ /* 0x000fc600030f0eff */
[----:B------:R0:W-:Y:S01]  /*30eb0*/  STL [R1+0x14f0], R0 ;  /* 0x0014f00001007387 */ /* 0x0001e20000100800 */
[----:B------:R-:W-:-:S05]  /*30ec0*/  LEA R21, P1, R11, R3, 0x1 ;  /* 0x000000030b157211 */ /* 0x000fca00078208ff */
[----:B------:R-:W-:Y:S01]  /*30ed0*/  STL [R1+0x152c], R21 ;  /* 0x00152c1501007387 */ /* 0x000fe20000100800 */
[----:B0-----:R-:W-:-:S03]  /*30ee0*/  LEA R0, P0, R10, R3, 0x1 ;  /* 0x000000030a007211 */ /* 0x001fc600078008ff */
[----:B------:R-:W-:Y:S04]  /*30ef0*/  STL [R1+0x14f8], R20 ;  /* 0x0014f81401007387 */ /* 0x000fe80000100800 */
[----:B------:R0:W-:Y:S04]  /*30f00*/  STL [R1+0x1534], R0 ;  /* 0x0015340001007387 */ /* 0x0001e80000100800 */
[----:B------:R1:W-:Y:S01]  /*30f10*/  STL [R1+0x1500], R16 ;  /* 0x0015001001007387 */ /* 0x0003e20000100800 */
[----:B------:R-:W-:Y:S02]  /*30f20*/  LEA R15, P6, R9, R3, 0x1 ;  /* 0x00000003090f7211 */ /* 0x000fe400078c08ff */
[----:B0-----:R-:W-:-:S02]  /*30f30*/  LEA.HI.X.SX32 R0, R7, R2, 0x1, P5 ;  /* 0x0000000207007211 */ /* 0x001fc400028f0eff */
[----:B------:R-:W5:Y:S04]  /*30f40*/  LDL.LU R7, [R1+0xa4] ;  /* 0x0000a40001077983 */ /* 0x000f680000300800 */
[----:B------:R-:W-:Y:S04]  /*30f50*/  STL [R1+0x153c], R15 ;  /* 0x00153c0f01007387 */ /* 0x000fe80000100800 */
[----:B------:R0:W-:Y:S01]  /*30f60*/  STL [R1+0x1508], R0 ;  /* 0x0015080001007387 */ /* 0x0001e20000100800 */
[----:B-1----:R-:W-:Y:S02]  /*30f70*/  LEA R16, P5, R8, R3, 0x1 ;  /* 0x0000000308107211 */ /* 0x002fe400078a08ff */
[----:B0-----:R-:W-:-:S03]  /*30f80*/  LEA.HI.X.SX32 R0, R14, R2, 0x1, P4 ;  /* 0x000000020e007211 */ /* 0x001fc600020f0eff */
[----:B------:R-:W-:Y:S01]  /*30f90*/  STL [R1+0x1540], R16 ;  /* 0x0015401001007387 */ /* 0x000fe20000100800 */
[----:B------:R-:W-:-:S03]  /*30fa0*/  LEA.HI.X.SX32 R14, R13, R2, 0x1, P3 ;  /* 0x000000020d0e7211 */ /* 0x000fc600018f0eff */
[----:B------:R3:W-:Y:S01]  /*30fb0*/  STL [R1+0x1510], R0 ;  /* 0x0015100001007387 */ /* 0x0007e20000100800 */
[----:B------:R-:W-:Y:S02]  /*30fc0*/  LEA.HI.X.SX32 R13, R12, R2, 0x1, P2 ;  /* 0x000000020c0d7211 */ /* 0x000fe400010f0eff */
[----:B--2---:R-:W-:-:S05]  /*30fd0*/  LEA R15, P4, R19, R3, 0x1 ;  /* 0x00000003130f7211 */ /* 0x004fca00078808ff */
[----:B------:R-:W-:Y:S04]  /*30fe0*/  STL [R1+0x1544], R15 ;  /* 0x0015440f01007387 */ /* 0x000fe80000100800 */
[----:B------:R-:W-:Y:S01]  /*30ff0*/  STL [R1+0x1518], R14 ;  /* 0x0015180e01007387 */ /* 0x000fe20000100800 */
[----:B---3--:R-:W-:-:S05]  /*31000*/  LEA R0, P3, R18, R3, 0x1 ;  /* 0x0000000312007211 */ /* 0x008fca00078608ff */
[----:B------:R0:W-:Y:S01]  /*31010*/  STL [R1+0x1548], R0 ;  /* 0x0015480001007387 */ /* 0x0001e20000100800 */
[----:B----4-:R-:W-:-:S03]  /*31020*/  LEA R12, P2, R5, R3, 0x1 ;  /* 0x00000003050c7211 */ /* 0x010fc600078408ff */
[----:B------:R1:W-:Y:S04]  /*31030*/  STL [R1+0x1520], R13 ;  /* 0x0015200d01007387 */ /* 0x0003e80000100800 */
[----:B------:R-:W2:Y:S01]  /*31040*/  LDL.LU R16, [R1+0x1664] ;  /* 0x0016640001107983 */ /* 0x000ea20000300800 */
[----:B0-----:R-:W-:-:S03]  /*31050*/  LEA.HI.X.SX32 R0, R11, R2, 0x1, P1 ;  /* 0x000000020b007211 */ /* 0x001fc600008f0eff */
[----:B------:R-:W-:Y:S04]  /*31060*/  STL [R1+0x154c], R12 ;  /* 0x00154c0c01007387 */ /* 0x000fe80000100800 */
[----:B------:R-:W3:Y:S04]  /*31070*/  LDL.LU R15, [R1+0x1668] ;  /* 0x00166800010f7983 */ /* 0x000ee80000300800 */
[----:B------:R0:W-:Y:S04]  /*31080*/  STL [R1+0x1528], R0 ;  /* 0x0015280001007387 */ /* 0x0001e80000100800 */
[----:B------:R-:W4:Y:S01]  /*31090*/  LDL.LU R14, [R1+0x1650] ;  /* 0x00165000010e7983 */ /* 0x000f220000300800 */
[----:B------:R-:W-:-:S03]  /*310a0*/  LEA R11, P1, R17, R3, 0x1 ;  /* 0x00000003110b7211 */ /* 0x000fc600078208ff */
[----:B-1----:R-:W4:Y:S01]  /*310b0*/  LDL.LU R13, [R1+0x164c] ;  /* 0x00164c00010d7983 */ /* 0x002f220000300800 */
[----:B0-----:R-:W-:-:S03]  /*310c0*/  LEA.HI.X.SX32 R0, R10, R2, 0x1, P0 ;  /* 0x000000020a007211 */ /* 0x001fc600000f0eff */
[----:B------:R0:W-:Y:S04]  /*310d0*/  STL [R1+0x1550], R11 ;  /* 0x0015500b01007387 */ /* 0x0001e80000100800 */
[----:B------:R-:W4:Y:S04]  /*310e0*/  LDL.LU R12, [R1+0x1658] ;  /* 0x00165800010c7983 */ /* 0x000f280000300800 */
[----:B------:R1:W-:Y:S04]  /*310f0*/  STL [R1+0x1530], R0 ;  /* 0x0015300001007387 */ /* 0x0003e80000100800 */
[----:B0-----:R-:W4:Y:S01]  /*31100*/  LDL.LU R11, [R1+0x1654] ;  /* 0x00165400010b7983 */ /* 0x001f220000300800 */
[----:B-----5:R-:W-:-:S02]  /*31110*/  LEA R10, P0, R4, R3, 0x1 ;  /* 0x00000003040a7211 */ /* 0x020fc400078008ff */
[----:B-1----:R-:W-:-:S03]  /*31120*/  LEA.HI.X.SX32 R0, R9, R2, 0x1, P6 ;  /* 0x0000000209007211 */ /* 0x002fc600030f0eff */
[----:B------:R0:W-:Y:S04]  /*31130*/  STL [R1+0x1554], R10 ;  /* 0x0015540a01007387 */ /* 0x0001e80000100800 */
[----:B0-----:R-:W5:Y:S04]  /*31140*/  LDL.LU R10, [R1+0x165c] ;  /* 0x00165c00010a7983 */ /* 0x001f680000300800 */
[----:B------:R0:W-:Y:S04]  /*31150*/  STL [R1+0x1538], R0 ;  /* 0x0015380001007387 */ /* 0x0001e80000100800 */
[----:B------:R-:W5:Y:S01]  /*31160*/  LDL.LU R9, [R1+0x1660] ;  /* 0x0016600001097983 */ /* 0x000f620000300800 */
[----:B0-----:R-:W-:-:S02]  /*31170*/  LEA.HI.X.SX32 R0, R8, R2, 0x1, P5 ;  /* 0x0000000208007211 */ /* 0x001fc400028f0eff */
[----:B------:R-:W-:-:S05]  /*31180*/  LEA R3, P6, R6, R3, 0x1 ;  /* 0x0000000306037211 */ /* 0x000fca00078c08ff */
[----:B------:R0:W-:Y:S04]  /*31190*/  STL [R1+0x660], R3 ;  /* 0x0006600301007387 */ /* 0x0001e80000100800 */
[----:B------:R-:W5:Y:S01]  /*311a0*/  LDL.LU R8, [R1+0x1644] ;  /* 0x0016440001087983 */ /* 0x000f620000300800 */
[-C--:B------:R-:W-:Y:S02]  /*311b0*/  LEA.HI.X.SX32 R19, R19, R2.reuse, 0x1, P4 ;  /* 0x0000000213137211 */ /* 0x080fe400020f0eff */
[-C--:B0-----:R-:W-:Y:S01]  /*311c0*/  LEA.HI.X.SX32 R3, R18, R2.reuse, 0x1, P3 ;  /* 0x0000000212037211 */ /* 0x081fe200018f0eff */
[----:B------:R0:W-:Y:S04]  /*311d0*/  STL [R1+0x648], R0 ;  /* 0x0006480001007387 */ /* 0x0001e80000100800 */
[----:B------:R-:W-:Y:S04]  /*311e0*/  STL [R1+0x64c], R19 ;  /* 0x00064c1301007387 */ /* 0x000fe80000100800 */
[----:B------:R1:W-:Y:S01]  /*311f0*/  STL [R1+0x650], R3 ;  /* 0x0006500301007387 */ /* 0x0003e20000100800 */
[----:B0-----:R-:W-:-:S02]  /*31200*/  LEA.HI.X.SX32 R0, R5, R2, 0x1, P2 ;  /* 0x0000000205007211 */ /* 0x001fc400010f0eff */
[----:B------:R-:W0:Y:S01]  /*31210*/  S2R R5, SR_TID.X ;  /* 0x0000000000057919 */ /* 0x000e220000002100 */
[-C--:B-1----:R-:W-:Y:S02]  /*31220*/  LEA.HI.X.SX32 R3, R17, R2.reuse, 0x1, P1 ;  /* 0x0000000211037211 */ /* 0x082fe400008f0eff */
[----:B------:R-:W1:Y:S01]  /*31230*/  S2R R17, SR_TID.X ;  /* 0x0000000000117919 */ /* 0x000e620000002100 */
[----:B------:R0:W-:Y:S04]  /*31240*/  STL [R1+0x654], R0 ;  /* 0x0006540001007387 */ /* 0x0001e80000100800 */
[----:B------:R-:W-:Y:S01]  /*31250*/  STL [R1+0x658], R3 ;  /* 0x0006580301007387 */ /* 0x000fe20000100800 */
[----:B0-----:R-:W-:-:S05]  /*31260*/  LEA.HI.X.SX32 R0, R4, R2, 0x1, P0 ;  /* 0x0000000204007211 */ /* 0x001fca00000f0eff */
[----:B------:R0:W-:Y:S01]  /*31270*/  STL [R1+0x65c], R0 ;  /* 0x00065c0001007387 */ /* 0x0001e20000100800 */
[----:B------:R-:W-:Y:S02]  /*31280*/  SHF.R.U32.HI R5, RZ, 0x4, R5 ;  /* 0x00000004ff057819 */ /* 0x000fe40000011605 */
[----:B0-----:R-:W-:Y:S02]  /*31290*/  LEA.HI.X.SX32 R0, R6, R2, 0x1, P6 ;  /* 0x0000000206007211 */ /* 0x001fe400030f0eff */
[--C-:B-1----:R-:W-:Y:S02]  /*312a0*/  SHF.R.U32.HI R6, RZ, 0x4, R17.reuse ;  /* 0x00000004ff067819 */ /* 0x102fe40000011611 */
[----:B------:R-:W-:Y:S01]  /*312b0*/  SHF.R.U32.HI R17, RZ, 0x4, R17 ;  /* 0x00000004ff117819 */ /* 0x000fe20000011611 */
[----:B------:R-:W-:-:S03]  /*312c0*/  VIADD R5, R5, 0x78 ;  /* 0x0000007805057836 */ /* 0x000fc60000000000 */
[----:B------:R-:W-:Y:S01]  /*312d0*/  SGXT.U32 R17, R17, 0x3 ;  /* 0x000000031111781a */ /* 0x000fe20000000000 */
[----:B------:R0:W-:Y:S01]  /*312e0*/  STL [R1+0x5c4], R0 ;  /* 0x0005c40001007387 */ /* 0x0001e20000100800 */
[----:B------:R-:W-:Y:S02]  /*312f0*/  IMAD R5, R5, UR6, RZ ;  /* 0x0000000605057c24 */ /* 0x000fe4000f8e02ff */
[----:B------:R-:W-:Y:S01]  /*31300*/  VIADD R6, R6, 0x38 ;  /* 0x0000003806067836 */ /* 0x000fe20000000000 */
[----:B------:R-:W-:-:S04]  /*31310*/  LEA R2, P0, R7, UR8, 0x1 ;  /* 0x0000000807027c11 */ /* 0x000fc8000f8008ff */
[----:B0-----:R-:W-:Y:S01]  /*31320*/  LEA.HI.X.SX32 R0, R7, UR9, 0x1, P0 ;  /* 0x0000000907007c11 */ /* 0x001fe200080f0eff */
[C---:B------:R-:W-:Y:S01]  /*31330*/  IMAD R7, R17.reuse, UR6, RZ ;  /* 0x0000000611077c24 */ /* 0x040fe2000f8e02ff */
[----:B------:R-:W-:Y:S01]  /*31340*/  LOP3.LUT R17, R17, 0x70, RZ, 0xfc, !PT ;  /* 0x0000007011117812 */ /* 0x000fe200078efcff */
[----:B------:R-:W-:Y:S01]  /*31350*/  IMAD R6, R6, UR6, RZ ;  /* 0x0000000606067c24 */ /* 0x000fe2000f8e02ff */
[-C--:B------:R-:W-:Y:S01]  /*31360*/  LEA R18, P2, R5, R2.reuse, 0x1 ;  /* 0x0000000205127211 */ /* 0x080fe200078408ff */
[----:B------:R-:W-:Y:S01]  /*31370*/  IMAD R4, RZ, RZ, -UR6 ;  /* 0x80000006ff047e24 */ /* 0x000fe2000f8e02ff */
[----:B------:R-:W-:Y:S01]  /*31380*/  ULDC UR9, c[0x0][0x230] ;  /* 0x00008c0000097ab9 */ /* 0x000fe20000000800 */
[----:B------:R-:W-:Y:S01]  /*31390*/  IMAD R17, R17, UR4, RZ ;  /* 0x0000000411117c24 */ /* 0x000fe2000f8e02ff */
[CC--:B------:R-:W-:Y:S01]  /*313a0*/  LEA R20, P6, R6.reuse, R2.reuse, 0x1 ;  /* 0x0000000206147211 */ /* 0x0c0fe200078c08ff */
[----:B------:R2:W-:Y:S03]  /*313b0*/  STL [R1+0x5cc], R18 ;  /* 0x0005cc1201007387 */ /* 0x0005e60000100800 */
[----:B------:R-:W-:Y:S01]  /*313c0*/  LEA R19, P1, R17, R2, 0x1 ;  /* 0x0000000211137211 */ /* 0x000fe200078208ff */
[----:B------:R3:W-:Y:S04]  /*313d0*/  STL [R1+0x60c], R20 ;  /* 0x00060c1401007387 */ /* 0x0007e80000100800 */
[----:B------:R-:W-:Y:S01]  /*313e0*/  STL [R1+0x5d4], R19 ;  /* 0x0005d41301007387 */ /* 0x000fe20000100800 */
[----:B------:R-:W-:Y:S01]  /*313f0*/  LEA.HI.X.SX32 R6, R6, R0, 0x1, P6 ;  /* 0x0000000006067211 */ /* 0x000fe200030f0eff */
[----:B------:R-:W-:-:S04]  /*31400*/  IMAD R3, R4, 0x8, R29 ;  /* 0x0000000804037824 */ /* 0x000fc800078e021d */
[----:B------:R-:W-:Y:S01]  /*31410*/  IMAD R4, R4, 0x8, R3 ;  /* 0x0000000804047824 */ /* 0x000fe200078e0203 */
[----:B--2---:R-:W-:-:S05]  /*31420*/  LEA R18, P0, R16, R2, 0x1 ;  /* 0x0000000210127211 */ /* 0x004fca00078008ff */
[----:B------:R0:W-:Y:S01]  /*31430*/  STL [R1+0x5dc], R18 ;  /* 0x0005dc1201007387 */ /* 0x0001e20000100800 */
[----:B---3--:R-:W-:Y:S02]  /*31440*/  LEA R20, P5, R15, R2, 0x1 ;  /* 0x000000020f147211 */ /* 0x008fe400078a08ff */
[----:B0-----:R-:W-:Y:S02]  /*31450*/  LEA.HI.X.SX32 R18, R5, R0, 0x1, P2 ;  /* 0x0000000005127211 */ /* 0x001fe400010f0eff */
[-C--:B----4-:R-:W-:Y:S01]  /*31460*/  LEA R19, P4, R14, R2.reuse, 0x1 ;  /* 0x000000020e137211 */ /* 0x090fe200078808ff */
[----:B------:R-:W-:Y:S01]  /*31470*/  STL [R1+0x5e4], R20 ;  /* 0x0005e41401007387 */ /* 0x000fe20000100800 */
[----:B------:R-:W-:-:S03]  /*31480*/  LEA R5, P3, R13, R2, 0x1 ;  /* 0x000000020d057211 */ /* 0x000fc600078608ff */
[----:B------:R-:W-:Y:S04]  /*31490*/  STL [R1+0x5ec], R19 ;  /* 0x0005ec1301007387 */ /* 0x000fe80000100800 */
[----:B------:R0:W-:Y:S04]  /*314a0*/  STL [R1+0x5c8], R18 ;  /* 0x0005c81201007387 */ /* 0x0001e80000100800 */
[----:B------:R1:W-:Y:S01]  /*314b0*/  STL [R1+0x5f4], R5 ;  /* 0x0005f40501007387 */ /* 0x0003e20000100800 */
[----:B0-----:R-:W-:-:S03]  /*314c0*/  LEA R18, P2, R12, R2, 0x1 ;  /* 0x000000020c127211 */ /* 0x001fc600078408ff */
[----:B------:R0:W-:Y:S01]  /*314d0*/  STL [R1+0x608], R6 ;  /* 0x0006080601007387 */ /* 0x0001e20000100800 */
[----:B-1----:R-:W-:-:S03]  /*314e0*/  LEA.HI.X.SX32 R5, R17, R0, 0x1, P1 ;  /* 0x0000000011057211 */ /* 0x002fc600008f0eff */
[----:B------:R-:W-:Y:S01]  /*314f0*/  STL [R1+0x5fc], R18 ;  /* 0x0005fc1201007387 */ /* 0x000fe20000100800 */
[----:B------:R-:W-:-:S03]  /*31500*/  LEA.HI.X.SX32 R16, R16, R0, 0x1, P0 ;  /* 0x0000000010107211 */ /* 0x000fc600000f0eff */
[----:B------:R5:W-:Y:S01]  /*31510*/  STL [R1+0x5d0], R5 ;  /* 0x0005d00501007387 */ /* 0x000be20000100800 */
[----:B0-----:R-:W-:-:S05]  /*31520*/  LEA R6, P1, R11, R2, 0x1 ;  /* 0x000000020b067211 */ /* 0x001fca00078208ff */
[----:B------:R0:W-:Y:S01]  /*31530*/  STL [R1+0x604], R6 ;  /* 0x0006040601007387 */ /* 0x0001e20000100800 */
[----:B-----5:R-:W-:-:S03]  /*31540*/  LEA R5, P0, R10, R2, 0x1 ;  /* 0x000000020a057211 */ /* 0x020fc600078008ff */
[----:B------:R-:W-:Y:S04]  /*31550*/  STL [R1+0x5d8], R16 ;  /* 0x0005d81001007387 */ /* 0x000fe80000100800 */
[----:B------:R1:W-:Y:S01]  /*31560*/  STL [R1+0x614], R5 ;  /* 0x0006140501007387 */ /* 0x0003e20000100800 */
[----:B0-----:R-:W-:Y:S02]  /*31570*/  LEA.HI.X.SX32 R6, R15, R0, 0x1, P5 ;  /* 0x000000000f067211 */ /* 0x001fe400028f0eff */
[----:B------:R-:W-:-:S03]  /*31580*/  LEA R15, P5, R9, R2, 0x1 ;  /* 0x00000002090f7211 */ /* 0x000fc600078a08ff */
[----:B------:R-:W-:Y:S01]  /*31590*/  STL [R1+0x5e0], R6 ;  /* 0x0005e00601007387 */ /* 0x000fe20000100800 */
[----:B-1----:R-:W-:-:S03]  /*315a0*/  LEA.HI.X.SX32 R5, R14, R0, 0x1, P4 ;  /* 0x000000000e057211 */ /* 0x002fc600020f0eff */
[----:B------:R-:W-:Y:S01]  /*315b0*/  STL [R1+0x61c], R15 ;  /* 0x00061c0f01007387 */ /* 0x000fe20000100800 */
[----:B------:R-:W-:-:S03]  /*315c0*/  LEA.HI.X.SX32 R13, R13, R0, 0x1, P3 ;  /* 0x000000000d0d7211 */ /* 0x000fc600018f0eff */
[----:B------:R0:W-:Y:S02]  /*315d0*/  STL [R1+0x5e8], R5 ;  /* 0x0005e80501007387 */ /* 0x0001e40000100800 */
[----:B0-----:R-:W-:Y:S02]  /*315e0*/  LEA R5, P3, R29, R2, 0x1 ;  /* 0x000000021d057211 */ /* 0x001fe400078608ff */
[----:B------:R-:W-:Y:S02]  /*315f0*/  LEA.HI.X.SX32 R10, R10, R0, 0x1, P0 ;  /* 0x000000000a0a7211 */ /* 0x000fe400000f0eff */
[----:B------:R-:W-:-:S05]  /*31600*/  LEA R6, P4, R8, R2, 0x1 ;  /* 0x0000000208067211 */ /* 0x000fca00078808ff */
[----:B------:R0:W-:Y:S04]  /*31610*/  STL [R1+0x624], R6 ;  /* 0x0006240601007387 */ /* 0x0001e80000100800 */
[----:B------:R-:W-:Y:S04]  /*31620*/  STL [R1+0x5f0], R13 ;  /* 0x0005f00d01007387 */ /* 0x000fe80000100800 */
[----:B------:R1:W-:Y:S01]  /*31630*/  STL [R1+0x62c], R5 ;  /* 0x00062c0501007387 */ /* 0x0003e20000100800 */
[----:B0-----:R-:W-:Y:S02]  /*31640*/  LEA.HI.X.SX32 R6, R12, R0, 0x1, P2 ;  /* 0x000000000c067211 */ /* 0x001fe400010f0eff */
[----:B------:R-:W-:-:S03]  /*31650*/  LEA R12, P2, R3, R2, 0x1 ;  /* 0x00000002030c7211 */ /* 0x000fc600078408ff */
[----:B------:R0:W-:Y:S01]  /*31660*/  STL [R1+0x5f8], R6 ;  /* 0x0005f80601007387 */ /* 0x0001e20000100800 */
[----:B-1----:R-:W-:-:S03]  /*31670*/  LEA.HI.X.SX32 R5, R11, R0, 0x1, P1 ;  /* 0x000000000b057211 */ /* 0x002fc600008f0eff */
[----:B------:R-:W-:Y:S04]  /*31680*/  STL [R1+0x638], R12 ;  /* 0x0006380c01007387 */ /* 0x000fe80000100800 */
[----:B------:R1:W-:Y:S01]  /*31690*/  STL [R1+0x600], R5 ;  /* 0x0006000501007387 */ /* 0x0003e20000100800 */
[----:B0-----:R-:W-:-:S05]  /*316a0*/  LEA R6, P1, R4, R2, 0x1 ;  /* 0x0000000204067211 */ /* 0x001fca00078208ff */
[----:B------:R-:W-:Y:S01]  /*316b0*/  STL [R1+0x640], R6 ;  /* 0x0006400601007387 */ /* 0x000fe20000100800 */
[----:B-1----:R-:W-:-:S03]  /*316c0*/  LEA R5, P0, R7, R2, 0x1 ;  /* 0x0000000207057211 */ /* 0x002fc600078008ff */
[----:B------:R-:W-:Y:S04]  /*316d0*/  STL [R1+0x610], R10 ;  /* 0x0006100a01007387 */ /* 0x000fe80000100800 */
[----:B------:R0:W-:Y:S02]  /*316e0*/  STL [R1+0x644], R5 ;  /* 0x0006440501007387 */ /* 0x0001e40000100800 */
[-C--:B0-----:R-:W-:Y:S02]  /*316f0*/  LEA.HI.X.SX32 R5, R29, R0.reuse, 0x1, P3 ;  /* 0x000000001d057211 */ /* 0x081fe400018f0eff */
[----:B------:R-:W0:Y:S01]  /*31700*/  S2R R29, SR_TID.X ;  /* 0x00000000001d7919 */ /* 0x000e220000002100 */
[-C--:B------:R-:W-:Y:S02]  /*31710*/  LEA.HI.X.SX32 R6, R9, R0.reuse, 0x1, P5 ;  /* 0x0000000009067211 */ /* 0x080fe400028f0eff */
[----:B------:R-:W-:-:S02]  /*31720*/  LEA.HI.X.SX32 R2, R8, R0, 0x1, P4 ;  /* 0x0000000008027211 */ /* 0x000fc400020f0eff */
[-C--:B------:R-:W-:Y:S01]  /*31730*/  LEA.HI.X.SX32 R3, R3, R0.reuse, 0x1, P2 ;  /* 0x0000000003037211 */ /* 0x080fe200010f0eff */
[----:B------:R-:W-:Y:S04]  /*31740*/  STL [R1+0x618], R6 ;  /* 0x0006180601007387 */ /* 0x000fe80000100800 */
[----:B------:R1:W-:Y:S04]  /*31750*/  STL [R1+0x620], R2 ;  /* 0x0006200201007387 */ /* 0x0003e80000100800 */
[----:B------:R-:W-:Y:S01]  /*31760*/  STL [R1+0x628], R5 ;  /* 0x0006280501007387 */ /* 0x000fe20000100800 */
[----:B-1----:R-:W-:-:S03]  /*31770*/  LEA.HI.X.SX32 R2, R4, R0, 0x1, P1 ;  /* 0x0000000004027211 */ /* 0x002fc600008f0eff */
[----:B------:R-:W-:Y:S01]  /*31780*/  STL [R1+0x634], R3 ;  /* 0x0006340301007387 */ /* 0x000fe20000100800 */
[----:B------:R-:W-:-:S03]  /*31790*/  LEA.HI.X.SX32 R0, R7, R0, 0x1, P0 ;  /* 0x0000000007007211 */ /* 0x000fc600000f0eff */
[----:B------:R0:W-:Y:S04]  /*317a0*/  STL [R1+0x63c], R2 ;  /* 0x00063c0201007387 */ /* 0x0001e80000100800 */
[----:B------:R1:W-:Y:S01]  /*317b0*/  STL [R1+0x630], R0 ;  /* 0x0006300001007387 */ /* 0x0003e20000100800 */
[----:B0-----:R-:W-:-:S05]  /*317c0*/  IMAD.SHL.U32 R2, R29, 0x10, RZ ;  /* 0x000000101d027824 */ /* 0x001fca00078e00ff */
[----:B------:R0:W-:Y:S01]  /*317d0*/  STL [R1+0x1648], R2 ;  /* 0x0016480201007387 */ /* 0x0001e20000100800 */
[----:B-1----:R-:W-:Y:S01]  /*317e0*/  IMAD.SHL.U32 R0, R29, 0x20, RZ ;  /* 0x000000201d007824 */ /* 0x002fe200078e00ff */
[----:B------:R-:W-:-:S04]  /*317f0*/  UMOV UR4, URZ ;  /* 0x0000003f00047c82 */ /* 0x000fc80008000000 */
[----:B------:R-:W-:-:S05]  /*31800*/  LOP3.LUT R0, R0, 0x60, RZ, 0xc0, !PT ;  /* 0x0000006000007812 */ /* 0x000fca00078ec0ff */
[----:B------:R0:W-:Y:S04]  /*31810*/  STL [R1+0x1644], R0 ;  /* 0x0016440001007387 */ /* 0x0001e80000100800 */
[----:B------:R0:W-:Y:S01]  /*31820*/  STL [R1+0x410], RZ ;  /* 0x000410ff01007387 */ /* 0x0001e20000100800 */
[----:B------:R-:W-:-:S03]  /*31830*/  ULDC UR14, c[0x0][0x23c] ;  /* 0x00008f00000e7ab9 */ /* 0x000fc60000000800 */
[----:B------:R0:W-:Y:S04]  /*31840*/  STL [R1+0x414], RZ ;  /* 0x000414ff01007387 */ /* 0x0001e80000100800 */
        /* <DEDUP_REMOVED lines=61> */
[----:B------:R0:W-:Y:S02]  /*31c20*/  STL [R1+0x14c], RZ ;  /* 0x00014cff01007387 */ /* 0x0001e40000100800 */
.L_x_2:
[----:B------:R-:W-:Y:S01]  /*31c30*/  STL [R1+0x2940], R17 ;  /* 0x0029401101007387 */ /* 0x000fe20000100800 */
[----:B------:R-:W-:-:S03]  /*31c40*/  UIMAD UR5, UR4, -0x80, UR9 ;  /* 0xffffff80040578a4 */ /* 0x000fc6000f8e0209 */
[----:B------:R-:W-:Y:S04]  /*31c50*/  STL [R1+0x2948], R17 ;  /* 0x0029481101007387 */ /* 0x000fe80000100800 */
        /* <DEDUP_REMOVED lines=118> */
[----:B-1----:R1:W-:Y:S04]  /*323c0*/  STL [R1+0x293c], R14 ;  /* 0x00293c0e01007387 */ /* 0x0023e80000100800 */
[----:B------:R-:W-:Y:S04]  /*323d0*/  STL [R1+0x2780], R13 ;  /* 0x0027800d01007387 */ /* 0x000fe80000100800 */
[----:B------:R-:W-:Y:S01]  /*323e0*/  STL [R1+0x2930], R13 ;  /* 0x0029300d01007387 */ /* 0x000fe20000100800 */
[----:B-1----:R-:W0:Y:S03]  /*323f0*/  S2R R14, SR_TID.X ;  /* 0x00000000000e7919 */ /* 0x002e260000002100 */
[----:B------:R-:W-:Y:S04]  /*32400*/  STL [R1+0x277c], R12 ;  /* 0x00277c0c01007387 */ /* 0x000fe80000100800 */
[----:B-----5:R-:W-:Y:S04]  /*32410*/  STL [R1+0x2778], R11 ;  /* 0x0027780b01007387 */ /* 0x020fe80000100800 */
[----:B------:R-:W-:Y:S04]  /*32420*/  STL [R1+0x2774], R10 ;  /* 0x0027740a01007387 */ /* 0x000fe80000100800 */
[----:B------:R-:W-:Y:S04]  /*32430*/  STL [R1+0x2770], R9 ;  /* 0x0027700901007387 */ /* 0x000fe80000100800 */
[----:B------:R-:W-:Y:S04]  /*32440*/  STL [R1+0x276c], R8 ;  /* 0x00276c0801007387 */ /* 0x000fe80000100800 */
[----:B------:R-:W-:Y:S04]  /*32450*/  STL [R1+0x2768], R7 ;  /* 0x0027680701007387 */ /* 0x000fe80000100800 */
[----:B------:R-:W-:Y:S04]  /*32460*/  STL [R1+0x2764], R6 ;  /* 0x0027640601007387 */ /* 0x000fe80000100800 */
[----:B------:R-:W-:Y:S01]  /*32470*/  STL [R1+0x2718], R29 ;  /* 0x0027181d01007387 */ /* 0x000fe20000100800 */
[----:B0-----:R-:W-:-:S02]  /*32480*/  SHF.R.U32.HI R0, RZ, 0x4, R14 ;  /* 0x00000004ff007819 */ /* 0x001fc4000001160e */
[----:B------:R-:W-:Y:S01]  /*32490*/  SHF.R.U32.HI R4, RZ, 0x4, R14 ;  /* 0x00000004ff047819 */ /* 0x000fe2000001160e */
[----:B------:R-:W-:Y:S01]  /*324a0*/  STL [R1+0x2720], R29 ;  /* 0x0027201d01007387 */ /* 0x000fe20000100800 */
[----:B------:R-:W-:-:S03]  /*324b0*/  SGXT.U32 R0, R0, 0x3 ;  /* 0x000000030000781a */ /* 0x000fc60000000000 */
[----:B------:R-:W-:Y:S01]  /*324c0*/  STL [R1+0x2728], R29 ;  /* 0x0027281d01007387 */ /* 0x000fe20000100800 */
[----:B------:R-:W-:Y:S01]  /*324d0*/  LOP3.LUT R2, R0, 0x8, RZ, 0xfc, !PT ;  /* 0x0000000800027812 */ /* 0x000fe200078efcff */
[----:B------:R-:W-:Y:S01]  /*324e0*/  VIADD R5, R4, 0x38 ;  /* 0x0000003804057836 */ /* 0x000fe20000000000 */
[----:B------:R-:W-:Y:S01]  /*324f0*/  LOP3.LUT R3, R0, 0x10, RZ, 0xfc, !PT ;  /* 0x0000001000037812 */ /* 0x000fe200078efcff */
[----:B------:R-:W-:Y:S01]  /*32500*/  STL [R1+0x2730], R29 ;  /* 0x0027301d01007387 */ /* 0x000fe20000100800 */
[----:B------:R-:W-:Y:S01]  /*32510*/  ISETP.GE.AND P6, PT, R2, UR5, PT ;  /* 0x0000000502007c0c */ /* 0x000fe2000bfc6270 */
[----:B------:R-:W-:Y:S01]  /*32520*/  VIADD R2, R4, 0x78 ;  /* 0x0000007804027836 */ /* 0x000fe20000000000 */
[----:B------:R-:W-:Y:S01]  /*32530*/  ISETP.GE.AND P5, PT, R3, UR5, PT ;  /* 0x0000000503007c0c */ /* 0x000fe2000bfa6270 */
[----:B------:R-:W-:Y:S01]  /*32540*/  STL [R1+0x2738], R29 ;  /* 0x0027381d01007387 */ /* 0x000fe20000100800 */
[----:B------:R-:W-:Y:S02]  /*32550*/  LOP3.LUT R3, R0, 0x18, RZ, 0xfc, !PT ;  /* 0x0000001800037812 */ /* 0x000fe400078efcff */
[----:B------:R-:W-:Y:S01]  /*32560*/  ISETP.GE.AND P0, PT, R2, UR5, PT ;  /* 0x0000000502007c0c */ /* 0x000fe2000bf06270 */
[----:B------:R-:W-:Y:S01]  /*32570*/  STL [R1+0x2740], R29 ;  /* 0x0027401d01007387 */ /* 0x000fe20000100800 */
[----:B------:R-:W-:-:S02]  /*32580*/  LOP3.LUT R2, R0, 0x28, RZ, 0xfc, !PT ;  /* 0x0000002800027812 */ /* 0x000fc400078efcff */
[----:B------:R-:W-:Y:S01]  /*32590*/  ISETP.GE.AND P4, PT, R3, UR5, PT ;  /* 0x0000000503007c0c */ /* 0x000fe2000bf86270 */
[----:B------:R-:W-:Y:S01]  /*325a0*/  STL [R1+0x2748], R29 ;  /* 0x0027481d01007387 */ /* 0x000fe20000100800 */
[----:B------:R-:W-:Y:S02]  /*325b0*/  PRMT R15, RZ, 0x7610, R15 ;  /* 0x00007610ff0f7816 */ /* 0x000fe4000000000f */
[----:B------:R-:W-:Y:S01]  /*325c0*/  PRMT R17, RZ, 0x7610, R17 ;  /* 0x00007610ff117816 */ /* 0x000fe20000000011 */
[----:B------:R-:W-:Y:S01]  /*325d0*/  STL [R1+0x2750], R29 ;  /* 0x0027501d01007387 */ /* 0x000fe20000100800 */
[----:B------:R-:W-:Y:S02]  /*325e0*/  LOP3.LUT R4, R0, 0x20, RZ, 0xfc, !PT ;  /* 0x0000002000047812 */ /* 0x000fe400078efcff */
[----:B------:R-:W-:Y:S01]  /*325f0*/  ISETP.GE.AND P1, PT, R5, UR5, PT ;  /* 0x0000000505007c0c */ /* 0x000fe2000bf26270 */
        /* <DEDUP_REMOVED lines=18> */
[----:B------:R-:W-:Y:S01]  /*32720*/  STL [R1+0x26f8], R16 ;  /* 0x0026f81001007387 */ /* 0x000fe20000100800 */
[----:B------:R-:W-:-:S03]  /*32730*/  ISETP.GE.AND P3, PT, R2, UR5, PT ;  /* 0x0000000502007c0c */ /* 0x000fc6000bf66270 */
[----:B------:R-:W-:Y:S04]  /*32740*/  STL [R1+0x26f4], R18 ;  /* 0x0026f41201007387 */ /* 0x000fe80000100800 */
[----:B------:R-:W-:Y:S04]  /*32750*/  STL [R1+0x26f0], R20 ;  /* 0x0026f01401007387 */ /* 0x000fe80000100800 */
[----:B------:R-:W-:Y:S04]  /*32760*/  STL [R1+0x26ec], R21 ;  /* 0x0026ec1501007387 */ /* 0x000fe80000100800 */
[----:B------:R-:W-:Y:S04]  /*32770*/  STL [R1+0x26e8], R22 ;  /* 0x0026e81601007387 */ /* 0x000fe80000100800 */
[----:B------:R-:W2:Y:S01]  /*32780*/  LDL R3, [R1+0x640] ;  /* 0x0006400001037983 */ /* 0x000ea20000100800 */
[----:B------:R-:W-:-:S03]  /*32790*/  ISETP.GE.AND P2, PT, R4, UR5, PT ;  /* 0x0000000504007c0c */ /* 0x000fc6000bf46270 */
[----:B------:R-:W2:Y:S01]  /*327a0*/  LDL R2, [R1+0x63c] ;  /* 0x00063c0001027983 */ /* 0x000ea20000100800 */
[----:B------:R-:W-:Y:S02]  /*327b0*/  LOP3.LUT R4, R0, 0x30, RZ, 0xfc, !PT ;  /* 0x0000003000047812 */ /* 0x000fe400078efcff */
[----:B--2---:R-:W-:-:S04]  /*327c0*/  @!P6 LOP3.LUT R3, R3, R2, RZ, 0x3c, !PT ;  /* 0x000000020303e212 */ /* 0x004fc800078e3cff */
[----:B------:R-:W-:-:S04]  /*327d0*/  @!P6 LOP3.LUT R2, R3, R2, RZ, 0x3c, !PT ;  /* 0x000000020302e212 */ /* 0x000fc800078e3cff */
[----:B------:R-:W-:-:S05]  /*327e0*/  @!P6 LOP3.LUT R3, R3, R2, RZ, 0x3c, !PT ;  /* 0x000000020303e212 */ /* 0x000fca00078e3cff */
[----:B------:R-:W2:Y:S04]  /*327f0*/  @!P6 LDG.E.U16 R15, desc[UR10][R2.64] ;  /* 0x0000000a020fe981 */ /* 0x000ea8000c1e1500 */
[----:B--2---:R0:W-:Y:S04]  /*32800*/  STL [R1+0x300], R15 ;  /* 0x0003000f01007387 */ /* 0x0041e80000100800 */
[----:B0-----:R-:W2:Y:S04]  /*32810*/  LDL.LU R15, [R1+0x2968] ;  /* 0x00296800010f7983 */ /* 0x001ea80000300800 */
[----:B------:R-:W3:Y:S04]  /*32820*/  LDL R2, [R1+0x634] ;  /* 0x0006340001027983 */ /* 0x000ee80000100800 */
[----:B------:R-:W3:Y:S01]  /*32830*/  LDL R3, [R1+0x638] ;  /* 0x0006380001037983 */ /* 0x000ee20000100800 */
[----:B------:R-:W-:-:S02]  /*32840*/  ISETP.GE.AND P6, PT, R4, UR5, PT ;  /* 0x0000000504007c0c */ /* 0x000fc4000bfc6270 */
[----:B------:R-:W-:Y:S02]  /*32850*/  LOP3.LUT R4, R0, 0x40, RZ, 0xfc, !PT ;  /* 0x0000004000047812 */ /* 0x000fe400078efcff */
[----:B---3--:R-:W-:-:S04]  /*32860*/  @!P5 LOP3.LUT R3, R3, R2, RZ, 0x3c, !PT ;  /* 0x000000020303d212 */ /* 0x008fc800078e3cff */
[----:B------:R-:W-:-:S04]  /*32870*/  @!P5 LOP3.LUT R2, R3, R2, RZ, 0x3c, !PT ;  /* 0x000000020302d212 */ /* 0x000fc800078e3cff */
[----:B------:R-:W-:-:S05]  /*32880*/  @!P5 LOP3.LUT R3, R3, R2, RZ, 0x3c, !PT ;  /* 0x000000020303d212 */ /* 0x000fca00078e3cff */
[----:B------:R-:W3:Y:S04]  /*32890*/  @!P5 LDG.E.U16 R17, desc[UR10][R2.64] ;  /* 0x0000000a0211d981 */ /* 0x000ee8000c1e1500 */
[----:B---3--:R0:W-:Y:S04]  /*328a0*/  STL [R1+0x2fc], R17 ;  /* 0x0002fc1101007387 */ /* 0x0081e80000100800 */
[----:B0-----:R-:W3:Y:S04]  /*328b0*/  LDL.LU R17, [R1+0x2964] ;  /* 0x0029640001117983 */ /* 0x001ee80000300800 */
[----:B------:R-:W4:Y:S04]  /*328c0*/  LDL R2, [R1+0x628] ;  /* 0x0006280001027983 */ /* 0x000f280000100800 */
[----:B------:R-:W4:Y:S01]  /*328d0*/  LDL R3, [R1+0x62c] ;  /* 0x00062c0001037983 */ /* 0x000f220000100800 */
[----:B--2---:R-:W-:-:S02]  /*328e0*/  PRMT R15, RZ, 0x7610, R15 ;  /* 0x00007610ff0f7816 */ /* 0x004fc4000000000f */
[----:B------:R-:W-:Y:S02]  /*328f0*/  ISETP.GE.AND P5, PT, R4, UR5, PT ;  /* 0x0000000504007c0c */ /* 0x000fe4000bfa6270 */
[----:B------:R-:W-:Y:S02]  /*32900*/  PRMT R5, RZ, 0x7610, R5 ;  /* 0x00007610ff057816 */ /* 0x000fe40000000005 */
[----:B------:R-:W-:Y:S02]  /*32910*/  LOP3.LUT R4, R0, 0x48, RZ, 0xfc, !PT ;  /* 0x0000004800047812 */ /* 0x000fe400078efcff */
[----:B---3--:R-:W-:Y:S02]  /*32920*/  PRMT R17, RZ, 0x7610, R17 ;  /* 0x00007610ff117816 */ /* 0x008fe40000000011 */
[----:B----4-:R-:W-:-:S04]  /*32930*/  @!P4 LOP3.LUT R3, R3, R2, RZ, 0x3c, !PT ;  /* 0x000000020303c212 */ /* 0x010fc800078e3cff */
        /* <DEDUP_REMOVED lines=8> */
[----:B--2---:R-:W-:Y:S02]  /*329c0*/  PRMT R17, RZ, 0x7610, R17 ;  /* 0x00007610ff117816 */ /* 0x004fe40000000011 */
[----:B---3--:R-:W-:-:S04]  /*329d0*/  @!P2 LOP3.LUT R3, R3, R2, RZ, 0x3c, !PT ;  /* 0x000000020303a212 */ /* 0x008fc800078e3cff */
[----:B------:R-:W-:-:S04]  /*329e0*/  @!P2 LOP3.LUT R2, R3, R2, RZ, 0x3c, !PT ;  /* 0x000000020302a212 */ /* 0x000fc800078e3cff */
[----:B------:R-:W-:-:S05]  /*329f0*/  @!P2 LOP3.LUT R3, R3, R2, RZ, 0x3c, !PT ;  /* 0x000000020303a212 */ /* 0x000fca00078e3cff */
[----:B------:R-:W2:Y:S04]  /*32a00*/  @!P2 LDG.E.U16 R15, desc[UR10][R2.64] ;  /* 0x0000000a020fa981 */ /* 0x000ea8000c1e1500 */
[----:B--2---:R0:W-:Y:S04]  /*32a10*/  STL [R1+0x2f4], R15 ;  /* 0x0002f40f01007387 */ /* 0x0041e80000100800 */
[----:B0-----:R-:W2:Y:S04]  /*32a20*/  LDL.LU R15, [R1+0x295c] ;  /* 0x00295c00010f7983 */ /* 0x001ea80000300800 */
[----:B------:R-:W3:Y:S04]  /*32a30*/  LDL R2, [R1+0x618] ;  /* 0x0006180001027983 */ /* 0x000ee80000100800 */
[----:B------:R-:W3:Y:S01]  /*32a40*/  LDL R3, [R1+0x61c] ;  /* 0x00061c0001037983 */ /* 0x000ee20000100800 */
[----:B------:R-:W-:-:S02]  /*32a50*/  LOP3.LUT R4, R0, 0x50, RZ, 0xfc, !PT ;  /* 0x0000005000047812 */ /* 0x000fc400078efcff */
        /* <DEDUP_REMOVED lines=10> */
[----:B------:R-:W-:Y:S02]  /*32b00*/  ISETP.GE.AND P3, PT, R4, UR5, PT ;  /* 0x0000000504007c0c */ /* 0x000fe4000bf66270 */
        /* <DEDUP_REMOVED lines=31> */
[----:B------:R-:W-:-:S02]  /*32d00*/  ISETP.GE.AND P2, PT, R4, UR5, PT ;  /* 0x0000000504007c0c */ /* 0x000fc4000bf46270 */
[----:B--2---:R-:W-:Y:S02]  /*32d10*/  PRMT R15, RZ, 0x7610, R15 ;  /* 0x00007610ff0f7816 */ /* 0x004fe4000000000f */
[----:B------:R-:W-:Y:S02]  /*32d20*/  LOP3.LUT R14, R14, 0x7f, RZ, 0xc0, !PT ;  /* 0x0000007f0e0e7812 */ /* 0x000fe400078ec0ff */
[----:B------:R-:W-:Y:S02]  /*32d30*/  LOP3.LUT R0, R0, 0x70, RZ, 0xfc, !PT ;  /* 0x0000007000007812 */ /* 0x000fe400078efcff */
[----:B---3--:R-:W-:Y:S02]  /*32d40*/  PRMT R17, RZ, 0x7610, R17 ;  /* 0x00007610ff117816 */ /* 0x008fe40000000011 */
[----:B----4-:R-:W-:-:S04]  /*32d50*/  @!P1 LOP3.LUT R3, R3, R2, RZ, 0x3c, !PT ;  /* 0x0000000203039212 */ /* 0x010fc800078e3cff */
[----:B------:R-:W-:-:S04]  /*32d60*/  @!P1 LOP3.LUT R2, R3, R2, RZ, 0x3c, !PT ;  /* 0x0000000203029212 */ /* 0x000fc800078e3cff */
[----:B------:R-:W-:-:S05]  /*32d70*/  @!P1 LOP3.LUT R3, R3, R2, RZ, 0x3c, !PT ;  /* 0x0000000203039212 */ /* 0x000fca00078e3cff */
[----:B------:R-:W2:Y:S04]  /*32d80*/  @!P1 LDG.E.U16 R5, desc[UR10][R2.64] ;  /* 0x0000000a02059981 */ /* 0x000ea8000c1e1500 */
[----:B------:R-:W3:Y:S04]  /*32d90*/  LDL R2, [R1+0x5c8] ;  /* 0x0005c80001027983 */ /* 0x000ee80000100800 */
[----:B------:R-:W3:Y:S04]  /*32da0*/  LDL R3, [R1+0x5cc] ;  /* 0x0005cc0001037983 */ /* 0x000ee80000100800 */
[----:B--2---:R0:W-:Y:S04]  /*32db0*/  STL [R1+0x2e0], R5 ;  /* 0x0002e00501007387 */ /* 0x0041e80000100800 */
[----:B------:R-:W2:Y:S04]  /*32dc0*/  LDL R4, [R1+0x5e4] ;  /* 0x0005e40001047983 */ /* 0x000ea80000100800 */
[----:B0-----:R-:W2:Y:S01]  /*32dd0*/  LDL R5, [R1+0x5e0] ;  /* 0x0005e00001057983 */ /* 0x001ea20000100800 */
[----:B---3--:R-:W-:-:S04]  /*32de0*/  @!P0 LOP3.LUT R3, R3, R2, RZ, 0x3c, !PT ;  /* 0x0000000203038212 */ /* 0x008fc800078e3cff */
[----:B------:R-:W-:-:S04]  /*32df0*/  @!P0 LOP3.LUT R2, R3, R2, RZ, 0x3c, !PT ;  /* 0x0000000203028212 */ /* 0x000fc800078e3cff */
[----:B------:R-:W-:-:S05]  /*32e00*/  @!P0 LOP3.LUT R3, R3, R2, RZ, 0x3c, !PT ;  /* 0x0000000203038212 */ /* 0x000fca00078e3cff */
[----:B------:R-:W3:Y:S04]  /*32e10*/  @!P0 LDG.E.U16 R17, desc[UR10][R2.64] ;  /* 0x0000000a02118981 */ /* 0x000ee8000c1e1500 */
[----:B---3--:R0:W-:Y:S04]  /*32e20*/  STL [R1+0x2e8], R17 ;  /* 0x0002e81101007387 */ /* 0x0081e80000100800 */
[----:B0-----:R-:W3:Y:S04]  /*32e30*/  LDL.LU R17, [R1+0x2948] ;  /* 0x0029480001117983 */ /* 0x001ee80000300800 */
[----:B------:R-:W4:Y:S04]  /*32e40*/  LDL R2, [R1+0x5f8] ;  /* 0x0005f80001027983 */ /* 0x000f280000100800 */
[----:B------:R-:W4:Y:S02]  /*32e50*/  LDL R3, [R1+0x5fc] ;  /* 0x0005fc0001037983 */ /* 0x000f240000100800 */
[----:B----4-:R-:W-:-:S04]  /*32e60*/  @!P4 LOP3.LUT R3, R3, R2, RZ, 0x3c, !PT ;  /* 0x000000020303c212 */ /* 0x010fc800078e3cff */
[----:B------:R-:W-:-:S04]  /*32e70*/  @!P4 LOP3.LUT R2, R3, R2, RZ, 0x3c, !PT ;  /* 0x000000020302c212 */ /* 0x000fc800078e3cff */
[----:B------:R-:W-:-:S05]  /*32e80*/  @!P4 LOP3.LUT R3, R3, R2, RZ, 0x3c, !PT ;  /* 0x000000020303c212 */ /* 0x000fca00078e3cff */
[----:B------:R-:W4:Y:S04]  /*32e90*/  @!P4 LDG.E.U16 R15, desc[UR10][R2.64] ;  /* 0x0000000a020fc981 */ /* 0x000f28000c1e1500 */
[----:B----4-:R0:W-:Y:S04]  /*32ea0*/  STL [R1+0x2d8], R15 ;  /* 0x0002d80f01007387 */ /* 0x0101e80000100800 */
[----:B0-----:R-:W4:Y:S04]  /*32eb0*/  LDL.LU R15, [R1+0x2944] ;  /* 0x00294400010f7983 */ /* 0x001f280000300800 */
[----:B------:R-:W2:Y:S04]  /*32ec0*/  LDL R2, [R1+0x5f0] ;  /* 0x0005f00001027983 */ /* 0x000ea80000100800 */
[----:B------:R-:W2:Y:S01]  /*32ed0*/  LDL R3, [R1+0x5f4] ;  /* 0x0005f40001037983 */ /* 0x000ea20000100800 */
[----:B---3--:R-:W-:-:S02]  /*32ee0*/  PRMT R17, RZ, 0x7610, R17 ;  /* 0x00007610ff117816 */ /* 0x008fc40000000011 */
        /* <DEDUP_REMOVED lines=8> */
[----:B----4-:R-:W-:-:S02]  /*32f70*/  PRMT R15, RZ, 0x7610, R15 ;  /* 0x00007610ff0f7816 */ /* 0x010fc4000000000f */
[----:B---3--:R-:W-:-:S04]  /*32f80*/  @!P6 LOP3.LUT R3, R3, R2, RZ, 0x3c, !PT ;  /* 0x000000020303e212 */ /* 0x008fc800078e3cff */
[----:B------:R-:W-:-:S04]  /*32f90*/  @!P6 LOP3.LUT R2, R3, R2, RZ, 0x3c, !PT ;  /* 0x000000020302e212 */ /* 0x000fc800078e3cff */
[----:B------:R-:W-:-:S05]  /*32fa0*/  @!P6 LOP3.LUT R3, R3, R2, RZ, 0x3c, !PT ;  /* 0x000000020303e212 */ /* 0x000fca00078e3cff */
[----:B------:R-:W3:Y:S01]  /*32fb0*/  @!P6 LDG.E.U16 R15, desc[UR10][R2.64] ;  /* 0x0000000a020fe981 */ /* 0x000ee2000c1e1500 */
[----:B--2---:R-:W-:Y:S02]  /*32fc0*/  PRMT R17, RZ, 0x7610, R17 ;  /* 0x00007610ff117816 */ /* 0x004fe40000000011 */
[----:B------:R-:W-:Y:S02]  /*32fd0*/  ISETP.GE.AND P0, PT, R14, UR5, PT ;  /* 0x000000050e007c0c */ /* 0x000fe4000bf06270 */
[----:B------:R-:W2:Y:S04]  /*32fe0*/  LDL.LU R14, [R1+0x293c] ;  /* 0x00293c00010e7983 */ /* 0x000ea80000300800 */
[----:B------:R0:W4:Y:S04]  /*32ff0*/  @!P5 LDG.E.U16 R17, desc[UR10][R4.64] ;  /* 0x0000000a0411d981 */ /* 0x000128000c1e1500 */
[----:B---3--:R1:W-:Y:S04]  /*33000*/  STL [R1+0x2cc], R15 ;  /* 0x0002cc0f01007387 */ /* 0x0083e80000100800 */
[----:B-1----:R-:W3:Y:S04]  /*33010*/  LDL.LU R15, [R1+0x2938] ;  /* 0x00293800010f7983 */ /* 0x002ee80000300800 */
[----:B------:R-:W0:Y:S04]  /*33020*/  LDL R4, [R1+0x5d8] ;  /* 0x0005d80001047983 */ /* 0x000e280000100800 */
[----:B------:R-:W0:Y:S01]  /*33030*/  LDL R5, [R1+0x5dc] ;  /* 0x0005dc0001057983 */ /* 0x000e220000100800 */
[----:B------:R-:W-:-:S02]  /*33040*/  PRMT R2, RZ, 0x7610, R2 ;  /* 0x00007610ff027816 */ /* 0x000fc40000000002 */
[----:B0-----:R-:W-:-:S04]  /*33050*/  @!P2 LOP3.LUT R5, R5, R4, RZ, 0x3c, !PT ;  /* 0x000000040505a212 */ /* 0x001fc800078e3cff */
[----:B------:R-:W-:-:S04]  /*33060*/  @!P2 LOP3.LUT R4, R5, R4, RZ, 0x3c, !PT ;  /* 0x000000040504a212 */ /* 0x000fc800078e3cff */
[----:B------:R-:W-:-:S05]  /*33070*/  @!P2 LOP3.LUT R5, R5, R4, RZ, 0x3c, !PT ;  /* 0x000000040505a212 */ /* 0x000fca00078e3cff */
[----:B------:R0:W4:Y:S04]  /*33080*/  @!P2 LDG.E.U16 R2, desc[UR10][R4.64] ;  /* 0x0000000a0402a981 */ /* 0x000128000c1e1500 */
[----:B------:R-:W0:Y:S04]  /*33090*/  LDL R4, [R1+0x5d0] ;  /* 0x0005d00001047983 */ /* 0x000e280000100800 */
[----:B------:R-:W0:Y:S01]  /*330a0*/  LDL R5, [R1+0x5d4] ;  /* 0x0005d40001057983 */ /* 0x000e220000100800 */
[----:B------:R-:W-:Y:S02]  /*330b0*/  ISETP.GE.AND P1, PT, R0, UR5, PT ;  /* 0x0000000500007c0c */ /* 0x000fe4000bf26270 */
[----:B---3--:R-:W-:-:S11]  /*330c0*/  PRMT R15, RZ, 0x7610, R15 ;  /* 0x00007610ff0f7816 */ /* 0x008fd6000000000f */
[----:B0-----:R-:W-:-:S04]  /*330d0*/  @!P1 LOP3.LUT R5, R5, R4, RZ, 0x3c, !PT ;  /* 0x0000000405059212 */ /* 0x001fc800078e3cff */
[----:B------:R-:W-:-:S04]  /*330e0*/  @!P1 LOP3.LUT R4, R5, R4, RZ, 0x3c, !PT ;  /* 0x0000000405049212 */ /* 0x000fc800078e3cff */
[----:B------:R-:W-:-:S05]  /*330f0*/  @!P1 LOP3.LUT R5, R5, R4, RZ, 0x3c, !PT ;  /* 0x0000000405059212 */ /* 0x000fca00078e3cff */
[----:B------:R-:W3:Y:S01]  /*33100*/  @!P1 LDG.E.U16 R15, desc[UR10][R4.64] ;  /* 0x0000000a040f9981 */ /* 0x000ee2000c1e1500 */
[----:B------:R-:W-:Y:S01]  /*33110*/  PRMT R13, RZ, 0x7610, R13 ;  /* 0x00007610ff0d7816 */ /* 0x000fe2000000000d */
[----:B------:R-:W-:Y:S06]  /*33120*/  BAR.SYNC.DEFER_BLOCKING 0x0 ;  /* 0x0000000000007b1d */ /* 0x000fec0000010000 */
[----:B---3--:R0:W-:Y:S04]  /*33130*/  STL [R1+0x2d0], R15 ;  /* 0x0002d00f01007387 */ /* 0x0081e80000100800 */
[----:B0-----:R-:W3:Y:S04]  /*33140*/  LDL.LU R15, [R1+0x2934] ;  /* 0x00293400010f7983 */ /* 0x001ee80000300800 */
[----:B------:R-:W2:Y:S04]  /*33150*/  LDL R4, [R1+0x1558] ;  /* 0x0015580001047983 */ /* 0x000ea80000100800 */
[----:B------:R-:W2:Y:S02]  /*33160*/  LDL R5, [R1+0x155c] ;  /* 0x00155c0001057983 */ /* 0x000ea40000100800 */
[----:B--2---:R-:W-:-:S04]  /*33170*/  @!P0 LOP3.LUT R5, R5, R4, RZ, 0x3c, !PT ;  /* 0x0000000405058212 */ /* 0x004fc800078e3cff */
[----:B------:R-:W-:-:S04]  /*33180*/  @!P0 LOP3.LUT R4, R5, R4, RZ, 0x3c, !PT ;  /* 0x0000000405048212 */ /* 0x000fc800078e3cff */
[----:B------:R-:W-:-:S05]  /*33190*/  @!P0 LOP3.LUT R5, R5, R4, RZ, 0x3c, !PT ;  /* 0x0000000405058212 */ /* 0x000fca00078e3cff */
[----:B------:R-:W2:Y:S04]  /*331a0*/  @!P0 LDG.E.U16 R13, desc[UR10][R4.64] ;  /* 0x0000000a040d8981 */ /* 0x000ea8000c1e1500 */
[----:B--2---:R0:W-:Y:S04]  /*331b0*/  STL [R1+0x2c8], R13 ;  /* 0x0002c80d01007387 */ /* 0x0041e80000100800 */
[----:B0-----:R-:W2:Y:S04]  /*331c0*/  LDL.LU R13, [R1+0x2930] ;  /* 0x00293000010d7983 */ /* 0x001ea80000300800 */
[----:B------:R-:W4:Y:S04]  /*331d0*/  LDL R4, [R1+0x1538] ;  /* 0x0015380001047983 */ /* 0x000f280000100800 */
[----:B------:R-:W4:Y:S01]  /*331e0*/  LDL R5, [R1+0x153c] ;  /* 0x00153c0001057983 */ /* 0x000f220000100800 */
[----:B------:R-:W-:-:S02]  /*331f0*/  PRMT R14, RZ, 0x7610, R14 ;  /* 0x00007610ff0e7816 */ /* 0x000fc4000000000e */
        /* <DEDUP_REMOVED lines=27> */
[----:B----4-:R-:W-:-:S04]  /*333b0*/  @!P0 LOP3.LUT R5, R5, R4, RZ, 0x3c, !PT ;  /* 0x0000000405058212 */ /* 0x010fc800078e3cff */
[----:B------:R-:W-:-:S04]  /*333c0*/  @!P0 LOP3.LUT R4, R5, R4, RZ, 0x3c, !PT ;  /* 0x0000000405048212 */ /* 0x000fc800078e3cff */
[----:B------:R-:W-:-:S05]  /*333d0*/  @!P0 LOP3.LUT R5, R5, R4, RZ, 0x3c, !PT ;  /* 0x0000000405058212 */ /* 0x000fca00078e3cff */
[----:B------:R-:W2:Y:S04]  /*333e0*/  @!P0 LDG.E.U16 R15, desc[UR10][R4.64] ;  /* 0x0000000a040f8981 */ /* 0x000ea8000c1e1500 */
[----:B--2---:R0:W-:Y:S04]  /*333f0*/  STL [R1+0x2b8], R15 ;  /* 0x0002b80f01007387 */ /* 0x0041e80000100800 */
[----:B0-----:R-:W2:Y:S04]  /*33400*/  LDL.LU R15, [R1+0x2920] ;  /* 0x00292000010f7983 */ /* 0x001ea80000300800 */
[----:B------:R-:W4:Y:S04]  /*33410*/  LDL R4, [R1+0x1438] ;  /* 0x0014380001047983 */ /* 0x000f280000100800 */
[----:B------:R-:W4:Y:S01]  /*33420*/  LDL R5, [R1+0x143c] ;  /* 0x00143c0001057983 */ /* 0x000f220000100800 */
[----:B---3--:R-:W-:-:S02]  /*33430*/  PRMT R14, RZ, 0x7610, R14 ;  /* 0x00007610ff0e7816 */ /* 0x008fc4000000000e */
[----:B----4-:R-:W-:-:S04]  /*33440*/  @!P0 LOP3.LUT R5, R5, R4, RZ, 0x3c, !PT ;  /* 0x0000000405058212 */ /* 0x010fc800078e3cff */
        /* <DEDUP_REMOVED lines=934> */
[----:B------:R-:W-:-:S02]  /*36eb0*/  PRMT R12, RZ, 0x7610, R12 ;  /* 0x00007610ff0c7816 */ /* 0x000fc4000000000c */
        /* <DEDUP_REMOVED lines=8> */
[----:B------:R-:W-:-:S02]  /*36f40*/  PRMT R15, RZ, 0x7610, R15 ;  /* 0x00007610ff0f7816 */ /* 0x000fc4000000000f */
[----:B---3--:R-:W-:-:S04]  /*36f50*/  @!P0 LOP3.LUT R5, R5, R4, RZ, 0x3c, !PT ;  /* 0x0000000405058212 */ /* 0x008fc800078e3cff */
[----:B------:R-:W-:-:S04]  /*36f60*/  @!P0 LOP3.LUT R4, R5, R4, RZ, 0x3c, !PT ;  /* 0x0000000405048212 */ /* 0x000fc800078e3cff */
[----:B------:R-:W-:-:S05]  /*36f70*/  @!P0 LOP3.LUT R5, R5, R4, RZ, 0x3c, !PT ;  /* 0x0000000405058212 */ /* 0x000fca00078e3cff */
[----:B------:R0:W3:Y:S04]  /*36f80*/  @!P0 LDG.E.U16 R15, desc[UR10][R4.64] ;  /* 0x0000000a040f8981 */ /* 0x0000e8000c1e1500 */
[----:B------:R-:W0:Y:S04]  /*36f90*/  LDL R4, [R1+0x9b0] ;  /* 0x0009b00001047983 */ /* 0x000e280000100800 */
[----:B------:R-:W0:Y:S01]  /*36fa0*/  LDL R5, [R1+0x9b4] ;  /* 0x0009b40001057983 */ /* 0x000e220000100800 */
[----:B------:R-:W-:Y:S02]  /*36fb0*/  PRMT R11, RZ, 0x7610, R11 ;  /* 0x00007610ff0b7816 */ /* 0x000fe4000000000b */
[----:B0-----:R-:W-:-:S04]  /*36fc0*/  @!P0 LOP3.LUT R5, R5, R4, RZ, 0x3c, !PT ;  /* 0x0000000405058212 */ /* 0x001fc800078e3cff */
[----:B------:R-:W-:-:S04]  /*36fd0*/  @!P0 LOP3.LUT R4, R5, R4, RZ, 0x3c, !PT ;  /* 0x0000000405048212 */ /* 0x000fc800078e3cff */
[----:B------:R-:W-:-:S05]  /*36fe0*/  @!P0 LOP3.LUT R5, R5, R4, RZ, 0x3c, !PT ;  /* 0x0000000405058212 */ /* 0x000fca00078e3cff */
[----:B------:R-:W4:Y:S04]  /*36ff0*/  @!P0 LDG.E.U16 R11, desc[UR10][R4.64] ;  /* 0x0000000a040b8981 */ /* 0x000f28000c1e1500 */
[----:B---3--:R0:W-:Y:S04]  /*37000*/  STL [R1+0xbc], R15 ;  /* 0x0000bc0f01007387 */ /* 0x0081e80000100800 */
[----:B0-----:R-:W3:Y:S04]  /*37010*/  LDL R15, [R1+0x874] ;  /* 0x00087400010f7983 */ /* 0x001ee80000100800 */
        /* <DEDUP_REMOVED lines=35> */
[----:B------:R-:W2:Y:S01]  /*37250*/  @!P0 LDG.E.U16 R7, desc[UR10][R4.64] ;  /* 0x0000000a04078981 */ /* 0x000ea2000c1e1500 */
[----:B------:R-:W-:-:S03]  /*37260*/  PRMT R14, RZ, 0x7610, R14 ;  /* 0x00007610ff0e7816 */ /* 0x000fc6000000000e */
[----:B--2---:R0:W-:Y:S04]  /*37270*/  STL [R1+0xa8], R7 ;  /* 0x0000a80701007387 */ /* 0x0041e80000100800 */
[----:B0-----:R-:W2:Y:S04]  /*37280*/  LDL.LU R7, [R1+0x2768] ;  /* 0x0027680001077983 */ /* 0x001ea80000300800 */
[----:B------:R-:W3:Y:S01]  /*37290*/  LDL R5, [R1+0x870] ;  /* 0x0008700001057983 */ /* 0x000ee20000100800 */
[----:B------:R-:W-:Y:S01]  /*372a0*/  @!P0 IMAD.MOV.U32 R4, RZ, RZ, R15 ;  /* 0x000000ffff048224 */ /* 0x000fe200078e000f */
[----:B------:R-:W-:-:S02]  /*372b0*/  PRMT R6, RZ, 0x7610, R6 ;  /* 0x00007610ff067816 */ /* 0x000fc40000000006 */
[----:B------:R-:W4:Y:S04]  /*372c0*/  LDL R15, [R1+0x730] ;  /* 0x00073000010f7983 */ /* 0x000f280000100800 */
[----:B---3--:R0:W3:Y:S04]  /*372d0*/  @!P0 LDG.E.U16 R14, desc[UR10][R4.64] ;  /* 0x0000000a040e8981 */ /* 0x0080e8000c1e1500 */
[----:B------:R-:W0:Y:S04]  /*372e0*/  LDL R4, [R1+0x830] ;  /* 0x0008300001047983 */ /* 0x000e280000100800 */
[----:B------:R-:W0:Y:S02]  /*372f0*/  LDL R5, [R1+0x834] ;  /* 0x0008340001057983 */ /* 0x000e240000100800 */
[----:B0-----:R-:W-:-:S04]  /*37300*/  @!P0 LOP3.LUT R5, R5, R4, RZ, 0x3c, !PT ;  /* 0x0000000405058212 */ /* 0x001fc800078e3cff */
[----:B------:R-:W-:-:S04]  /*37310*/  @!P0 LOP3.LUT R4, R5, R4, RZ, 0x3c, !PT ;  /* 0x0000000405048212 */ /* 0x000fc800078e3cff */
[----:B------:R-:W-:-:S05]  /*37320*/  @!P0 LOP3.LUT R5, R5, R4, RZ, 0x3c, !PT ;  /* 0x0000000405058212 */ /* 0x000fca00078e3cff */
[----:B------:R-:W2:Y:S04]  /*37330*/  @!P0 LDG.E.U16 R6, desc[UR10][R4.64] ;  /* 0x0000000a04068981 */ /* 0x000ea8000c1e1500 */
[----:B---3--:R0:W-:Y:S04]  /*37340*/  STL [R1+0xa4], R14 ;  /* 0x0000a40e01007387 */ /* 0x0081e80000100800 */
[----:B0-----:R-:W3:Y:S04]  /*37350*/  LDL R14, [R1+0x734] ;  /* 0x00073400010e7983 */ /* 0x001ee80000100800 */
        /* <DEDUP_REMOVED lines=9> */
[----:B------:R-:W3:Y:S04]  /*373f0*/  LDL R4, [R1+0x7b0] ;  /* 0x0007b00001047983 */ /* 0x000ee80000100800 */
[----:B------:R-:W3:Y:S01]  /*37400*/  LDL R5, [R1+0x7b4] ;  /* 0x0007b40001057983 */ /* 0x000ee20000100800 */
[----:B------:R-:W-:-:S03]  /*37410*/  PRMT R12, RZ, 0x7610, R12 ;  /* 0x00007610ff0c7816 */ /* 0x000fc6000000000c */
[----:B----4-:R-:W-:Y:S01]  /*37420*/  STL [R1+0x26a4], R13 ;  /* 0x0026a40d01007387 */ /* 0x010fe20000100800 */
        /* <DEDUP_REMOVED lines=10> */
[----:B------:R0:W4:Y:S01]  /*374d0*/  @!P0 LDG.E.U16 R11, desc[UR10][R4.64] ;  /* 0x0000000a040b8981 */ /* 0x000122000c1e1500 */
[----:B------:R-:W-:-:S03]  /*374e0*/  PRMT R10, RZ, 0x7610, R10 ;  /* 0x00007610ff0a7816 */ /* 0x000fc6000000000a */
[----:B---3--:R-:W-:Y:S01]  /*374f0*/  STL [R1+0x26a8], R12 ;  /* 0x0026a80c01007387 */ /* 0x008fe20000100800 */
[----:B0-----:R-:W-:Y:S02]  /*37500*/  @!P0 IMAD.MOV.U32 R4, RZ, RZ, R14 ;  /* 0x000000ffff048224 */ /* 0x001fe400078e000e */
[----:B------:R-:W-:-:S05]  /*37510*/  @!P0 IMAD.MOV.U32 R5, RZ, RZ, R15 ;  /* 0x000000ffff058224 */ /* 0x000fca00078e000f */
[----:B------:R-:W3:Y:S04]  /*37520*/  @!P0 LDG.E.U16 R10, desc[UR10][R4.64] ;  /* 0x0000000a040a8981 */ /* 0x000ee8000c1e1500 */
[----:B----4-:R-:W-:Y:S04]  /*37530*/  STL [R1+0x26ac], R11 ;  /* 0x0026ac0b01007387 */ /* 0x010fe80000100800 */
[----:B------:R-:W4:Y:S04]  /*37540*/  LDL R4, [R1+0x6f0] ;  /* 0x0006f00001047983 */ /* 0x000f280000100800 */
[----:B------:R-:W4:Y:S01]  /*37550*/  LDL R5, [R1+0x6f4] ;  /* 0x0006f40001057983 */ /* 0x000f220000100800 */
[----:B------:R-:W-:-:S03]  /*37560*/  PRMT R9, RZ, 0x7610, R9 ;  /* 0x00007610ff097816 */ /* 0x000fc60000000009 */
[----:B------:R-:W2:Y:S04]  /*37570*/  LDL R15, [R1+0x15b0] ;  /* 0x0015b000010f7983 */ /* 0x000ea80000100800 */
[----:B------:R-:W2:Y:S04]  /*37580*/  LDL R14, [R1+0x15ec] ;  /* 0x0015ec00010e7983 */ /* 0x000ea80000100800 */
[----:B---3--:R-:W-:Y:S01]  /*37590*/  STL [R1+0x26b0], R10 ;  /* 0x0026b00a01007387 */ /* 0x008fe20000100800 */
[----:B----4-:R-:W-:-:S04]  /*375a0*/  @!P0 LOP3.LUT R5, R5, R4, RZ, 0x3c, !PT ;  /* 0x0000000405058212 */ /* 0x010fc800078e3cff */
[----:B------:R-:W-:-:S04]  /*375b0*/  @!P0 LOP3.LUT R4, R5, R4, RZ, 0x3c, !PT ;  /* 0x0000000405048212 */ /* 0x000fc800078e3cff */
[----:B------:R-:W-:-:S05]  /*375c0*/  @!P0 LOP3.LUT R5, R5, R4, RZ, 0x3c, !PT ;  /* 0x0000000405058212 */ /* 0x000fca00078e3cff */
[----:B------:R-:W3:Y:S04]  /*375d0*/  @!P0 LDG.E.U16 R9, desc[UR10][R4.64] ;  /* 0x0000000a04098981 */ /* 0x000ee8000c1e1500 */
[----:B------:R-:W4:Y:S04]  /*375e0*/  LDL R4, [R1+0x6b0] ;  /* 0x0006b00001047983 */ /* 0x000f280000100800 */
[----:B------:R-:W4:Y:S01]  /*375f0*/  LDL R5, [R1+0x6b4] ;  /* 0x0006b40001057983 */ /* 0x000f220000100800 */
[----:B------:R-:W-:-:S03]  /*37600*/  PRMT R8, RZ, 0x7610, R8 ;  /* 0x00007610ff087816 */ /* 0x000fc60000000008 */
        /* <DEDUP_REMOVED lines=19> */
[----:B------:R-:W4:Y:S01]  /*37740*/  @!P0 LDG.E.U16 R7, desc[UR10][R4.64] ;  /* 0x0000000a04078981 */ /* 0x000f22000c1e1500 */
[----:B--2---:R-:W-:-:S03]  /*37750*/  PRMT R6, RZ, 0x7610, R6 ;  /* 0x00007610ff067816 */ /* 0x004fc60000000006 */
[----:B---3--:R-:W-:Y:S04]  /*37760*/  STL [R1+0x26bc], R0 ;  /* 0x0026bc0001007387 */ /* 0x008fe80000100800 */
[----:B------:R-:W2:Y:S04]  /*37770*/  @!P0 LDG.E.U16 R6, desc[UR10][R14.64] ;  /* 0x0000000a0e068981 */ /* 0x000ea8000c1e1500 */
[----:B----4-:R-:W-:Y:S04]  /*37780*/  STL [R1+0x26c0], R7 ;  /* 0x0026c00701007387 */ /* 0x010fe80000100800 */
[----:B------:R-:W3:Y:S04]  /*37790*/  LDL R14, [R1+0x15f0] ;  /* 0x0015f000010e7983 */ /* 0x000ee80000100800 */
[----:B------:R-:W3:Y:S01]  /*377a0*/  LDL R15, [R1+0x1640] ;  /* 0x00164000010f7983 */ /* 0x000ee20000100800 */
[----:B------:R-:W-:-:S03]  /*377b0*/  PRMT R5, RZ, 0x7610, R5 ;  /* 0x00007610ff057816 */ /* 0x000fc60000000005 */
[----:B--2---:R-:W-:Y:S01]  /*377c0*/  STL [R1+0x26c4], R6 ;  /* 0x0026c40601007387 */ /* 0x004fe20000100800 */
[----:B---3--:R-:W-:-:S04]  /*377d0*/  @!P0 LOP3.LUT R15, R15, R14, RZ, 0x3c, !PT ;  /* 0x0000000e0f0f8212 */ /* 0x008fc800078e3cff */
[----:B------:R-:W-:-:S04]  /*377e0*/  @!P0 LOP3.LUT R14, R15, R14, RZ, 0x3c, !PT ;  /* 0x0000000e0f0e8212 */ /* 0x000fc800078e3cff */
[----:B------:R-:W-:-:S05]  /*377f0*/  @!P0 LOP3.LUT R15, R15, R14, RZ, 0x3c, !PT ;  /* 0x0000000e0f0f8212 */ /* 0x000fca00078e3cff */
[----:B------:R0:W2:Y:S04]  /*37800*/  @!P0 LDG.E.U16 R5, desc[UR10][R14.64] ;  /* 0x0000000a0e058981 */ /* 0x0000a8000c1e1500 */
[----:B------:R-:W0:Y:S04]  /*37810*/  LDL R14, [R1+0x65c] ;  /* 0x00065c00010e7983 */ /* 0x000e280000100800 */
[----:B------:R-:W0:Y:S01]  /*37820*/  LDL R15, [R1+0x1554] ;  /* 0x00155400010f7983 */ /* 0x000e220000100800 */
[----:B------:R-:W-:Y:S02]  /*37830*/  PRMT R29, RZ, 0x7610, R29 ;  /* 0x00007610ff1d7816 */ /* 0x000fe4000000001d */
[----:B0-----:R-:W-:-:S04]  /*37840*/  @!P0 LOP3.LUT R15, R15, R14, RZ, 0x3c, !PT ;  /* 0x0000000e0f0f8212 */ /* 0x001fc800078e3cff */
[----:B------:R-:W-:-:S04]  /*37850*/  @!P0 LOP3.LUT R14, R15, R14, RZ, 0x3c, !PT ;  /* 0x0000000e0f0e8212 */ /* 0x000fc800078e3cff */
[----:B------:R-:W-:-:S05]  /*37860*/  @!P0 LOP3.LUT R15, R15, R14, RZ, 0x3c, !PT ;  /* 0x0000000e0f0f8212 */ /* 0x000fca00078e3cff */
[----:B------:R-:W3:Y:S04]  /*37870*/  @!P0 LDG.E.U16 R29, desc[UR10][R14.64] ;  /* 0x0000000a0e1d8981 */ /* 0x000ee8000c1e1500 */
[----:B--2---:R-:W-:Y:S04]  /*37880*/  STL [R1+0x26c8], R5 ;  /* 0x0026c80501007387 */ /* 0x004fe80000100800 */
[----:B---3--:R0:W-:Y:S04]  /*37890*/  STL [R1+0x9c], R29 ;  /* 0x00009c1d01007387 */ /* 0x0081e80000100800 */
        /* <DEDUP_REMOVED lines=151> */
[----:B------:R0:W4:Y:S04]  /*38210*/  @!P0 LDG.E.U16 R13, desc[UR10][R14.64] ;  /* 0x0000000a0e0d8981 */ /* 0x000128000c1e1500 */
[----:B------:R-:W0:Y:S04]  /*38220*/  LDL R14, [R1+0x10e8] ;  /* 0x0010e800010e7983 */ /* 0x000e280000100800 */
[----:B------:R-:W0:Y:S01]  /*38230*/  LDL R15, [R1+0x10ec] ;  /* 0x0010ec00010f7983 */ /* 0x000e220000100800 */
[----:B---3--:R-:W-:Y:S02]  /*38240*/  PRMT R28, RZ, 0x7610, R28 ;  /* 0x00007610ff1c7816 */ /* 0x008fe4000000001c */
[----:B0-----:R-:W-:-:S04]  /*38250*/  @!P0 LOP3.LUT R15, R15, R14, RZ, 0x3c, !PT ;  /* 0x0000000e0f0f8212 */ /* 0x001fc800078e3cff */
[----:B------:R-:W-:-:S04]  /*38260*/  @!P0 LOP3.LUT R14, R15, R14, RZ, 0x3c, !PT ;  /* 0x0000000e0f0e8212 */ /* 0x000fc800078e3cff */
[----:B------:R-:W-:-:S05]  /*38270*/  @!P0 LOP3.LUT R15, R15, R14, RZ, 0x3c, !PT ;  /* 0x0000000e0f0f8212 */ /* 0x000fca00078e3cff */
[----:B------:R-:W3:Y:S04]  /*38280*/  @!P0 LDG.E.U16 R28, desc[UR10][R14.64] ;  /* 0x0000000a0e1c8981 */ /* 0x000ee8000c1e1500 */
[----:B----4-:R0:W-:Y:S04]  /*38290*/  STL [R1+0x58], R13 ;  /* 0x0000580d01007387 */ /* 0x0101e80000100800 */
[----:B0-----:R-:W4:Y:S04]  /*382a0*/  LDL R13, [R1+0xfac] ;  /* 0x000fac00010d7983 */ /* 0x001f280000100800 */
        /* <DEDUP_REMOVED lines=84> */
[----:B------:R-:W-:Y:S02]  /*387f0*/  PRMT R16, RZ, 0x7610, R16 ;  /* 0x00007610ff107816 */ /* 0x000fe40000000010 */
[----:B----4-:R-:W-:-:S04]  /*38800*/  @!P0 LOP3.LUT R15, R15, R14, RZ, 0x3c, !PT ;  /* 0x0000000e0f0f8212 */ /* 0x010fc800078e3cff */
[----:B------:R-:W-:-:S04]  /*38810*/  @!P0 LOP3.LUT R14, R15, R14, RZ, 0x3c, !PT ;  /* 0x0000000e0f0e8212 */ /* 0x000fc800078e3cff */
[----:B------:R-:W-:-:S05]  /*38820*/  @!P0 LOP3.LUT R15, R15, R14, RZ, 0x3c, !PT ;  /* 0x0000000e0f0f8212 */ /* 0x000fca00078e3cff */
[----:B------:R0:W4:Y:S02]  /*38830*/  @!P0 LDG.E.U16 R8, desc[UR10][R14.64] ;  /* 0x0000000a0e088981 */ /* 0x000124000c1e1500 */
[----:B0-----:R-:W-:Y:S02]  /*38840*/  @!P0 IMAD.MOV.U32 R14, RZ, RZ, R11 ;  /* 0x000000ffff0e8224 */ /* 0x001fe400078e000b */
[----:B------:R-:W-:-:S05]  /*38850*/  @!P0 IMAD.MOV.U32 R15, RZ, RZ, R13 ;  /* 0x000000ffff0f8224 */ /* 0x000fca00078e000d */
[----:B------:R-:W3:Y:S04]  /*38860*/  @!P0 LDG.E.U16 R16, desc[UR10][R14.64] ;  /* 0x0000000a0e108981 */ /* 0x000ee8000c1e1500 */
[----:B----4-:R0:W-:Y:S04]  /*38870*/  STL [R1+0x2c], R8 ;  /* 0x00002c0801007387 */ /* 0x0101e80000100800 */
[----:B------:R-:W4:Y:S04]  /*38880*/  LDL R13, [R1+0xce8] ;  /* 0x000ce800010d7983 */ /* 0x000f280000100800 */
[----:B------:R-:W2:Y:S04]  /*38890*/  LDL R11, [R1+0xcec] ;  /* 0x000cec00010b7983 */ /* 0x000ea80000100800 */
[----:B0-----:R-:W4:Y:S04]  /*388a0*/  LDL R8, [R1+0xd2c] ;  /* 0x000d2c0001087983 */ /* 0x001f280000100800 */
        /* <DEDUP_REMOVED lines=20> */
[----:B------:R-:W-:Y:S02]  /*389f0*/  PRMT R20, RZ, 0x7610, R20 ;  /* 0x00007610ff147816 */ /* 0x000fe40000000014 */
        /* <DEDUP_REMOVED lines=8> */
[----:B------:R-:W2:Y:S01]  /*38a80*/  LDL R15, [R1+0xd28] ;  /* 0x000d2800010f7983 */ /* 0x000ea20000100800 */
[----:B------:R-:W-:Y:S01]  /*38a90*/  PRMT R21, RZ, 0x7610, R21 ;  /* 0x00007610ff157816 */ /* 0x000fe20000000015 */
[----:B------:R-:W-:Y:S01]  /*38aa0*/  @!P0 IMAD.MOV.U32 R14, RZ, RZ, R8 ;  /* 0x000000ffff0e8224 */ /* 0x000fe200078e0008 */
[----:B------:R-:W-:Y:S01]  /*38ab0*/  PRMT R6, RZ, 0x7610, R6 ;  /* 0x00007610ff067816 */ /* 0x000fe20000000006 */
[----:B------:R-:W3:Y:S04]  /*38ac0*/  LDL R8, [R1+0xc2c] ;  /* 0x000c2c0001087983 */ /* 0x000ee80000100800 */
[----:B--2---:R0:W2:Y:S02]  /*38ad0*/  @!P0 LDG.E.U16 R21, desc[UR10][R14.64] ;  /* 0x0000000a0e158981 */ /* 0x0040a4000c1e1500 */
[----:B0-----:R-:W-:-:S02]  /*38ae0*/  @!P0 IMAD.MOV.U32 R14, RZ, RZ, R11 ;  /* 0x000000ffff0e8224 */ /* 0x001fc400078e000b */
[----:B------:R-:W-:-:S05]  /*38af0*/  @!P0 IMAD.MOV.U32 R15, RZ, RZ, R13 ;  /* 0x000000ffff0f8224 */ /* 0x000fca00078e000d */
[----:B------:R0:W4:Y:S04]  /*38b00*/  @!P0 LDG.E.U16 R6, desc[UR10][R14.64] ;  /* 0x0000000a0e068981 */ /* 0x000128000c1e1500 */
[----:B--2---:R1:W-:Y:S04]  /*38b10*/  STL [R1+0x18], R21 ;  /* 0x0000181501007387 */ /* 0x0043e80000100800 */
[----:B-1----:R-:W2:Y:S04]  /*38b20*/  LDL.LU R21, [R1+0x26ec] ;  /* 0x0026ec0001157983 */ /* 0x002ea80000300800 */
[----:B------:R-:W0:Y:S04]  /*38b30*/  LDL R14, [R1+0xca8] ;  /* 0x000ca800010e7983 */ /* 0x000e280000100800 */
[----:B------:R-:W0:Y:S01]  /*38b40*/  LDL R15, [R1+0xcac] ;  /* 0x000cac00010f7983 */ /* 0x000e220000100800 */
[----:B------:R-:W-:-:S03]  /*38b50*/  PRMT R22, RZ, 0x7610, R22 ;  /* 0x00007610ff167816 */ /* 0x000fc60000000016 */
[----:B------:R-:W2:Y:S04]  /*38b60*/  LDL R13, [R1+0xbec] ;  /* 0x000bec00010d7983 */ /* 0x000ea80000100800 */
[----:B------:R-:W2:Y:S01]  /*38b70*/  LDL R11, [R1+0xba8] ;  /* 0x000ba800010b7983 */ /* 0x000ea20000100800 */
        /* <DEDUP_REMOVED lines=13> */
[----:B--2---:R0:W2:Y:S04]  /*38c50*/  @!P0 LDG.E.U16 R9, desc[UR10][R14.64] ;  /* 0x0000000a0e098981 */ /* 0x0040a8000c1e1500 */
[----:B------:R-:W4:Y:S01]  /*38c60*/  LDL R15, [R1+0xc28] ;  /* 0x000c2800010f7983 */ /* 0x000f220000100800 */
[----:B0-----:R-:W-:-:S03]  /*38c70*/  @!P0 IMAD.MOV.U32 R14, RZ, RZ, R8 ;  /* 0x000000ffff0e8224 */ /* 0x001fc600078e0008 */
[----:B--2---:R0:W-:Y:S01]  /*38c80*/  STL [R1+0xc], R9 ;  /* 0x00000c0901007387 */ /* 0x0041e20000100800 */
[----:B------:R-:W-:Y:S02]  /*38c90*/  PRMT R12, RZ, 0x7610, R12 ;  /* 0x00007610ff0c7816 */ /* 0x000fe4000000000c */
[----:B------:R-:W-:Y:S02]  /*38ca0*/  PRMT R5, RZ, 0x7610, R5 ;  /* 0x00007610ff057816 */ /* 0x000fe40000000005 */
[----:B------:R-:W-:Y:S01]  /*38cb0*/  PRMT R29, RZ, 0x7610, R29 ;  /* 0x00007610ff1d7816 */ /* 0x000fe2000000001d */
[----:B------:R-:W2:Y:S04]  /*38cc0*/  LDL R8, [R1+0xb28] ;  /* 0x000b280001087983 */ /* 0x000ea80000100800 */
[----:B----4-:R1:W4:Y:S04]  /*38cd0*/  @!P0 LDG.E.U16 R7, desc[UR10][R14.64] ;  /* 0x0000000a0e078981 */ /* 0x010328000c1e1500 */
[----:B0-----:R-:W3:Y:S04]  /*38ce0*/  LDL R9, [R1+0xb6c] ;  /* 0x000b6c0001097983 */ /* 0x001ee80000100800 */
[----:B------:R-:W2:Y:S01]  /*38cf0*/  LDL R15, [R1+0xbe8] ;  /* 0x000be800010f7983 */ /* 0x000ea20000100800 */
[----:B-1----:R-:W-:-:S05]  /*38d00*/  @!P0 IMAD.MOV.U32 R14, RZ, RZ, R13 ;  /* 0x000000ffff0e8224 */ /* 0x002fca00078e000d */
[----:B--2---:R0:W2:Y:S02]  /*38d10*/  @!P0 LDG.E.U16 R12, desc[UR10][R14.64] ;  /* 0x0000000a0e0c8981 */ /* 0x0040a4000c1e1500 */
[----:B0-----:R-:W-:Y:S02]  /*38d20*/  @!P0 IMAD.MOV.U32 R14, RZ, RZ, R6 ;  /* 0x000000ffff0e8224 */ /* 0x001fe400078e0006 */
[----:B------:R-:W-:-:S05]  /*38d30*/  @!P0 IMAD.MOV.U32 R15, RZ, RZ, R11 ;  /* 0x000000ffff0f8224 */ /* 0x000fca00078e000b */
[----:B------:R3:W2:Y:S04]  /*38d40*/  @!P0 LDG.E.U16 R5, desc[UR10][R14.64] ;  /* 0x0000000a0e058981 */ /* 0x0006a8000c1e1500 */
[----:B----4-:R0:W-:Y:S01]  /*38d50*/  STL [R1+0x8], R7 ;  /* 0x0000080701007387 */ /* 0x0101e20000100800 */
[----:B---3--:R-:W-:Y:S02]  /*38d60*/  @!P0 IMAD.MOV.U32 R14, RZ, RZ, R9 ;  /* 0x000000ffff0e8224 */ /* 0x008fe400078e0009 */
[----:B------:R-:W-:Y:S01]  /*38d70*/  @!P0 IMAD.MOV.U32 R15, RZ, RZ, R10 ;  /* 0x000000ffff0f8224 */ /* 0x000fe200078e000a */
[----:B0-----:R-:W3:Y:S04]  /*38d80*/  LDL R7, [R1+0xb2c] ;  /* 0x000b2c0001077983 */ /* 0x001ee80000100800 */
[----:B------:R0:W4:Y:S02]  /*38d90*/  @!P0 LDG.E.U16 R29, desc[UR10][R14.64] ;  /* 0x0000000a0e1d8981 */ /* 0x000124000c1e1500 */
[----:B0-----:R-:W-:-:S02]  /*38da0*/  @!P0 IMAD.MOV.U32 R15, RZ, RZ, R8 ;  /* 0x000000ffff0f8224 */ /* 0x001fc400078e0008 */
[----:B--2---:R0:W-:Y:S04]  /*38db0*/  STL [R1+0x4], R12 ;  /* 0x0000040c01007387 */ /* 0x0041e80000100800 */
[----:B------:R-:W2:Y:S04]  /*38dc0*/  LDL R11, [R1+0xaec] ;  /* 0x000aec00010b7983 */ /* 0x000ea80000100800 */
[----:B------:R-:W2:Y:S04]  /*38dd0*/  LDL R6, [R1+0xaa8] ;  /* 0x000aa80001067983 */ /* 0x000ea80000100800 */
[----:B0-----:R-:W2:Y:S04]  /*38de0*/  LDL R12, [R1+0xae8] ;  /* 0x000ae800010c7983 */ /* 0x001ea80000100800 */
[----:B------:R0:W-:Y:S04]  /*38df0*/  STL [R1], R5 ;  /* 0x0000000501007387 */ /* 0x0001e80000100800 */
[----:B------:R-:W2:Y:S04]  /*38e00*/  LDL R10, [R1+0xa68] ;  /* 0x000a6800010a7983 */ /* 0x000ea80000100800 */
[----:B------:R-:W2:Y:S04]  /*38e10*/  LDL R9, [R1+0xa6c] ;  /* 0x000a6c0001097983 */ /* 0x000ea80000100800 */
[----:B0-----:R-:W2:Y:S01]  /*38e20*/  LDL R5, [R1+0xaac] ;  /* 0x000aac0001057983 */ /* 0x001ea20000100800 */
[----:B---3--:R-:W-:-:S03]  /*38e30*/  @!P0 IMAD.MOV.U32 R14, RZ, RZ, R7 ;  /* 0x000000ffff0e8224 */ /* 0x008fc600078e0007 */
[----:B----4-:R-:W-:Y:S04]  /*38e40*/  STL [R1+0x262c], R29 ;  /* 0x00262c1d01007387 */ /* 0x010fe80000100800 */
[----:B------:R-:W3:Y:S04]  /*38e50*/  LDL R8, [R1+0xa28] ;  /* 0x000a280001087983 */ /* 0x000ee80000100800 */
[----:B------:R-:W4:Y:S01]  /*38e60*/  LDL R7, [R1+0xa2c] ;  /* 0x000a2c0001077983 */ /* 0x000f220000100800 */
[----:B------:R-:W-:Y:S02]  /*38e70*/  PRMT R28, RZ, 0x7610, R28 ;  /* 0x00007610ff1c7816 */ /* 0x000fe4000000001c */
[----:B------:R-:W-:-:S04]  /*38e80*/  PRMT R27, RZ, 0x7610, R27 ;  /* 0x00007610ff1b7816 */ /* 0x000fc8000000001b */
[----:B------:R2:W3:Y:S01]  /*38e90*/  @!P0 LDG.E.U16 R28, desc[UR10][R14.64] ;  /* 0x0000000a0e1c8981 */ /* 0x0004e2000c1e1500 */
[----:B------:R-:W-:Y:S02]  /*38ea0*/  PRMT R26, RZ, 0x7610, R26 ;  /* 0x00007610ff1a7816 */ /* 0x000fe4000000001a */
[----:B------:R-:W-:Y:S02]  /*38eb0*/  PRMT R25, RZ, 0x7610, R25 ;  /* 0x00007610ff197816 */ /* 0x000fe40000000019 */
[----:B------:R-:W-:Y:S01]  /*38ec0*/  PRMT R24, RZ, 0x7610, R24 ;  /* 0x00007610ff187816 */ /* 0x000fe20000000018 */
[----:B--2---:R-:W-:Y:S02]  /*38ed0*/  @!P0 IMAD.MOV.U32 R14, RZ, RZ, R11 ;  /* 0x000000ffff0e8224 */ /* 0x004fe400078e000b */
[----:B------:R-:W-:-:S05]  /*38ee0*/  @!P0 IMAD.MOV.U32 R15, RZ, RZ, R12 ;  /* 0x000000ffff0f8224 */ /* 0x000fca00078e000c */
[----:B------:R0:W2:Y:S02]  /*38ef0*/  @!P0 LDG.E.U16 R27, desc[UR10][R14.64] ;  /* 0x0000000a0e1b8981 */ /* 0x0000a4000c1e1500 */
[----:B0-----:R-:W-:Y:S02]  /*38f00*/  @!P0 IMAD.MOV.U32 R15, RZ, RZ, R6 ;  /* 0x000000ffff0f8224 */ /* 0x001fe400078e0006 */
[----:B------:R-:W-:-:S05]  /*38f10*/  @!P0 IMAD.MOV.U32 R14, RZ, RZ, R5 ;  /* 0x000000ffff0e8224 */ /* 0x000fca00078e0005 */
[----:B------:R0:W2:Y:S02]  /*38f20*/  @!P0 LDG.E.U16 R26, desc[UR10][R14.64] ;  /* 0x0000000a0e1a8981 */ /* 0x0000a4000c1e1500 */
[----:B0-----:R-:W-:Y:S02]  /*38f30*/  @!P0 IMAD.MOV.U32 R14, RZ, RZ, R9 ;  /* 0x000000ffff0e8224 */ /* 0x001fe400078e0009 */
[----:B------:R-:W-:-:S05]  /*38f40*/  @!P0 IMAD.MOV.U32 R15, RZ, RZ, R10 ;  /* 0x000000ffff0f8224 */ /* 0x000fca00078e000a */
[----:B------:R4:W2:Y:S02]  /*38f50*/  @!P0 LDG.E.U16 R25, desc[UR10][R14.64] ;  /* 0x0000000a0e198981 */ /* 0x0008a4000c1e1500 */
[----:B----4-:R-:W-:Y:S02]  /*38f60*/  @!P0 IMAD.MOV.U32 R14, RZ, RZ, R7 ;  /* 0x000000ffff0e8224 */ /* 0x010fe400078e0007 */
[----:B---3--:R-:W-:-:S05]  /*38f70*/  @!P0 IMAD.MOV.U32 R15, RZ, RZ, R8 ;  /* 0x000000ffff0f8224 */ /* 0x008fca00078e0008 */
[----:B------:R-:W3:Y:S04]  /*38f80*/  @!P0 LDG.E.U16 R24, desc[UR10][R14.64] ;  /* 0x0000000a0e188981 */ /* 0x000ee8000c1e1500 */
[----:B------:R-:W-:Y:S04]  /*38f90*/  STL [R1+0x2630], R28 ;  /* 0x0026301c01007387 */ /* 0x000fe80000100800 */
[----:B--2---:R-:W-:Y:S04]  /*38fa0*/  STL [R1+0x2634], R27 ;  /* 0x0026341b01007387 */ /* 0x004fe80000100800 */
[----:B------:R-:W2:Y:S04]  /*38fb0*/  LDL R6, [R1+0x9e8] ;  /* 0x0009e80001067983 */ /* 0x000ea80000100800 */
[----:B------:R-:W4:Y:S04]  /*38fc0*/  LDL R5, [R1+0x9ec] ;  /* 0x0009ec0001057983 */ /* 0x000f280000100800 */
[----:B------:R0:W-:Y:S04]  /*38fd0*/  STL [R1+0x2638], R26 ;  /* 0x0026381a01007387 */ /* 0x0001e80000100800 */
[----:B------:R-:W4:Y:S04]  /*38fe0*/  LDL R13, [R1+0x9ac] ;  /* 0x0009ac00010d7983 */ /* 0x000f280000100800 */
[----:B0-----:R-:W4:Y:S04]  /*38ff0*/  LDL R26, [R1+0x9a8] ;  /* 0x0009a800011a7983 */ /* 0x001f280000100800 */
[----:B------:R-:W-:Y:S04]  /*39000*/  STL [R1+0x263c], R25 ;  /* 0x00263c1901007387 */ /* 0x000fe80000100800 */
[----:B------:R-:W4:Y:S04]  /*39010*/  LDL R12, [R1+0x968] ;  /* 0x00096800010c7983 */ /* 0x000f280000100800 */
[----:B------:R-:W4:Y:S04]  /*39020*/  LDL R11, [R1+0x96c] ;  /* 0x00096c00010b7983 */ /* 0x000f280000100800 */
[----:B------:R-:W4:Y:S04]  /*39030*/  LDL R10, [R1+0x928] ;  /* 0x00092800010a7983 */ /* 0x000f280000100800 */
[----:B------:R-:W4:Y:S04]  /*39040*/  LDL R9, [R1+0x92c] ;  /* 0x00092c0001097983 */ /* 0x000f280000100800 */
[----:B---3--:R-:W-:Y:S04]  /*39050*/  STL [R1+0x2640], R24 ;  /* 0x0026401801007387 */ /* 0x008fe80000100800 */
[----:B------:R-:W3:Y:S04]  /*39060*/  LDL R8, [R1+0x8e8] ;  /* 0x0008e80001087983 */ /* 0x000ee80000100800 */
[----:B------:R-:W3:Y:S01]  /*39070*/  LDL R7, [R1+0x8ec] ;  /* 0x0008ec0001077983 */ /* 0x000ee20000100800 */
[----:B------:R-:W-:-:S02]  /*39080*/  PRMT R23, RZ, 0x7610, R23 ;  /* 0x00007610ff177816 */ /* 0x000fc40000000017 */
[----:B------:R-:W-:Y:S02]  /*39090*/  PRMT R19, RZ, 0x7610, R19 ;  /* 0x00007610ff137816 */ /* 0x000fe40000000013 */
[----:B------:R-:W-:Y:S02]  /*390a0*/  PRMT R4, RZ, 0x7610, R4 ;  /* 0x00007610ff047816 */ /* 0x000fe40000000004 */
[----:B------:R-:W-:Y:S02]  /*390b0*/  PRMT R3, RZ, 0x7610, R3 ;  /* 0x00007610ff037816 */ /* 0x000fe40000000003 */
[----:B------:R-:W-:Y:S01]  /*390c0*/  PRMT R16, RZ, 0x7610, R16 ;  /* 0x00007610ff107816 */ /* 0x000fe20000000010 */
[----:B--2---:R-:W-:Y:S02]  /*390d0*/  @!P0 IMAD.MOV.U32 R15, RZ, RZ, R6 ;  /* 0x000000ffff0f8224 */ /* 0x004fe400078e0006 */
[----:B----4-:R-:W-:Y:S01]  /*390e0*/  @!P0 IMAD.MOV.U32 R14, RZ, RZ, R5 ;  /* 0x000000ffff0e8224 */ /* 0x010fe200078e0005 */
[----:B------:R-:W2:Y:S04]  /*390f0*/  LDL R6, [R1+0x8a8] ;  /* 0x0008a80001067983 */ /* 0x000ea80000100800 */
[----:B------:R-:W4:Y:S04]  /*39100*/  LDL R5, [R1+0x8ac] ;  /* 0x0008ac0001057983 */ /* 0x000f280000100800 */
[----:B------:R0:W2:Y:S02]  /*39110*/  @!P0 LDG.E.U16 R23, desc[UR10][R14.64] ;  /* 0x0000000a0e178981 */ /* 0x0000a4000c1e1500 */
[----:B0-----:R-:W-:-:S02]  /*39120*/  @!P0 IMAD.MOV.U32 R14, RZ, RZ, R13 ;  /* 0x000000ffff0e8224 */ /* 0x001fc400078e000d */
[----:B------:R-:W-:-:S05]  /*39130*/  @!P0 IMAD.MOV.U32 R15, RZ, RZ, R26 ;  /* 0x000000ffff0f8224 */ /* 0x000fca00078e001a */
[----:B------:R0:W4:Y:S02]  /*39140*/  @!P0 LDG.E.U16 R19, desc[UR10][R14.64] ;  /* 0x0000000a0e138981 */ /* 0x000124000c1e1500 */
[----:B0-----:R-:W-:Y:S02]  /*39150*/  @!P0 IMAD.MOV.U32 R14, RZ, RZ, R11 ;  /* 0x000000ffff0e8224 */ /* 0x001fe400078e000b */
[----:B------:R-:W-:-:S05]  /*39160*/  @!P0 IMAD.MOV.U32 R15, RZ, RZ, R12 ;  /* 0x000000ffff0f8224 */ /* 0x000fca00078e000c */
[----:B------:R0:W4:Y:S02]  /*39170*/  @!P0 LDG.E.U16 R4, desc[UR10][R14.64] ;  /* 0x0000000a0e048981 */ /* 0x000124000c1e1500 */
[----:B0-----:R-:W-:Y:S02]  /*39180*/  @!P0 IMAD.MOV.U32 R14, RZ, RZ, R9 ;  /* 0x000000ffff0e8224 */ /* 0x001fe400078e0009 */
[----:B------:R-:W-:-:S05]  /*39190*/  @!P0 IMAD.MOV.U32 R15, RZ, RZ, R10 ;  /* 0x000000ffff0f8224 */ /* 0x000fca00078e000a */
[----:B------:R3:W4:Y:S02]  /*391a0*/  @!P0 LDG.E.U16 R3, desc[UR10][R14.64] ;  /* 0x0000000a0e038981 */ /* 0x000724000c1e1500 */
[----:B---3--:R-:W-:Y:S02]  /*391b0*/  @!P0 IMAD.MOV.U32 R14, RZ, RZ, R7 ;  /* 0x000000ffff0e8224 */ /* 0x008fe400078e0007 */
[----:B------:R-:W-:-:S05]  /*391c0*/  @!P0 IMAD.MOV.U32 R15, RZ, RZ, R8 ;  /* 0x000000ffff0f8224 */ /* 0x000fca00078e0008 */
[----:B------:R-:W3:Y:S04]  /*391d0*/  @!P0 LDG.E.U16 R16, desc[UR10][R14.64] ;  /* 0x0000000a0e108981 */ /* 0x000ee8000c1e1500 */
[----:B--2---:R0:W-:Y:S04]  /*391e0*/  STL [R1+0x2644], R23 ;  /* 0x0026441701007387 */ /* 0x0041e80000100800 */
[----:B----4-:R1:W-:Y:S04]  /*391f0*/  STL [R1+0x2648], R19 ;  /* 0x0026481301007387 */ /* 0x0103e80000100800 */
[----:B------:R2:W-:Y:S04]  /*39200*/  STL [R1+0x264c], R4 ;  /* 0x00264c0401007387 */ /* 0x0005e80000100800 */
[----:B------:R4:W-:Y:S04]  /*39210*/  STL [R1+0x2650], R3 ;  /* 0x0026500301007387 */ /* 0x0009e80000100800 */
[----:B---3--:R3:W-:Y:S04]  /*39220*/  STL [R1+0x2654], R16 ;  /* 0x0026541001007387 */ /* 0x0087e80000100800 */
[----:B0-----:R-:W3:Y:S04]  /*39230*/  LDL R23, [R1+0x868] ;  /* 0x0008680001177983 */ /* 0x001ee80000100800 */
[----:B-1----:R-:W3:Y:S04]  /*39240*/  LDL R19, [R1+0x86c] ;  /* 0x00086c0001137983 */ /* 0x002ee80000100800 */
[----:B------:R-:W3:Y:S04]  /*39250*/  LDL R11, [R1+0x82c] ;  /* 0x00082c00010b7983 */ /* 0x000ee80000100800 */
[----:B--2---:R-:W2:Y:S04]  /*39260*/  LDL R4, [R1+0x7e8] ;  /* 0x0007e80001047983 */ /* 0x004ea80000100800 */
[----:B----4-:R-:W4:Y:S04]  /*39270*/  LDL R3, [R1+0x7ec] ;  /* 0x0007ec0001037983 */ /* 0x010f280000100800 */
[----:B---3--:R-:W3:Y:S01]  /*39280*/  LDL R16, [R1+0x828] ;  /* 0x0008280001107983 */ /* 0x008ee20000100800 */
[----:B------:R-:W-:Y:S01]  /*39290*/  PRMT R18, RZ, 0x7610, R18 ;  /* 0x00007610ff127816 */ /* 0x000fe20000000012 */
[----:B------:R-:W-:-:S02]  /*392a0*/  @!P0 IMAD.MOV.U32 R14, RZ, RZ, R5 ;  /* 0x000000ffff0e8224 */ /* 0x000fc400078e0005 */
[----:B------:R-:W-:Y:S01]  /*392b0*/  @!P0 IMAD.MOV.U32 R15, RZ, RZ, R6 ;  /* 0x000000ffff0f8224 */ /* 0x000fe200078e0006 */
[----:B------:R-:W-:Y:S02]  /*392c0*/  PRMT R20, RZ, 0x7610, R20 ;  /* 0x00007610ff147816 */ /* 0x000fe40000000014 */
[----:B------:R-:W-:Y:S01]  /*392d0*/  PRMT R21, RZ, 0x7610, R21 ;  /* 0x00007610ff157816 */ /* 0x000fe20000000015 */
[----:B------:R-:W2:Y:S04]  /*392e0*/  LDL.LU R26, [R1+0x2ec] ;  /* 0x0002ec00011a7983 */ /* 0x000ea80000300800 */
[----:B------:R0:W2:Y:S04]  /*392f0*/  @!P0 LDG.E.U16 R18, desc[UR10][R14.64] ;  /* 0x0000000a0e128981 */ /* 0x0000a8000c1e1500 */
[----:B------:R-:W2:Y:S04]  /*39300*/  LDL.LU R27, [R1+0x300] ;  /* 0x00030000011b7983 */ /* 0x000ea80000300800 */
[----:B------:R-:W2:Y:S04]  /*39310*/  LDL.LU R28, [R1+0x2fc] ;  /* 0x0002fc00011c7983 */ /* 0x000ea80000300800 */
[----:B------:R-:W2:Y:S04]  /*39320*/  LDL.LU R29, [R1+0x2f8] ;  /* 0x0002f800011d7983 */ /* 0x000ea80000300800 */
[----:B------:R-:W2:Y:S01]  /*39330*/  LDL.LU R5, [R1+0x2f4] ;  /* 0x0002f40001057983 */ /* 0x000ea20000300800 */
[----:B------:R-:W-:-:S03]  /*39340*/  PRMT R22, RZ, 0x7610, R22 ;  /* 0x00007610ff167816 */ /* 0x000fc60000000016 */
[----:B------:R-:W2:Y:S04]  /*39350*/  LDL.LU R6, [R1+0x2f0] ;  /* 0x0002f00001067983 */ /* 0x000ea80000300800 */
[----:B------:R-:W2:Y:S04]  /*39360*/  LDL.LU R7, [R1+0x2e4] ;  /* 0x0002e40001077983 */ /* 0x000ea80000300800 */
[----:B------:R-:W2:Y:S04]  /*39370*/  LDL.LU R8, [R1+0x2e0] ;  /* 0x0002e00001087983 */ /* 0x000ea80000300800 */
[----:B------:R-:W2:Y:S04]  /*39380*/  LDL.LU R9, [R1+0x2dc] ;  /* 0x0002dc0001097983 */ /* 0x000ea80000300800 */
[----:B------:R-:W2:Y:S04]  /*39390*/  LDL.LU R10, [R1+0x2d8] ;  /* 0x0002d800010a7983 */ /* 0x000ea80000300800 */
[----:B------:R-:W2:Y:S04]  /*393a0*/  LDL.LU R12, [R1+0x2d4] ;  /* 0x0002d400010c7983 */ /* 0x000ea80000300800 */
[----:B------:R-:W2:Y:S01]  /*393b0*/  LDL.LU R13, [R1+0x2cc] ;  /* 0x0002cc00010d7983 */ /* 0x000ea20000300800 */
[----:B0-----:R-:W-:-:S02]  /*393c0*/  @!P0 IMAD.MOV.U32 R15, RZ, RZ, R23 ;  /* 0x000000ffff0f8224 */ /* 0x001fc400078e0017 */
[----:B------:R-:W-:-:S05]  /*393d0*/  @!P0 IMAD.MOV.U32 R14, RZ, RZ, R19 ;  /* 0x000000ffff0e8224 */ /* 0x000fca00078e0013 */
[----:B------:R0:W2:Y:S02]  /*393e0*/  @!P0 LDG.E.U16 R20, desc[UR10][R14.64] ;  /* 0x0000000a0e148981 */ /* 0x0000a4000c1e1500 */
[----:B0-----:R-:W-:Y:S02]  /*393f0*/  @!P0 IMAD.MOV.U32 R14, RZ, RZ, R11 ;  /* 0x000000ffff0e8224 */ /* 0x001fe400078e000b */
[----:B---3--:R-:W-:-:S05]  /*39400*/  @!P0 IMAD.MOV.U32 R15, RZ, RZ, R16 ;  /* 0x000000ffff0f8224 */ /* 0x008fca00078e0010 */
[----:B------:R4:W3:Y:S02]  /*39410*/  @!P0 LDG.E.U16 R21, desc[UR10][R14.64] ;  /* 0x0000000a0e158981 */ /* 0x0008e4000c1e1500 */
[----:B----4-:R-:W-:Y:S02]  /*39420*/  @!P0 IMAD.MOV.U32 R14, RZ, RZ, R3 ;  /* 0x000000ffff0e8224 */ /* 0x010fe400078e0003 */
[----:B--2---:R-:W-:-:S05]  /*39430*/  @!P0 IMAD.MOV.U32 R15, RZ, RZ, R4 ;  /* 0x000000ffff0f8224 */ /* 0x004fca00078e0004 */
[----:B------:R0:W2:Y:S01]  /*39440*/  @!P0 LDG.E.U16 R22, desc[UR10][R14.64] ;  /* 0x0000000a0e168981 */ /* 0x0000a2000c1e1500 */
[----:B------:R-:W0:Y:S01]  /*39450*/  S2R R11, SR_TID.X ;  /* 0x00000000000b7919 */ /* 0x000e220000002100 */
[----:B------:R-:W1:Y:S01]  /*39460*/  S2UR UR6, SR_CgaCtaId ;  /* 0x00000000000679c3 */ /* 0x000e620000008800 */
[----:B------:R-:W-:Y:S01]  /*39470*/  UMOV UR5, 0x400 ;  /* 0x0000040000057882 */ /* 0x000fe20000000000 */
[----:B------:R-:W-:Y:S01]  /*39480*/  STL [R1+0x2658], R18 ;  /* 0x0026581201007387 */ /* 0x000fe20000100800 */
[----:B0-----:R-:W-:Y:S01]  /*39490*/  SHF.R.S32.HI R14, RZ, 0x6, R11 ;  /* 0x00000006ff0e7819 */ /* 0x001fe2000001140b */
[----:B------:R-:W-:-:S03]  /*394a0*/  IMAD.SHL.U32 R15, R11, 0x2, RZ ;  /* 0x000000020b0f7824 */ /* 0x000fc600078e00ff */
[----:B------:R-:W-:Y:S01]  /*394b0*/  SGXT R14, R14, 0x1 ;  /* 0x000000010e0e781a */ /* 0x000fe20000000200 */
[----:B-1----:R-:W-:-:S03]  /*394c0*/  ULEA UR5, UR6, UR5, 0x18 ;  /* 0x0000000506057291 */ /* 0x002fc6000f8ec03f */
[----:B------:R-:W-:-:S04]  /*394d0*/  LOP3.LUT R14, R14, 0x90, RZ, 0xc0, !PT ;  /* 0x000000900e0e7812 */ /* 0x000fc800078ec0ff */
[----:B------:R-:W-:-:S05]  /*394e0*/  LOP3.LUT R14, R14, 0x7e, R15, 0x78, !PT ;  /* 0x0000007e0e0e7812 */ /* 0x000fca00078e780f */
[----:B------:R0:W-:Y:S04]  /*394f0*/  STS.U16 [R14+UR5+0x20a00], R12 ;  /* 0x020a000c0e007988 */ /* 0x0001e80008000405 */
[----:B------:R1:W-:Y:S04]  /*39500*/  STS.U16 [R14+UR5+0x20b00], R13 ;  /* 0x020b000d0e007988 */ /* 0x0003e80008000405 */
[----:B------:R-:W-:Y:S04]  /*39510*/  STL [R1+0x265c], R20 ;  /* 0x00265c1401007387 */ /* 0x000fe80000100800 */
[----:B---3--:R-:W-:Y:S04]  /*39520*/  STL [R1+0x2660], R21 ;  /* 0x0026601501007387 */ /* 0x008fe80000100800 */
[----:B--2---:R-:W-:Y:S04]  /*39530*/  STL [R1+0x2664], R22 ;  /* 0x0026641601007387 */ /* 0x004fe80000100800 */
[----:B0-----:R-:W2:Y:S04]  /*39540*/  LDL.LU R12, [R1+0x2d0] ;  /* 0x0002d000010c7983 */ /* 0x001ea80000300800 */
[----:B-1----:R-:W3:Y:S04]  /*39550*/  LDL.LU R13, [R1+0x2e8] ;  /* 0x0002e800010d7983 */ /* 0x002ee80000300800 */
[----:B------:R-:W4:Y:S04]  /*39560*/  LDL R4, [R1+0x1620] ;  /* 0x0016200001047983 */ /* 0x000f280000100800 */
[----:B------:R-:W4:Y:S04]  /*39570*/  LDL R3, [R1+0x1628] ;  /* 0x0016280001037983 */ /* 0x000f280000100800 */
        /* <DEDUP_REMOVED lines=36> */
[----:B------:R-:W-:Y:S04]  /*397c0*/  STS.U16 [R14+UR5+0x20000], R26 ;  /* 0x0200001a0e007988 */ /* 0x000fe80008000405 */
        /* <DEDUP_REMOVED lines=10> */
[----:B------:R-:W-:Y:S04]  /*39870*/  STL [R1+0x222c], R17 ;  /* 0x00222c1101007387 */ /* 0x000fe80000100800 */
[----:B------:R-:W-:Y:S01]  /*39880*/  STS.U16 [R14+UR5+0x20d00], R2 ;  /* 0x020d00020e007988 */ /* 0x000fe20008000405 */
[----:B------:R-:W-:-:S03]  /*39890*/  PRMT R0, RZ, 0x7610, R0 ;  /* 0x00007610ff007816 */ /* 0x000fc60000000000 */
        /* <DEDUP_REMOVED lines=123> */
[----:B--2---:R-:W-:Y:S04]  /*3a050*/  STS.U16 [R14+UR5+0x20e00], R12 ;  /* 0x020e000c0e007988 */ /* 0x004fe80008000405 */
[----:B---3--:R0:W-:Y:S01]  /*3a060*/  STS.U16 [R14+UR5+0x20f00], R13 ;  /* 0x020f000d0e007988 */ /* 0x0081e20008000405 */
[----:B----4-:R-:W-:-:S02]  /*3a070*/  @!P0 IMAD.MOV.U32 R15, RZ, RZ, R4 ;  /* 0x000000ffff0f8224 */ /* 0x010fc400078e0004 */
[----:B0-----:R-:W-:-:S05]  /*3a080*/  @!P0 IMAD.MOV.U32 R14, RZ, RZ, R3 ;  /* 0x000000ffff0e8224 */ /* 0x001fca00078e0003 */
[----:B------:R-:W2:Y:S04]  /*3a090*/  @!P0 LDG.E.U16 R0, desc[UR10][R14.64] ;  /* 0x0000000a0e008981 */ /* 0x000ea8000c1e1500 */
        /* <DEDUP_REMOVED lines=10> */
[----:B------:R-:W3:Y:S04]  /*3a140*/  LDL.LU R22, [R1+0x2c8] ;  /* 0x0002c80001167983 */ /* 0x000ee80000300800 */
[----:B------:R-:W4:Y:S04]  /*3a150*/  LDL.LU R12, [R1+0x2c4] ;  /* 0x0002c400010c7983 */ /* 0x000f280000300800 */
[----:B------:R-:W3:Y:S04]  /*3a160*/  LDL.LU R21, [R1+0x2c0] ;  /* 0x0002c00001157983 */ /* 0x000ee80000300800 */
        /* <DEDUP_REMOVED lines=14> */
[----:B------:R-:W3:Y:S01]  /*3a250*/  LDL.LU R6, [R1+0x280] ;  /* 0x0002800001067983 */ /* 0x000ee20000300800 */
[----:B------:R-:W-:-:S03]  /*3a260*/  LOP3.LUT R11, R11, 0x7f, RZ, 0xc0, !PT ;  /* 0x0000007f0b0b7812 */ /* 0x000fc600078ec0ff */
[----:B------:R-:W3:Y:S02]  /*3a270*/  LDL.LU R7, [R1+0x27c] ;  /* 0x00027c0001077983 */ /* 0x000ee40000300800 */
[----:B------:R-:W-:Y:S02]  /*3a280*/  IMAD.SHL.U32 R2, R11, 0x2, RZ ;  /* 0x000000020b027824 */ /* 0x000fe400078e00ff */
[----:B--2---:R0:W-:Y:S04]  /*3a290*/  STL [R1+0x5c0], R0 ;  /* 0x0005c00001007387 */ /* 0x0041e80000100800 */
[----:B0-----:R-:W2:Y:S04]  /*3a2a0*/  LDL.LU R0, [R1+0x278] ;  /* 0x0002780001007983 */ /* 0x001ea80000300800 */
[----:B------:R-:W2:Y:S04]  /*3a2b0*/  LDL.LU R8, [R1+0x274] ;  /* 0x0002740001087983 */ /* 0x000ea80000300800 */
[----:B------:R-:W2:Y:S04]  /*3a2c0*/  LDL.LU R9, [R1+0x270] ;  /* 0x0002700001097983 */ /* 0x000ea80000300800 */
[----:B------:R-:W2:Y:S04]  /*3a2d0*/  LDL.LU R10, [R1+0x26c] ;  /* 0x00026c00010a7983 */ /* 0x000ea80000300800 */
[----:B------:R-:W2:Y:S04]  /*3a2e0*/  LDL.LU R11, [R1+0x268] ;  /* 0x00026800010b7983 */ /* 0x000ea80000300800 */
[----:B------:R-:W3:Y:S04]  /*3a2f0*/  LDL.LU R13, [R1+0x264] ;  /* 0x00026400010d7983 */ /* 0x000ee80000300800 */
        /* <DEDUP_REMOVED lines=123> */
[----:B----4-:R0:W-:Y:S04]  /*3aab0*/  STS.U16 [R2+UR5+0x800], R12 ;  /* 0x0008000c02007988 */ /* 0x0101e80008000405 */
[----:B0-----:R-:W4:Y:S04]  /*3aac0*/  LDL.LU R12, [R1+0x260] ;  /* 0x00026000010c7983 */ /* 0x001f280000300800 */
[----:B------:R-:W2:Y:S04]  /*3aad0*/  LDL.LU R15, [R1+0x254] ;  /* 0x00025400010f7983 */ /* 0x000ea80000300800 */
[----:B--2---:R0:W-:Y:S04]  /*3aae0*/  STL [R1+0x26e0], R15 ;  /* 0x0026e00f01007387 */ /* 0x0041e80000100800 */
[----:B0-----:R-:W2:Y:S04]  /*3aaf0*/  LDL.LU R15, [R1+0x258] ;  /* 0x00025800010f7983 */ /* 0x001ea80000300800 */
[----:B---3--:R-:W-:Y:S04]  /*3ab00*/  STS.U16 [R2+UR5+0xc000], R13 ;  /* 0x00c0000d02007988 */ /* 0x008fe80008000405 */
[----:B------:R-:W-:Y:S04]  /*3ab10*/  STS.U16 [R2+UR5], R22 ;  /* 0x0000001602007988 */ /* 0x000fe80008000405 */
        /* <DEDUP_REMOVED lines=10> */
[----:B--2---:R0:W-:Y:S04]  /*3abc0*/  STL [R1+0x26e4], R15 ;  /* 0x0026e40f01007387 */ /* 0x0041e80000100800 */
[----:B0-----:R-:W2:Y:S04]  /*3abd0*/  LDL.LU R15, [R1+0x25c] ;  /* 0x00025c00010f7983 */ /* 0x001ea80000300800 */
        /* <DEDUP_REMOVED lines=13> */
[----:B------:R0:W-:Y:S04]  /*3acb0*/  STS.U16 [R2+UR5+0x6000], R26 ;  /* 0x0060001a02007988 */ /* 0x0001e80008000405 */
[----:B------:R-:W3:Y:S04]  /*3acc0*/  LDL.LU R25, [R1+0x21c] ;  /* 0x00021c0001197983 */ /* 0x000ee80000300800 */
[----:B------:R1:W-:Y:S04]  /*3acd0*/  STS.U16 [R2+UR5+0x6800], R27 ;  /* 0x0068001b02007988 */ /* 0x0003e80008000405 */
[----:B------:R4:W-:Y:S04]  /*3ace0*/  STS.U16 [R2+UR5+0x7000], R28 ;  /* 0x0070001c02007988 */ /* 0x0009e80008000405 */
[----:B------:R4:W-:Y:S04]  /*3acf0*/  STS.U16 [R2+UR5+0x7800], R29 ;  /* 0x0078001d02007988 */ /* 0x0009e80008000405 */
[----:B------:R4:W-:Y:S04]  /*3ad00*/  STS.U16 [R2+UR5+0x8000], R5 ;  /* 0x0080000502007988 */ /* 0x0009e80008000405 */
[----:B------:R4:W-:Y:S04]  /*3ad10*/  STS.U16 [R2+UR5+0x8800], R6 ;  /* 0x0088000602007988 */ /* 0x0009e80008000405 */
[----:B0-----:R-:W3:Y:S04]  /*3ad20*/  LDL.LU R26, [R1+0x218] ;  /* 0x00021800011a7983 */ /* 0x001ee80000300800 */
[----:B-1----:R-:W3:Y:S04]  /*3ad30*/  LDL.LU R27, [R1+0x214] ;  /* 0x00021400011b7983 */ /* 0x002ee80000300800 */
[----:B----4-:R-:W4:Y:S04]  /*3ad40*/  LDL.LU R28, [R1+0x210] ;  /* 0x00021000011c7983 */ /* 0x010f280000300800 */
[----:B------:R-:W4:Y:S04]  /*3ad50*/  LDL.LU R29, [R1+0x20c] ;  /* 0x00020c00011d7983 */ /* 0x000f280000300800 */
[----:B------:R-:W4:Y:S04]  /*3ad60*/  LDL.LU R5, [R1+0x208] ;  /* 0x0002080001057983 */ /* 0x000f280000300800 */
[----:B------:R0:W-:Y:S04]  /*3ad70*/  STS.U16 [R2+UR5+0x9000], R7 ;  /* 0x0090000702007988 */ /* 0x0001e80008000405 */
[----:B------:R-:W4:Y:S04]  /*3ad80*/  LDL.LU R6, [R1+0x204] ;  /* 0x0002040001067983 */ /* 0x000f280000300800 */
[----:B------:R1:W-:Y:S04]  /*3ad90*/  STS.U16 [R2+UR5+0x9800], R0 ;  /* 0x0098000002007988 */ /* 0x0003e80008000405 */
[----:B------:R1:W-:Y:S04]  /*3ada0*/  STS.U16 [R2+UR5+0xa000], R8 ;  /* 0x00a0000802007988 */ /* 0x0003e80008000405 */
[----:B------:R1:W-:Y:S04]  /*3adb0*/  STS.U16 [R2+UR5+0xa800], R9 ;  /* 0x00a8000902007988 */ /* 0x0003e80008000405 */
[----:B------:R1:W-:Y:S04]  /*3adc0*/  STS.U16 [R2+UR5+0xb000], R10 ;  /* 0x00b0000a02007988 */ /* 0x0003e80008000405 */
[----:B------:R1:W-:Y:S04]  /*3add0*/  STS.U16 [R2+UR5+0xb800], R11 ;  /* 0x00b8000b02007988 */ /* 0x0003e80008000405 */
[----:B0-----:R-:W4:Y:S04]  /*3ade0*/  LDL.LU R7, [R1+0x200] ;  /* 0x0002000001077983 */ /* 0x001f280000300800 */
[----:B-1----:R-:W4:Y:S04]  /*3adf0*/  LDL.LU R0, [R1+0x1fc] ;  /* 0x0001fc0001007983 */ /* 0x002f280000300800 */
[----:B------:R-:W4:Y:S04]  /*3ae00*/  LDL.LU R8, [R1+0x1f8] ;  /* 0x0001f80001087983 */ /* 0x000f280000300800 */
[----:B------:R-:W4:Y:S04]  /*3ae10*/  LDL.LU R9, [R1+0x1f4] ;  /* 0x0001f40001097983 */ /* 0x000f280000300800 */
[----:B------:R-:W4:Y:S04]  /*3ae20*/  LDL.LU R10, [R1+0x1f0] ;  /* 0x0001f000010a7983 */ /* 0x000f280000300800 */
[----:B------:R0:W-:Y:S04]  /*3ae30*/  STS.U16 [R2+UR5+0xc800], R12 ;  /* 0x00c8000c02007988 */ /* 0x0001e80008000405 */
[----:B------:R-:W4:Y:S04]  /*3ae40*/  LDL.LU R11, [R1+0x1ec] ;  /* 0x0001ec00010b7983 */ /* 0x000f280000300800 */
[----:B0-----:R-:W4:Y:S04]  /*3ae50*/  LDL.LU R12, [R1+0x1e8] ;  /* 0x0001e800010c7983 */ /* 0x001f280000300800 */
[----:B--2---:R0:W-:Y:S04]  /*3ae60*/  STS.U16 [R2+UR5+0xd000], R15 ;  /* 0x00d0000f02007988 */ /* 0x0041e80008000405 */
[----:B0-----:R-:W2:Y:S04]  /*3ae70*/  LDL.LU R15, [R1+0x26e4] ;  /* 0x0026e400010f7983 */ /* 0x001ea80000300800 */
[----:B---3--:R-:W-:Y:S04]  /*3ae80*/  STS.U16 [R2+UR5+0xf000], R13 ;  /* 0x00f0000d02007988 */ /* 0x008fe80008000405 */
[----:B------:R-:W-:Y:S04]  /*3ae90*/  STS.U16 [R2+UR5+0xe800], R14 ;  /* 0x00e8000e02007988 */ /* 0x000fe80008000405 */
[----:B--2---:R0:W-:Y:S04]  /*3aea0*/  STS.U16 [R2+UR5+0xd800], R15 ;  /* 0x00d8000f02007988 */ /* 0x0041e80008000405 */
[----:B0-----:R-:W2:Y:S04]  /*3aeb0*/  LDL.LU R15, [R1+0x26e0] ;  /* 0x0026e000010f7983 */ /* 0x001ea80000300800 */
[----:B------:R-:W3:Y:S04]  /*3aec0*/  LDL.LU R13, [R1+0x1e4] ;  /* 0x0001e400010d7983 */ /* 0x000ee80000300800 */
[----:B------:R-:W4:Y:S04]  /*3aed0*/  LDL.LU R14, [R1+0x1d8] ;  /* 0x0001d800010e7983 */ /* 0x000f280000300800 */
[----:B----4-:R0:W-:Y:S04]  /*3aee0*/  STL [R1+0x26d8], R14 ;  /* 0x0026d80e01007387 */ /* 0x0101e80000100800 */
[----:B0-----:R-:W4:Y:S04]  /*3aef0*/  LDL.LU R14, [R1+0x1dc] ;  /* 0x0001dc00010e7983 */ /* 0x001f280000300800 */
[----:B--2---:R-:W-:Y:S04]  /*3af00*/  STS.U16 [R2+UR5+0xe000], R15 ;  /* 0x00e0000f02007988 */ /* 0x004fe80008000405 */
        /* <DEDUP_REMOVED lines=12> */
[----:B----4-:R0:W-:Y:S04]  /*3afd0*/  STL [R1+0x26dc], R14 ;  /* 0x0026dc0e01007387 */ /* 0x0101e80000100800 */
[----:B0-----:R-:W2:Y:S04]  /*3afe0*/  LDL.LU R14, [R1+0x1e0] ;  /* 0x0001e000010e7983 */ /* 0x001ea80000300800 */
[----:B------:R-:W4:Y:S04]  /*3aff0*/  LDL.LU R15, [R1+0x1d4] ;  /* 0x0001d400010f7983 */ /* 0x000f280000300800 */
        /* <DEDUP_REMOVED lines=20> */
[----:B---3--:R-:W3:Y:S04]  /*3b140*/  LDL.LU R28, [R1+0x158] ;  /* 0x00015800011c7983 */ /* 0x008ee80000300800 */
        /* <DEDUP_REMOVED lines=11> */
[----:B------:R-:W3:Y:S04]  /*3b200*/  LDL.LU R8, [R1+0x130] ;  /* 0x0001300001087983 */ /* 0x000ee80000300800 */
[----:B------:R-:W3:Y:S04]  /*3b210*/  LDL.LU R9, [R1+0x12c] ;  /* 0x00012c0001097983 */ /* 0x000ee80000300800 */
[----:B------:R-:W3:Y:S04]  /*3b220*/  LDL.LU R10, [R1+0x128] ;  /* 0x00012800010a7983 */ /* 0x000ee80000300800 */
[----:B------:R0:W-:Y:S04]  /*3b230*/  STS.U16 [R2+UR5+0x1b800], R12 ;  /* 0x01b8000c02007988 */ /* 0x0001e80008000405 */
[----:B------:R-:W3:Y:S04]  /*3b240*/  LDL.LU R11, [R1+0x124] ;  /* 0x00012400010b7983 */ /* 0x000ee80000300800 */
[----:B------:R1:W-:Y:S04]  /*3b250*/  STS.U16 [R2+UR5+0x1c000], R13 ;  /* 0x01c0000d02007988 */ /* 0x0003e80008000405 */
[----:B0-----:R-:W3:Y:S04]  /*3b260*/  LDL.LU R12, [R1+0x120] ;  /* 0x00012000010c7983 */ /* 0x001ee80000300800 */
[----:B-1----:R-:W3:Y:S04]  /*3b270*/  LDL.LU R13, [R1+0x11c] ;  /* 0x00011c00010d7983 */ /* 0x002ee80000300800 */
[----:B--2---:R0:W-:Y:S04]  /*3b280*/  STS.U16 [R2+UR5+0x1c800], R14 ;  /* 0x01c8000e02007988 */ /* 0x0041e80008000405 */
[----:B0-----:R-:W2:Y:S04]  /*3b290*/  LDL.LU R14, [R1+0x26dc] ;  /* 0x0026dc00010e7983 */ /* 0x001ea80000300800 */
[----:B--2---:R0:W-:Y:S04]  /*3b2a0*/  STS.U16 [R2+UR5+0x1d000], R14 ;  /* 0x01d0000e02007988 */ /* 0x0041e80008000405 */
[----:B0-----:R-:W2:Y:S04]  /*3b2b0*/  LDL.LU R14, [R1+0x26d8] ;  /* 0x0026d800010e7983 */ /* 0x001ea80000300800 */
[----:B----4-:R-:W-:Y:S04]  /*3b2c0*/  STS.U16 [R2+UR5+0x1e000], R15 ;  /* 0x01e0000f02007988 */ /* 0x010fe80008000405 */
[----:B------:R-:W-:Y:S04]  /*3b2d0*/  STS.U16 [R2+UR5+0x1e800], R17 ;  /* 0x01e8001102007988 */ /* 0x000fe80008000405 */
[----:B------:R-:W-:Y:S04]  /*3b2e0*/  STS.U16 [R2+UR5+0x1f000], R22 ;  /* 0x01f0001602007988 */ /* 0x000fe80008000405 */
[----:B------:R-:W-:Y:S04]  /*3b2f0*/  STS.U16 [R2+UR5+0x1f800], R21 ;  /* 0x01f8001502007988 */ /* 0x000fe80008000405 */
[----:B--2---:R0:W-:Y:S02]  /*3b300*/  STS.U16 [R2+UR5+0x1d800], R14 ;  /* 0x01d8000e02007988 */ /* 0x0041e40008000405 */
[----:B0-----:R-:W-:-:S05]  /*3b310*/  LOP3.LUT R14, R2, 0x10, RZ, 0x3c, !PT ;  /* 0x00000010020e7812 */ /* 0x001fca00078e3cff */
[----:B---3--:R0:W-:Y:S04]  /*3b320*/  STS.U16 [R14+UR5+0x6900], R5 ;  /* 0x006900050e007988 */ /* 0x0081e80008000405 */
[----:B0-----:R-:W2:Y:S04]  /*3b330*/  LDL.LU R5, [R1+0x10c] ;  /* 0x00010c0001057983 */ /* 0x001ea80000300800 */
[----:B--2---:R0:W-:Y:S04]  /*3b340*/  STL [R1+0x26cc], R5 ;  /* 0x0026cc0501007387 */ /* 0x0041e80000100800 */
[----:B0-----:R-:W2:Y:S04]  /*3b350*/  LDL.LU R5, [R1+0x110] ;  /* 0x0001100001057983 */ /* 0x001ea80000300800 */
[----:B--2---:R0:W-:Y:S04]  /*3b360*/  STL [R1+0x26d0], R5 ;  /* 0x0026d00501007387 */ /* 0x0041e80000100800 */
[----:B0-----:R-:W2:Y:S04]  /*3b370*/  LDL.LU R5, [R1+0x114] ;  /* 0x0001140001057983 */ /* 0x001ea80000300800 */
        /* <DEDUP_REMOVED lines=51> */
[----:B--2---:R0:W-:Y:S04]  /*3b6b0*/  STS.U16 [R14+UR5+0xb900], R5 ;  /* 0x00b900050e007988 */ /* 0x0041e80008000405 */
[----:B0-----:R-:W2:Y:S04]  /*3b6c0*/  LDL.LU R5, [R1+0x26d4] ;  /* 0x0026d40001057983 */ /* 0x001ea80000300800 */
[----:B--2---:R0:W-:Y:S04]  /*3b6d0*/  STS.U16 [R14+UR5+0xc100], R5 ;  /* 0x00c100050e007988 */ /* 0x0041e80008000405 */
[----:B0-----:R-:W2:Y:S04]  /*3b6e0*/  LDL.LU R5, [R1+0x26d0] ;  /* 0x0026d00001057983 */ /* 0x001ea80000300800 */
[----:B--2---:R0:W-:Y:S04]  /*3b6f0*/  STS.U16 [R14+UR5+0xc900], R5 ;  /* 0x00c900050e007988 */ /* 0x0041e80008000405 */
[----:B0-----:R-:W2:Y:S04]  /*3b700*/  LDL.LU R5, [R1+0x26cc] ;  /* 0x0026cc0001057983 */ /* 0x001ea80000300800 */
[----:B---3--:R-:W-:Y:S04]  /*3b710*/  STS.U16 [R14+UR5+0xd900], R6 ;  /* 0x00d900060e007988 */ /* 0x008fe80008000405 */
[----:B----4-:R-:W-:Y:S04]  /*3b720*/  STS.U16 [R14+UR5+0xe100], R7 ;  /* 0x00e100070e007988 */ /* 0x010fe80008000405 */
[----:B------:R-:W-:Y:S04]  /*3b730*/  STS.U16 [R14+UR5+0xe900], R0 ;  /* 0x00e900000e007988 */ /* 0x000fe80008000405 */
[----:B------:R-:W-:Y:S04]  /*3b740*/  STS.U16 [R14+UR5+0xf100], R8 ;  /* 0x00f100080e007988 */ /* 0x000fe80008000405 */
[----:B------:R-:W-:Y:S04]  /*3b750*/  STS.U16 [R14+UR5+0xf900], R9 ;  /* 0x00f900090e007988 */ /* 0x000fe80008000405 */
[----:B------:R-:W-:Y:S04]  /*3b760*/  STS.U16 [R14+UR5+0x10100], R10 ;  /* 0x0101000a0e007988 */ /* 0x000fe80008000405 */
[----:B------:R-:W-:Y:S04]  /*3b770*/  STS.U16 [R14+UR5+0x10900], R11 ;  /* 0x0109000b0e007988 */ /* 0x000fe80008000405 */
[----:B------:R-:W-:Y:S04]  /*3b780*/  STS.U16 [R14+UR5+0x11100], R12 ;  /* 0x0111000c0e007988 */ /* 0x000fe80008000405 */
[----:B------:R-:W-:Y:S04]  /*3b790*/  STS.U16 [R14+UR5+0x11900], R13 ;  /* 0x0119000d0e007988 */ /* 0x000fe80008000405 */
[----:B------:R0:W-:Y:S02]  /*3b7a0*/  STS.U16 [R14+UR5+0x12100], R2 ;  /* 0x012100020e007988 */ /* 0x0001e40008000405 */
[----:B0-----:R-:W0:Y:S02]  /*3b7b0*/  S2R R2, SR_TID.X ;  /* 0x0000000000027919 */ /* 0x001e240000002100 */
[----:B--2---:R1:W-:Y:S04]  /*3b7c0*/  STS.U16 [R14+UR5+0xd100], R5 ;  /* 0x00d100050e007988 */ /* 0x0043e80008000405 */
[----:B-1----:R-:W2:Y:S04]  /*3b7d0*/  LDL.LU R5, [R1+0x26c8] ;  /* 0x0026c80001057983 */ /* 0x002ea80000300800 */
[----:B------:R-:W3:Y:S04]  /*3b7e0*/  LDL.LU R6, [R1+0x26c4] ;  /* 0x0026c40001067983 */ /* 0x000ee80000300800 */
[----:B------:R-:W4:Y:S04]  /*3b7f0*/  LDL.LU R7, [R1+0x26c0] ;  /* 0x0026c00001077983 */ /* 0x000f280000300800 */
[----:B------:R-:W2:Y:S04]  /*3b800*/  LDL.LU R0, [R1+0x26bc] ;  /* 0x0026bc0001007983 */ /* 0x000ea80000300800 */
[----:B------:R-:W3:Y:S04]  /*3b810*/  LDL.LU R8, [R1+0x26b8] ;  /* 0x0026b80001087983 */ /* 0x000ee80000300800 */
[----:B------:R-:W4:Y:S04]  /*3b820*/  LDL.LU R9, [R1+0x26b4] ;  /* 0x0026b40001097983 */ /* 0x000f280000300800 */
[----:B------:R-:W2:Y:S04]  /*3b830*/  LDL.LU R10, [R1+0x26b0] ;  /* 0x0026b000010a7983 */ /* 0x000ea80000300800 */
[----:B------:R-:W3:Y:S04]  /*3b840*/  LDL.LU R11, [R1+0x26ac] ;  /* 0x0026ac00010b7983 */ /* 0x000ee80000300800 */
[----:B------:R-:W4:Y:S04]  /*3b850*/  LDL.LU R12, [R1+0x26a8] ;  /* 0x0026a800010c7983 */ /* 0x000f280000300800 */
[----:B------:R-:W2:Y:S04]  /*3b860*/  LDL.LU R13, [R1+0x26a4] ;  /* 0x0026a400010d7983 */ /* 0x000ea80000300800 */
[----:B------:R1:W-:Y:S04]  /*3b870*/  STS.U16 [R14+UR5+0x16900], R4 ;  /* 0x016900040e007988 */ /* 0x0003e80008000405 */
[----:B------:R0:W-:Y:S04]  /*3b880*/  STS.U16 [R14+UR5+0x17100], R19 ;  /* 0x017100130e007988 */ /* 0x0001e80008000405 */
[----:B------:R0:W-:Y:S04]  /*3b890*/  STS.U16 [R14+UR5+0x17900], R23 ;  /* 0x017900170e007988 */ /* 0x0001e80008000405 */
[----:B------:R0:W-:Y:S04]  /*3b8a0*/  STS.U16 [R14+UR5+0x18100], R24 ;  /* 0x018100180e007988 */ /* 0x0001e80008000405 */
[----:B------:R0:W-:Y:S04]  /*3b8b0*/  STS.U16 [R14+UR5+0x18900], R25 ;  /* 0x018900190e007988 */ /* 0x0001e80008000405 */
[----:B------:R0:W-:Y:S04]  /*3b8c0*/  STS.U16 [R14+UR5+0x19100], R26 ;  /* 0x0191001a0e007988 */ /* 0x0001e80008000405 */
[----:B-1----:R-:W3:Y:S04]  /*3b8d0*/  LDL.LU R4, [R1+0x9c] ;  /* 0x00009c0001047983 */ /* 0x002ee80000300800 */
[----:B0-----:R-:W3:Y:S04]  /*3b8e0*/  LDL.LU R19, [R1+0x98] ;  /* 0x0000980001137983 */ /* 0x001ee80000300800 */
[----:B------:R-:W3:Y:S04]  /*3b8f0*/  LDL.LU R23, [R1+0x94] ;  /* 0x0000940001177983 */ /* 0x000ee80000300800 */
[----:B------:R-:W3:Y:S04]  /*3b900*/  LDL.LU R24, [R1+0x90] ;  /* 0x0000900001187983 */ /* 0x000ee80000300800 */
[----:B------:R-:W3:Y:S01]  /*3b910*/  LDL.LU R25, [R1+0x8c] ;  /* 0x00008c0001197983 */ /* 0x000ee20000300800 */
[----:B------:R-:W-:-:S03]  /*3b920*/  LOP3.LUT R2, R2, 0x7f, RZ, 0xc0, !PT ;  /* 0x0000007f02027812 */ /* 0x000fc600078ec0ff */
[----:B------:R0:W-:Y:S04]  /*3b930*/  STS.U16 [R14+UR5+0x19900], R27 ;  /* 0x0199001b0e007988 */ /* 0x0001e80008000405 */
[----:B------:R-:W3:Y:S04]  /*3b940*/  LDL.LU R26, [R1+0x88] ;  /* 0x00008800011a7983 */ /* 0x000ee80000300800 */
[----:B------:R1:W-:Y:S04]  /*3b950*/  STS.U16 [R14+UR5+0x1a100], R28 ;  /* 0x01a1001c0e007988 */ /* 0x0003e80008000405 */
[----:B------:R1:W-:Y:S01]  /*3b960*/  STS.U16 [R14+UR5+0x1a900], R29 ;  /* 0x01a9001d0e007988 */ /* 0x0003e20008000405 */
[----:B------:R-:W-:-:S03]  /*3b970*/  IMAD.SHL.U32 R2, R2, 0x2, RZ ;  /* 0x0000000202027824 */ /* 0x000fc600078e00ff */
[----:B0-----:R-:W3:Y:S04]  /*3b980*/  LDL.LU R27, [R1+0x84] ;  /* 0x00008400011b7983 */ /* 0x001ee80000300800 */
[----:B-1----:R-:W3:Y:S04]  /*3b990*/  LDL.LU R28, [R1+0x80] ;  /* 0x00008000011c7983 */ /* 0x002ee80000300800 */
[----:B------:R-:W3:Y:S04]  /*3b9a0*/  LDL.LU R29, [R1+0x7c] ;  /* 0x00007c00011d7983 */ /* 0x000ee80000300800 */
        /* <DEDUP_REMOVED lines=8> */
[----:B--2---:R-:W-:Y:S04]  /*3ba30*/  STL [R1+0x266c], R13 ;  /* 0x00266c0d01007387 */ /* 0x004fe80000100800 */
[----:B----4-:R-:W-:Y:S04]  /*3ba40*/  STL [R1+0x2670], R12 ;  /* 0x0026700c01007387 */ /* 0x010fe80000100800 */
[----:B---3--:R-:W-:Y:S04]  /*3ba50*/  STL [R1+0x2674], R11 ;  /* 0x0026740b01007387 */ /* 0x008fe80000100800 */
        /* <DEDUP_REMOVED lines=17> */
[----:B------:R0:W-:Y:S04]  /*3bb70*/  STL [R1+0x2694], R14 ;  /* 0x0026940e01007387 */ /* 0x0001e80000100800 */
[----:B0-----:R-:W2:Y:S04]  /*3bb80*/  LDL.LU R14, [R1+0x6c] ;  /* 0x00006c00010e7983 */ /* 0x001ea80000300800 */
[----:B--2---:R0:W-:Y:S04]  /*3bb90*/  STL [R1+0x2698], R14 ;  /* 0x0026980e01007387 */ /* 0x0041e80000100800 */
[----:B0-----:R-:W2:Y:S04]  /*3bba0*/  LDL.LU R14, [R1+0x70] ;  /* 0x00007000010e7983 */ /* 0x001ea80000300800 */
[----:B--2---:R0:W-:Y:S04]  /*3bbb0*/  STL [R1+0x269c], R14 ;  /* 0x00269c0e01007387 */ /* 0x0041e80000100800 */
[----:B0-----:R-:W2:Y:S01]  /*3bbc0*/  LDL.LU R14, [R1+0x74] ;  /* 0x00007400010e7983 */ /* 0x001ea20000300800 */
[----:B------:R-:W-:-:S05]  /*3bbd0*/  LOP3.LUT R15, R2, 0x20, RZ, 0x3c, !PT ;  /* 0x00000020020f7812 */ /* 0x000fca00078e3cff */
        /* <DEDUP_REMOVED lines=37> */
[----:B------:R-:W4:Y:S04]  /*3be30*/  LDL.LU R5, [R1] ;  /* 0x0000000001057983 */ /* 0x000f280000300800 */
[----:B--2---:R0:W-:Y:S04]  /*3be40*/  STS.U16 [R15+UR5+0x4a00], R14 ;  /* 0x004a000e0f007988 */ /* 0x0041e80008000405 */
[----:B0-----:R-:W2:Y:S04]  /*3be50*/  LDL.LU R14, [R1+0x26a0] ;  /* 0x0026a000010e7983 */ /* 0x001ea80000300800 */
[----:B--2---:R0:W-:Y:S04]  /*3be60*/  STS.U16 [R15+UR5+0x5200], R14 ;  /* 0x0052000e0f007988 */ /* 0x0041e80008000405 */
[----:B0-----:R-:W2:Y:S04]  /*3be70*/  LDL.LU R14, [R1+0x269c] ;  /* 0x00269c00010e7983 */ /* 0x001ea80000300800 */
[----:B--2---:R0:W-:Y:S04]  /*3be80*/  STS.U16 [R15+UR5+0x5a00], R14 ;  /* 0x005a000e0f007988 */ /* 0x0041e80008000405 */
[----:B0-----:R-:W2:Y:S04]  /*3be90*/  LDL.LU R14, [R1+0x2698] ;  /* 0x00269800010e7983 */ /* 0x001ea80000300800 */
[----:B--2---:R0:W-:Y:S04]  /*3bea0*/  STS.U16 [R15+UR5+0x6200], R14 ;  /* 0x0062000e0f007988 */ /* 0x0041e80008000405 */
[----:B---3--:R1:W-:Y:S04]  /*3beb0*/  STS.U16 [R15+UR5+0x6a00], R6 ;  /* 0x006a00060f007988 */ /* 0x0083e80008000405 */
[----:B----4-:R2:W-:Y:S04]  /*3bec0*/  STS.U16 [R15+UR5+0x7200], R7 ;  /* 0x007200070f007988 */ /* 0x0105e80008000405 */
[----:B------:R3:W-:Y:S04]  /*3bed0*/  STS.U16 [R15+UR5+0x7a00], R0 ;  /* 0x007a00000f007988 */ /* 0x0007e80008000405 */
[----:B------:R4:W-:Y:S04]  /*3bee0*/  STS.U16 [R15+UR5+0x8200], R2 ;  /* 0x008200020f007988 */ /* 0x0009e80008000405 */
[----:B------:R4:W-:Y:S04]  /*3bef0*/  STS.U16 [R15+UR5+0x8a00], R8 ;  /* 0x008a00080f007988 */ /* 0x0009e80008000405 */
[----:B0-----:R-:W4:Y:S04]  /*3bf00*/  LDL.LU R14, [R1+0x2694] ;  /* 0x00269400010e7983 */ /* 0x001f280000300800 */
[----:B-1----:R-:W4:Y:S04]  /*3bf10*/  LDL.LU R6, [R1+0x2690] ;  /* 0x0026900001067983 */ /* 0x002f280000300800 */
[----:B--2---:R-:W2:Y:S04]  /*3bf20*/  LDL.LU R7, [R1+0x268c] ;  /* 0x00268c0001077983 */ /* 0x004ea80000300800 */
[----:B---3--:R-:W3:Y:S04]  /*3bf30*/  LDL.LU R0, [R1+0x2688] ;  /* 0x0026880001007983 */ /* 0x008ee80000300800 */
[----:B----4-:R-:W4:Y:S04]  /*3bf40*/  LDL.LU R2, [R1+0x2684] ;  /* 0x0026840001027983 */ /* 0x010f280000300800 */
[----:B------:R-:W3:Y:S04]  /*3bf50*/  LDL.LU R8, [R1+0x2680] ;  /* 0x0026800001087983 */ /* 0x000ee80000300800 */
[----:B------:R0:W-:Y:S04]  /*3bf60*/  STS.U16 [R15+UR5+0x9200], R9 ;  /* 0x009200090f007988 */ /* 0x0001e80008000405 */
[----:B------:R1:W-:Y:S04]  /*3bf70*/  STS.U16 [R15+UR5+0x9a00], R10 ;  /* 0x009a000a0f007988 */ /* 0x0003e80008000405 */
[----:B------:R1:W-:Y:S04]  /*3bf80*/  STS.U16 [R15+UR5+0xa200], R11 ;  /* 0x00a2000b0f007988 */ /* 0x0003e80008000405 */
[----:B------:R1:W-:Y:S04]  /*3bf90*/  STS.U16 [R15+UR5+0xaa00], R12 ;  /* 0x00aa000c0f007988 */ /* 0x0003e80008000405 */
[----:B------:R1:W-:Y:S04]  /*3bfa0*/  STS.U16 [R15+UR5+0xb200], R13 ;  /* 0x00b2000d0f007988 */ /* 0x0003e80008000405 */
[----:B------:R1:W-:Y:S04]  /*3bfb0*/  STS.U16 [R15+UR5+0xba00], R17 ;  /* 0x00ba00110f007988 */ /* 0x0003e80008000405 */
[----:B0-----:R-:W4:Y:S04]  /*3bfc0*/  LDL.LU R9, [R1+0x267c] ;  /* 0x00267c0001097983 */ /* 0x001f280000300800 */
[----:B-1----:R-:W3:Y:S04]  /*3bfd0*/  LDL.LU R10, [R1+0x2678] ;  /* 0x00267800010a7983 */ /* 0x002ee80000300800 */
[----:B------:R-:W4:Y:S04]  /*3bfe0*/  LDL.LU R11, [R1+0x2674] ;  /* 0x00267400010b7983 */ /* 0x000f280000300800 */
[----:B------:R-:W3:Y:S04]  /*3bff0*/  LDL.LU R12, [R1+0x2670] ;  /* 0x00267000010c7983 */ /* 0x000ee80000300800 */
[----:B------:R-:W2:Y:S04]  /*3c000*/  LDL.LU R13, [R1+0x266c] ;  /* 0x00266c00010d7983 */ /* 0x000ea80000300800 */
[----:B------:R-:W4:Y:S04]  /*3c010*/  LDL.LU R17, [R1+0x2668] ;  /* 0x0026680001117983 */ /* 0x000f280000300800 */
[----:B------:R0:W-:Y:S04]  /*3c020*/  STS.U16 [R15+UR5+0xc200], R22 ;  /* 0x00c200160f007988 */ /* 0x0001e80008000405 */
[----:B------:R1:W-:Y:S04]  /*3c030*/  STS.U16 [R15+UR5+0xca00], R21 ;  /* 0x00ca00150f007988 */ /* 0x0003e80008000405 */
[----:B------:R1:W-:Y:S04]  /*3c040*/  STS.U16 [R15+UR5+0xd200], R20 ;  /* 0x00d200140f007988 */ /* 0x0003e80008000405 */
[----:B------:R1:W-:Y:S04]  /*3c050*/  STS.U16 [R15+UR5+0xda00], R18 ;  /* 0x00da00120f007988 */ /* 0x0003e80008000405 */
[----:B------:R1:W-:Y:S04]  /*3c060*/  STS.U16 [R15+UR5+0xe200], R16 ;  /* 0x00e200100f007988 */ /* 0x0003e80008000405 */
[----:B------:R1:W-:Y:S04]  /*3c070*/  STS.U16 [R15+UR5+0xea00], R3 ;  /* 0x00ea00030f007988 */ /* 0x0003e80008000405 */
[----:B0-----:R-:W3:Y:S04]  /*3c080*/  LDL.LU R22, [R1+0x2664] ;  /* 0x0026640001167983 */ /* 0x001ee80000300800 */
[----:B-1----:R-:W2:Y:S04]  /*3c090*/  LDL.LU R21, [R1+0x2660] ;  /* 0x0026600001157983 */ /* 0x002ea80000300800 */
[----:B------:R-:W3:Y:S04]  /*3c0a0*/  LDL.LU R20, [R1+0x265c] ;  /* 0x00265c0001147983 */ /* 0x000ee80000300800 */
[----:B------:R-:W2:Y:S04]  /*3c0b0*/  LDL.LU R18, [R1+0x2658] ;  /* 0x0026580001127983 */ /* 0x000ea80000300800 */
[----:B------:R-:W3:Y:S04]  /*3c0c0*/  LDL.LU R16, [R1+0x2654] ;  /* 0x0026540001107983 */ /* 0x000ee80000300800 */
[----:B------:R-:W2:Y:S04]  /*3c0d0*/  LDL.LU R3, [R1+0x2650] ;  /* 0x0026500001037983 */ /* 0x000ea80000300800 */
        /* <DEDUP_REMOVED lines=8> */
[----:B------:R-:W2:Y:S04]  /*3c160*/  LDL.LU R23, [R1+0x2644] ;  /* 0x0026440001177983 */ /* 0x000ea80000300800 */
[----:B------:R-:W4:Y:S04]  /*3c170*/  LDL.LU R24, [R1+0x2640] ;  /* 0x0026400001187983 */ /* 0x000f280000300800 */
[----:B------:R-:W3:Y:S04]  /*3c180*/  LDL.LU R25, [R1+0x263c] ;  /* 0x00263c0001197983 */ /* 0x000ee80000300800 */
[----:B------:R-:W2:Y:S04]  /*3c190*/  LDL.LU R26, [R1+0x2638] ;  /* 0x00263800011a7983 */ /* 0x000ea80000300800 */
[----:B------:R0:W-:Y:S04]  /*3c1a0*/  STS.U16 [R15+UR5+0x12200], R27 ;  /* 0x0122001b0f007988 */ /* 0x0001e80008000405 */
[----:B------:R1:W-:Y:S04]  /*3c1b0*/  STS.U16 [R15+UR5+0x12a00], R28 ;  /* 0x012a001c0f007988 */ /* 0x0003e80008000405 */
[----:B------:R1:W-:Y:S04]  /*3c1c0*/  STS.U16 [R15+UR5+0x13200], R29 ;  /* 0x0132001d0f007988 */ /* 0x0003e80008000405 */
[----:B0-----:R-:W4:Y:S04]  /*3c1d0*/  LDL.LU R27, [R1+0x2634] ;  /* 0x00263400011b7983 */ /* 0x001f280000300800 */
[----:B-1----:R-:W3:Y:S04]  /*3c1e0*/  LDL.LU R28, [R1+0x2630] ;  /* 0x00263000011c7983 */ /* 0x002ee80000300800 */
[----:B------:R-:W2:Y:S04]  /*3c1f0*/  LDL.LU R29, [R1+0x262c] ;  /* 0x00262c00011d7983 */ /* 0x000ea80000300800 */
[----:B------:R0:W-:Y:S04]  /*3c200*/  STS.U16 [R15+UR5+0x13a00], R5 ;  /* 0x013a00050f007988 */ /* 0x0001e80008000405 */
[----:B0-----:R-:W4:Y:S04]  /*3c210*/  LDL R5, [R1+0x1550] ;  /* 0x0015500001057983 */ /* 0x001f280000100800 */
[----:B--2---:R-:W-:Y:S04]  /*3c220*/  STS.U16 [R15+UR5+0x14200], R29 ;  /* 0x0142001d0f007988 */ /* 0x004fe80008000405 */
[----:B---3--:R-:W-:Y:S04]  /*3c230*/  STS.U16 [R15+UR5+0x14a00], R28 ;  /* 0x014a001c0f007988 */ /* 0x008fe80008000405 */
[----:B----4-:R-:W-:Y:S04]  /*3c240*/  STS.U16 [R15+UR5+0x15200], R27 ;  /* 0x0152001b0f007988 */ /* 0x010fe80008000405 */
[----:B------:R-:W-:Y:S04]  /*3c250*/  STS.U16 [R15+UR5+0x15a00], R26 ;  /* 0x015a001a0f007988 */ /* 0x000fe80008000405 */
[----:B------:R-:W-:Y:S04]  /*3c260*/  STS.U16 [R15+UR5+0x16200], R25 ;  /* 0x016200190f007988 */ /* 0x000fe80008000405 */
[----:B------:R-:W-:Y:S04]  /*3c270*/  STS.U16 [R15+UR5+0x16a00], R24 ;  /* 0x016a00180f007988 */ /* 0x000fe80008000405 */
[----:B------:R-:W-:Y:S04]  /*3c280*/  STS.U16 [R15+UR5+0x17200], R23 ;  /* 0x017200170f007988 */ /* 0x000fe80008000405 */
[----:B------:R-:W-:Y:S04]  /*3c290*/  STS.U16 [R15+UR5+0x17a00], R19 ;  /* 0x017a00130f007988 */ /* 0x000fe80008000405 */
[----:B------:R0:W-:Y:S04]  /*3c2a0*/  STS.U16 [R15+UR5+0x18200], R4 ;  /* 0x018200040f007988 */ /* 0x0001e80008000405 */
[----:B0-----:R-:W2:Y:S01]  /*3c2b0*/  LDL R4, [R1+0x658] ;  /* 0x0006580001047983 */ /* 0x001ea20000100800 */
[----:B------:R-:W-:-:S02]  /*3c2c0*/  PRMT R17, RZ, 0x7610, R17 ;  /* 0x00007610ff117816 */ /* 0x000fc40000000011 */
[----:B--2---:R-:W-:-:S04]  /*3c2d0*/  @!P0 LOP3.LUT R5, R5, R4, RZ, 0x3c, !PT ;  /* 0x0000000405058212 */ /* 0x004fc800078e3cff */
[----:B------:R-:W-:-:S04]  /*3c2e0*/  @!P0 LOP3.LUT R4, R5, R4, RZ, 0x3c, !PT ;  /* 0x0000000405048212 */ /* 0x000fc800078e3cff */
[----:B------:R-:W-:-:S05]  /*3c2f0*/  @!P0 LOP3.LUT R5, R5, R4, RZ, 0x3c, !PT ;  /* 0x0000000405058212 */ /* 0x000fca00078e3cff */
[----:B------:R-:W2:Y:S04]  /*3c300*/  @!P0 LDG.E.U16 R17, desc[UR10][R4.64] ;  /* 0x0000000a04118981 */ /* 0x000ea8000c1e1500 */
[----:B------:R-:W-:Y:S04]  /*3c310*/  STS.U16 [R15+UR5+0x18a00], R3 ;  /* 0x018a00030f007988 */ /* 0x000fe80008000405 */
[----:B------:R-:W-:Y:S04]  /*3c320*/  STS.U16 [R15+UR5+0x19200], R16 ;  /* 0x019200100f007988 */ /* 0x000fe80008000405 */
[----:B------:R-:W-:Y:S04]  /*3c330*/  STS.U16 [R15+UR5+0x19a00], R18 ;  /* 0x019a00120f007988 */ /* 0x000fe80008000405 */
[----:B------:R-:W-:Y:S04]  /*3c340*/  STS.U16 [R15+UR5+0x1a200], R20 ;  /* 0x01a200140f007988 */ /* 0x000fe80008000405 */
[----:B------:R-:W-:Y:S04]  /*3c350*/  STS.U16 [R15+UR5+0x1aa00], R21 ;  /* 0x01aa00150f007988 */ /* 0x000fe80008000405 */
[----:B------:R0:W-:Y:S04]  /*3c360*/  STS.U16 [R15+UR5+0x1b200], R22 ;  /* 0x01b200160f007988 */ /* 0x0001e80008000405 */
[----:B0-----:R-:W3:Y:S04]  /*3c370*/  LDL.LU R15, [R1+0x2628] ;  /* 0x00262800010f7983 */ /* 0x001ee80000300800 */
        /* <DEDUP_REMOVED lines=2199> */
[----:B------:R-:W4:Y:S02]  /*44cf0*/  LDL R5, [R1+0x924] ;  /* 0x0009240001057983 */ /* 0x000f240000100800 */
[----:B----4-:R-:W-:-:S02]  /*44d00*/  @!P0 LOP3.LUT R5, R5, R4, RZ, 0x3c, !PT ;  /* 0x0000000405058212 */ /* 0x010fc400078e3cff */
[----:B--2---:R-:W-:Y:S02]  /*44d10*/  PRMT R17, RZ, 0x7610, R17 ;  /* 0x00007610ff117816 */ /* 0x004fe40000000011 */
        /* <DEDUP_REMOVED lines=104> */
[----:B--2---:R-:W-:Y:S02]  /*453a0*/  PRMT R17, RZ, 0x7610, R17 ;  /* 0x00007610ff117816 */ /* 0x004fe40000000011 */
[----:B0-----:R-:W-:-:S04]  /*453b0*/  @!P0 LOP3.LUT R5, R5, R4, RZ, 0x3c, !PT ;  /* 0x0000000405058212 */ /* 0x001fc800078e3cff */
[----:B------:R-:W-:-:S04]  /*453c0*/  @!P0 LOP3.LUT R4, R5, R4, RZ, 0x3c, !PT ;  /* 0x0000000405048212 */ /* 0x000fc800078e3cff */
[----:B------:R-:W-:-:S05]  /*453d0*/  @!P0 LOP3.LUT R5, R5, R4, RZ, 0x3c, !PT ;  /* 0x0000000405058212 */ /* 0x000fca00078e3cff */
[----:B------:R-:W2:Y:S04]  /*453e0*/  @!P0 LDG.E.U16 R17, desc[UR10][R4.64] ;  /* 0x0000000a04118981 */ /* 0x000ea8000c1e1500 */
[----:B----4-:R0:W-:Y:S04]  /*453f0*/  STL [R1+0xcc], R14 ;  /* 0x0000cc0e01007387 */ /* 0x0101e80000100800 */
[----:B0-----:R-:W4:Y:S04]  /*45400*/  LDL R14, [R1+0x854] ;  /* 0x00085400010e7983 */ /* 0x001f280000100800 */
[----:B--2---:R0:W-:Y:S04]  /*45410*/  STL [R1+0xdc], R17 ;  /* 0x0000dc1101007387 */ /* 0x0041e80000100800 */
[----:B0-----:R-:W2:Y:S04]  /*45420*/  LDL.LU R17, [R1+0x2224] ;  /* 0x0022240001117983 */ /* 0x001ea80000300800 */
[----:B------:R-:W3:Y:S04]  /*45430*/  LDL R4, [R1+0x888] ;  /* 0x0008880001047983 */ /* 0x000ee80000100800 */
[----:B------:R-:W3:Y:S02]  /*45440*/  LDL R5, [R1+0x88c] ;  /* 0x00088c0001057983 */ /* 0x000ee40000100800 */
[----:B---3--:R-:W-:-:S02]  /*45450*/  @!P0 LOP3.LUT R5, R5, R4, RZ, 0x3c, !PT ;  /* 0x0000000405058212 */ /* 0x008fc400078e3cff */
[----:B--2---:R-:W-:Y:S02]  /*45460*/  PRMT R17, RZ, 0x7610, R17 ;  /* 0x00007610ff117816 */ /* 0x004fe40000000011 */
[----:B------:R-:W-:-:S04]  /*45470*/  @!P0 LOP3.LUT R4, R5, R4, RZ, 0x3c, !PT ;  /* 0x0000000405048212 */ /* 0x000fc800078e3cff */
[----:B------:R-:W-:-:S05]  /*45480*/  @!P0 LOP3.LUT R5, R5, R4, RZ, 0x3c, !PT ;  /* 0x0000000405058212 */ /* 0x000fca00078e3cff */
[----:B------:R-:W2:Y:S04]  /*45490*/  @!P0 LDG.E.U16 R17, desc[UR10][R4.64] ;  /* 0x0000000a04118981 */ /* 0x000ea8000c1e1500 */
        /* <DEDUP_REMOVED lines=20> */
[----:B--2---:R-:W-:Y:S02]  /*455e0*/  PRMT R17, RZ, 0x7610, R17 ;  /* 0x00007610ff117816 */ /* 0x004fe40000000011 */
        /* <DEDUP_REMOVED lines=8> */
[----:B------:R-:W3:Y:S01]  /*45670*/  LDL R5, [R1+0x850] ;  /* 0x0008500001057983 */ /* 0x000ee20000100800 */
[----:B------:R-:W-:Y:S01]  /*45680*/  PRMT R7, RZ, 0x7610, R7 ;  /* 0x00007610ff077816 */ /* 0x000fe20000000007 */
[----:B----4-:R-:W-:-:S02]  /*45690*/  @!P0 IMAD.MOV.U32 R4, RZ, RZ, R14 ;  /* 0x000000ffff048224 */ /* 0x010fc400078e000e */
[----:B------:R-:W4:Y:S04]  /*456a0*/  LDL R14, [R1+0x810] ;  /* 0x00081000010e7983 */ /* 0x000f280000100800 */
[----:B---3--:R0:W3:Y:S04]  /*456b0*/  @!P0 LDG.E.U16 R7, desc[UR10][R4.64] ;  /* 0x0000000a04078981 */ /* 0x0080e8000c1e1500 */
[----:B------:R-:W0:Y:S04]  /*456c0*/  LDL R4, [R1+0x848] ;  /* 0x0008480001047983 */ /* 0x000e280000100800 */
[----:B------:R-:W0:Y:S01]  /*456d0*/  LDL R5, [R1+0x84c] ;  /* 0x00084c0001057983 */ /* 0x000e220000100800 */
[----:B--2---:R-:W-:-:S02]  /*456e0*/  PRMT R17, RZ, 0x7610, R17 ;  /* 0x00007610ff117816 */ /* 0x004fc40000000011 */
        /* <DEDUP_REMOVED lines=15> */
[----:B------:R-:W3:Y:S01]  /*457e0*/  LDL R5, [R1+0x820] ;  /* 0x0008200001057983 */ /* 0x000ee20000100800 */
[----:B------:R-:W-:Y:S01]  /*457f0*/  PRMT R12, RZ, 0x7610, R12 ;  /* 0x00007610ff0c7816 */ /* 0x000fe2000000000c */
[----:B0-----:R-:W-:Y:S02]  /*45800*/  @!P0 IMAD.MOV.U32 R4, RZ, RZ, R13 ;  /* 0x000000ffff048224 */ /* 0x001fe400078e000d */
[----:B----4-:R0:W-:Y:S01]  /*45810*/  STL [R1+0xc0], R11 ;  /* 0x0000c00b01007387 */ /* 0x0101e20000100800 */
[----:B------:R-:W-:Y:S02]  /*45820*/  PRMT R15, RZ, 0x7610, R15 ;  /* 0x00007610ff0f7816 */ /* 0x000fe4000000000f */
[----:B------:R-:W-:Y:S01]  /*45830*/  PRMT R6, RZ, 0x7610, R6 ;  /* 0x00007610ff067816 */ /* 0x000fe20000000006 */
[----:B------:R-:W4:Y:S04]  /*45840*/  LDL R13, [R1+0x800] ;  /* 0x00080000010d7983 */ /* 0x000f280000100800 */
[----:B---3--:R1:W3:Y:S04]  /*45850*/  @!P0 LDG.E.U16 R12, desc[UR10][R4.64] ;  /* 0x0000000a040c8981 */ /* 0x0082e8000c1e1500 */
[----:B0-----:R-:W4:Y:S04]  /*45860*/  LDL R11, [R1+0x80c] ;  /* 0x00080c00010b7983 */ /* 0x001f280000100800 */
[----:B------:R-:W1:Y:S04]  /*45870*/  LDL R4, [R1+0x818] ;  /* 0x0008180001047983 */ /* 0x000e680000100800 */
[----:B------:R-:W1:Y:S02]  /*45880*/  LDL R5, [R1+0x81c] ;  /* 0x00081c0001057983 */ /* 0x000e640000100800 */
[----:B-1----:R-:W-:-:S04]  /*45890*/  @!P0 LOP3.LUT R5, R5, R4, RZ, 0x3c, !PT ;  /* 0x0000000405058212 */ /* 0x002fc800078e3cff */
[----:B------:R-:W-:-:S04]  /*458a0*/  @!P0 LOP3.LUT R4, R5, R4, RZ, 0x3c, !PT ;  /* 0x0000000405048212 */ /* 0x000fc800078e3cff */
[----:B------:R-:W-:-:S05]  /*458b0*/  @!P0 LOP3.LUT R5, R5, R4, RZ, 0x3c, !PT ;  /* 0x0000000405058212 */ /* 0x000fca00078e3cff */
[----:B------:R0:W4:Y:S04]  /*458c0*/  @!P0 LDG.E.U16 R15, desc[UR10][R4.64] ;  /* 0x0000000a040f8981 */ /* 0x000128000c1e1500 */
[----:B---3--:R1:W-:Y:S01]  /*458d0*/  STL [R1+0x78], R12 ;  /* 0x0000780c01007387 */ /* 0x0083e20000100800 */
[----:B0-----:R-:W-:Y:S02]  /*458e0*/  @!P0 IMAD.MOV.U32 R4, RZ, RZ, R7 ;  /* 0x000000ffff048224 */ /* 0x001fe400078e0007 */
[----:B------:R-:W-:Y:S01]  /*458f0*/  @!P0 IMAD.MOV.U32 R5, RZ, RZ, R14 ;  /* 0x000000ffff058224 */ /* 0x000fe200078e000e */
[----:B-1----:R-:W3:Y:S01]  /*45900*/  LDL R12, [R1+0x804] ;  /* 0x00080400010c7983 */ /* 0x002ee20000100800 */
[----:B------:R-:W-:Y:S02]  /*45910*/  PRMT R10, RZ, 0x7610, R10 ;  /* 0x00007610ff0a7816 */ /* 0x000fe4000000000a */
[----:B--2---:R-:W-:Y:S01]  /*45920*/  PRMT R17, RZ, 0x7610, R17 ;  /* 0x00007610ff117816 */ /* 0x004fe20000000011 */
[----:B------:R-:W2:Y:S04]  /*45930*/  LDL R7, [R1+0x768] ;  /* 0x0007680001077983 */ /* 0x000ea80000100800 */
[----:B------:R4:W2:Y:S04]  /*45940*/  @!P0 LDG.E.U16 R6, desc[UR10][R4.64] ;  /* 0x0000000a04068981 */ /* 0x0008a8000c1e1500 */
[----:B------:R-:W3:Y:S01]  /*45950*/  LDL R5, [R1+0x808] ;  /* 0x0008080001057983 */ /* 0x000ee20000100800 */
[----:B----4-:R-:W-:-:S05]  /*45960*/  @!P0 IMAD.MOV.U32 R4, RZ, RZ, R11 ;  /* 0x000000ffff048224 */ /* 0x010fca00078e000b */
[----:B---3--:R0:W3:Y:S02]  /*45970*/  @!P0 LDG.E.U16 R10, desc[UR10][R4.64] ;  /* 0x0000000a040a8981 */ /* 0x0080e4000c1e1500 */
[----:B0-----:R-:W-:Y:S02]  /*45980*/  @!P0 IMAD.MOV.U32 R4, RZ, RZ, R12 ;  /* 0x000000ffff048224 */ /* 0x001fe400078e000c */
[----:B------:R-:W-:-:S05]  /*45990*/  @!P0 IMAD.MOV.U32 R5, RZ, RZ, R13 ;  /* 0x000000ffff058224 */ /* 0x000fca00078e000d */
[----:B------:R-:W4:Y:S04]  /*459a0*/  @!P0 LDG.E.U16 R17, desc[UR10][R4.64] ;  /* 0x0000000a04118981 */ /* 0x000f28000c1e1500 */
[----:B--2---:R0:W-:Y:S04]  /*459b0*/  STL [R1+0xb4], R6 ;  /* 0x0000b40601007387 */ /* 0x0041e80000100800 */
[----:B0-----:R-:W2:Y:S04]  /*459c0*/  LDL R6, [R1+0x76c] ;  /* 0x00076c0001067983 */ /* 0x001ea80000100800 */
[----:B------:R0:W-:Y:S04]  /*459d0*/  STL [R1+0xb8], R15 ;  /* 0x0000b80f01007387 */ /* 0x0001e80000100800 */
[----:B------:R-:W2:Y:S04]  /*459e0*/  LDL R14, [R1+0x72c] ;  /* 0x00072c00010e7983 */ /* 0x000ea80000100800 */
[----:B------:R-:W2:Y:S04]  /*459f0*/  LDL R11, [R1+0x6e8] ;  /* 0x0006e800010b7983 */ /* 0x000ea80000100800 */
[----:B0-----:R-:W2:Y:S04]  /*45a00*/  LDL R15, [R1+0x728] ;  /* 0x00072800010f7983 */ /* 0x001ea80000100800 */
[----:B---3--:R0:W-:Y:S04]  /*45a10*/  STL [R1+0xb0], R10 ;  /* 0x0000b00a01007387 */ /* 0x0081e80000100800 */
[----:B------:R-:W3:Y:S04]  /*45a20*/  LDL R13, [R1+0x6a8] ;  /* 0x0006a800010d7983 */ /* 0x000ee80000100800 */
[----:B------:R-:W3:Y:S04]  /*45a30*/  LDL R12, [R1+0x6ac] ;  /* 0x0006ac00010c7983 */ /* 0x000ee80000100800 */
[----:B0-----:R-:W3:Y:S04]  /*45a40*/  LDL R10, [R1+0x6ec] ;  /* 0x0006ec00010a7983 */ /* 0x001ee80000100800 */
[----:B----4-:R0:W-:Y:S04]  /*45a50*/  STL [R1+0xac], R17 ;  /* 0x0000ac1101007387 */ /* 0x0101e80000100800 */
[----:B0-----:R-:W4:Y:S04]  /*45a60*/  LDL.LU R17, [R1+0x2210] ;  /* 0x0022100001117983 */ /* 0x001f280000300800 */
[----:B------:R-:W2:Y:S04]  /*45a70*/  LDL R4, [R1+0x7a8] ;  /* 0x0007a80001047983 */ /* 0x000ea80000100800 */
[----:B------:R-:W2:Y:S01]  /*45a80*/  LDL R5, [R1+0x7ac] ;  /* 0x0007ac0001057983 */ /* 0x000ea20000100800 */
[----:B------:R-:W-:-:S02]  /*45a90*/  PRMT R8, RZ, 0x7610, R8 ;  /* 0x00007610ff087816 */ /* 0x000fc40000000008 */
[----:B------:R-:W-:Y:S02]  /*45aa0*/  PRMT R9, RZ, 0x7610, R9 ;  /* 0x00007610ff097816 */ /* 0x000fe40000000009 */
[----:B--2---:R-:W-:-:S04]  /*45ab0*/  @!P0 LOP3.LUT R5, R5, R4, RZ, 0x3c, !PT ;  /* 0x0000000405058212 */ /* 0x004fc800078e3cff */
[----:B------:R-:W-:-:S04]  /*45ac0*/  @!P0 LOP3.LUT R4, R5, R4, RZ, 0x3c, !PT ;  /* 0x0000000405048212 */ /* 0x000fc800078e3cff */
[----:B------:R-:W-:-:S05]  /*45ad0*/  @!P0 LOP3.LUT R5, R5, R4, RZ, 0x3c, !PT ;  /* 0x0000000405058212 */ /* 0x000fca00078e3cff */
[----:B------:R0:W2:Y:S02]  /*45ae0*/  @!P0 LDG.E.U16 R8, desc[UR10][R4.64] ;  /* 0x0000000a04088981 */ /* 0x0000a4000c1e1500 */
[----:B0-----:R-:W-:-:S06]  /*45af0*/  PRMT R5, RZ, 0x7610, R5 ;  /* 0x00007610ff057816 */ /* 0x001fcc0000000005 */
[----:B------:R0:W2:Y:S02]  /*45b00*/  @!P0 LDG.E.U16 R5, desc[UR10][R6.64] ;  /* 0x0000000a06058981 */ /* 0x0000a4000c1e1500 */
[----:B0-----:R-:W-:Y:S02]  /*45b10*/  @!P0 IMAD.MOV.U32 R6, RZ, RZ, R14 ;  /* 0x000000ffff068224 */ /* 0x001fe400078e000e */
[----:B------:R-:W-:Y:S01]  /*45b20*/  @!P0 IMAD.MOV.U32 R7, RZ, RZ, R15 ;  /* 0x000000ffff078224 */ /* 0x000fe200078e000f */
[----:B------:R-:W-:Y:S01]  /*45b30*/  PRMT R0, RZ, 0x7610, R0 ;  /* 0x00007610ff007816 */ /* 0x000fe20000000000 */
[----:B------:R-:W4:Y:S04]  /*45b40*/  LDL R15, [R1+0x15f8] ;  /* 0x0015f800010f7983 */ /* 0x000f280000100800 */
[----:B------:R0:W2:Y:S04]  /*45b50*/  @!P0 LDG.E.U16 R9, desc[UR10][R6.64] ;  /* 0x0000000a06098981 */ /* 0x0000a8000c1e1500 */
[----:B------:R-:W4:Y:S01]  /*45b60*/  LDL R14, [R1+0x163c] ;  /* 0x00163c00010e7983 */ /* 0x000f220000100800 */
[----:B0-----:R-:W-:-:S06]  /*45b70*/  PRMT R6, RZ, 0x7610, R6 ;  /* 0x00007610ff067816 */ /* 0x001fcc0000000006 */
[----:B---3--:R0:W3:Y:S02]  /*45b80*/  @!P0 LDG.E.U16 R6, desc[UR10][R10.64] ;  /* 0x0000000a0a068981 */ /* 0x0080e4000c1e1500 */
[----:B0-----:R-:W-:-:S06]  /*45b90*/  PRMT R10, RZ, 0x7610, R10 ;  /* 0x00007610ff0a7816 */ /* 0x001fcc000000000a */
[----:B------:R0:W3:Y:S04]  /*45ba0*/  @!P0 LDG.E.U16 R10, desc[UR10][R12.64] ;  /* 0x0000000a0c0a8981 */ /* 0x0000e8000c1e1500 */
[----:B------:R-:W0:Y:S04]  /*45bb0*/  LDL R12, [R1+0x674] ;  /* 0x00067400010c7983 */ /* 0x000e280000100800 */
[----:B------:R-:W0:Y:S01]  /*45bc0*/  LDL R13, [R1+0x1574] ;  /* 0x00157400010d7983 */ /* 0x000e220000100800 */
[----:B------:R-:W-:Y:S02]  /*45bd0*/  PRMT R7, RZ, 0x7610, R7 ;  /* 0x00007610ff077816 */ /* 0x000fe40000000007 */
[----:B0-----:R-:W-:-:S04]  /*45be0*/  @!P0 LOP3.LUT R13, R13, R12, RZ, 0x3c, !PT ;  /* 0x0000000c0d0d8212 */ /* 0x001fc800078e3cff */
[----:B------:R-:W-:-:S04]  /*45bf0*/  @!P0 LOP3.LUT R12, R13, R12, RZ, 0x3c, !PT ;  /* 0x0000000c0d0c8212 */ /* 0x000fc800078e3cff */
[----:B------:R-:W-:-:S05]  /*45c00*/  @!P0 LOP3.LUT R13, R13, R12, RZ, 0x3c, !PT ;  /* 0x0000000c0d0d8212 */ /* 0x000fca00078e3cff */
[----:B------:R0:W3:Y:S04]  /*45c10*/  @!P0 LDG.E.U16 R7, desc[UR10][R12.64] ;  /* 0x0000000a0c078981 */ /* 0x0000e8000c1e1500 */
[----:B------:R-:W0:Y:S04]  /*45c20*/  LDL R12, [R1+0x1578] ;  /* 0x00157800010c7983 */ /* 0x000e280000100800 */
[----:B------:R-:W0:Y:S02]  /*45c30*/  LDL R13, [R1+0x15b4] ;  /* 0x0015b400010d7983 */ /* 0x000e240000100800 */
[----:B0-----:R-:W-:-:S04]  /*45c40*/  @!P0 LOP3.LUT R13, R13, R12, RZ, 0x3c, !PT ;  /* 0x0000000c0d0d8212 */ /* 0x001fc800078e3cff */
        /* <DEDUP_REMOVED lines=9> */
[----:B------:R0:W3:Y:S02]  /*45ce0*/  @!P0 LDG.E.U16 R16, desc[UR10][R12.64] ;  /* 0x0000000a0c108981 */ /* 0x0000e4000c1e1500 */
[----:B0-----:R-:W-:-:S06]  /*45cf0*/  PRMT R13, RZ, 0x7610, R13 ;  /* 0x00007610ff0d7816 */ /* 0x001fcc000000000d */
[----:B----4-:R0:W4:Y:S04]  /*45d00*/  @!P0 LDG.E.U16 R13, desc[UR10][R14.64] ;  /* 0x0000000a0e0d8981 */ /* 0x010128000c1e1500 */
[----:B------:R-:W0:Y:S04]  /*45d10*/  LDL R14, [R1+0x7e0] ;  /* 0x0007e000010e7983 */ /* 0x000e280000100800 */
[----:B------:R-:W0:Y:S01]  /*45d20*/  LDL R15, [R1+0x7e4] ;  /* 0x0007e400010f7983 */ /* 0x000e220000100800 */
[----:B------:R-:W-:Y:S02]  /*45d30*/  PRMT R17, RZ, 0x7610, R17 ;  /* 0x00007610ff117816 */ /* 0x000fe40000000011 */
[----:B0-----:R-:W-:-:S04]  /*45d40*/  @!P0 LOP3.LUT R15, R15, R14, RZ, 0x3c, !PT ;  /* 0x0000000e0f0f8212 */ /* 0x001fc800078e3cff */
        /* <DEDUP_REMOVED lines=98> */
[----:B------:R-:W-:Y:S01]  /*46370*/  @!P0 LOP3.LUT R15, R15, R14, RZ, 0x3c, !PT ;  /* 0x0000000e0f0f8212 */ /* 0x000fe200078e3cff */
[----:B---3--:R-:W-:Y:S04]  /*46380*/  STL [R1+0x2184], R12 ;  /* 0x0021840c01007387 */ /* 0x008fe80000100800 */
[----:B------:R0:W3:Y:S04]  /*46390*/  @!P0 LDG.E.U16 R11, desc[UR10][R14.64] ;  /* 0x0000000a0e0b8981 */ /* 0x0000e8000c1e1500 */
[----:B------:R-:W0:Y:S04]  /*463a0*/  LDL R14, [R1+0x7c8] ;  /* 0x0007c800010e7983 */ /* 0x000e280000100800 */
[----:B------:R-:W0:Y:S01]  /*463b0*/  LDL R15, [R1+0x7cc] ;  /* 0x0007cc00010f7983 */ /* 0x000e220000100800 */
[----:B--2---:R-:W-:-:S02]  /*463c0*/  PRMT R17, RZ, 0x7610, R17 ;  /* 0x00007610ff117816 */ /* 0x004fc40000000011 */
[----:B0-----:R-:W-:-:S04]  /*463d0*/  @!P0 LOP3.LUT R15, R15, R14, RZ, 0x3c, !PT ;  /* 0x0000000e0f0f8212 */ /* 0x001fc800078e3cff */
[----:B------:R-:W-:-:S04]  /*463e0*/  @!P0 LOP3.LUT R14, R15, R14, RZ, 0x3c, !PT ;  /* 0x0000000e0f0e8212 */ /* 0x000fc800078e3cff */
[----:B------:R-:W-:-:S05]  /*463f0*/  @!P0 LOP3.LUT R15, R15, R14, RZ, 0x3c, !PT ;  /* 0x0000000e0f0f8212 */ /* 0x000fca00078e3cff */
[----:B------:R-:W2:Y:S04]  /*46400*/  @!P0 LDG.E.U16 R17, desc[UR10][R14.64] ;  /* 0x0000000a0e118981 */ /* 0x000ea8000c1e1500 */
[----:B---3--:R-:W-:Y:S04]  /*46410*/  STL [R1+0x2188], R11 ;  /* 0x0021880b01007387 */ /* 0x008fe80000100800 */
        /* <DEDUP_REMOVED lines=173> */
[----:B------:R-:W3:Y:S01]  /*46ef0*/  LDL R15, [R1+0x6d0] ;  /* 0x0006d000010f7983 */ /* 0x000ee20000100800 */
[----:B------:R-:W-:-:S03]  /*46f00*/  @!P0 IMAD.MOV.U32 R14, RZ, RZ, R11 ;  /* 0x000000ffff0e8224 */ /* 0x000fc600078e000b */
[----:B------:R-:W4:Y:S01]  /*46f10*/  LDL R11, [R1+0x68c] ;  /* 0x00068c00010b7983 */ /* 0x000f220000100800 */
[----:B--2---:R-:W-:-:S06]  /*46f20*/  PRMT R17, RZ, 0x7610, R17 ;  /* 0x00007610ff117816 */ /* 0x004fcc0000000011 */
[----:B---3--:R-:W2:Y:S04]  /*46f30*/  @!P0 LDG.E.U16 R17, desc[UR10][R14.64] ;  /* 0x0000000a0e118981 */ /* 0x008ea8000c1e1500 */
        /* <DEDUP_REMOVED lines=8> */
[----:B------:R-:W3:Y:S01]  /*46fc0*/  @!P0 LDG.E.U16 R2, desc[UR10][R14.64] ;  /* 0x0000000a0e028981 */ /* 0x000ee2000c1e1500 */
[----:B------:R-:W-:-:S03]  /*46fd0*/  PRMT R29, RZ, 0x7610, R29 ;  /* 0x00007610ff1d7816 */ /* 0x000fc6000000001d */
[----:B---3--:R-:W-:Y:S04]  /*46fe0*/  STL [R1], R2 ;  /* 0x0000000201007387 */ /* 0x008fe80000100800 */
[----:B------:R-:W3:Y:S01]  /*46ff0*/  LDL R15, [R1+0x6c0] ;  /* 0x0006c000010f7983 */ /* 0x000ee20000100800 */
[----:B----4-:R-:W-:Y:S01]  /*47000*/  @!P0 IMAD.MOV.U32 R14, RZ, RZ, R12 ;  /* 0x000000ffff0e8224 */ /* 0x010fe200078e000c */
[----:B------:R-:W-:Y:S02]  /*47010*/  PRMT R27, RZ, 0x7610, R27 ;  /* 0x00007610ff1b7816 */ /* 0x000fe4000000001b */
[----:B------:R-:W4:Y:S04]  /*47020*/  LDL R12, [R1+0x15cc] ;  /* 0x0015cc00010c7983 */ /* 0x000f280000100800 */
[----:B---3--:R0:W3:Y:S04]  /*47030*/  @!P0 LDG.E.U16 R29, desc[UR10][R14.64] ;  /* 0x0000000a0e1d8981 */ /* 0x0080e8000c1e1500 */
[----:B------:R-:W0:Y:S04]  /*47040*/  LDL R14, [R1+0x690] ;  /* 0x00069000010e7983 */ /* 0x000e280000100800 */
[----:B------:R-:W0:Y:S02]  /*47050*/  LDL R15, [R1+0x694] ;  /* 0x00069400010f7983 */ /* 0x000e240000100800 */
[----:B0-----:R-:W-:-:S04]  /*47060*/  @!P0 LOP3.LUT R15, R15, R14, RZ, 0x3c, !PT ;  /* 0x0000000e0f0f8212 */ /* 0x001fc800078e3cff */
[----:B------:R-:W-:-:S04]  /*47070*/  @!P0 LOP3.LUT R14, R15, R14, RZ, 0x3c, !PT ;  /* 0x0000000e0f0e8212 */ /* 0x000fc800078e3cff */
[----:B------:R-:W-:-:S05]  /*47080*/  @!P0 LOP3.LUT R15, R15, R14, RZ, 0x3c, !PT ;  /* 0x0000000e0f0f8212 */ /* 0x000fca00078e3cff */
[----:B------:R0:W2:Y:S04]  /*47090*/  @!P0 LDG.E.U16 R27, desc[UR10][R14.64] ;  /* 0x0000000a0e1b8981 */ /* 0x0000a8000c1e1500 */
[----:B---3--:R1:W-:Y:S04]  /*470a0*/  STL [R1+0x2108], R29 ;  /* 0x0021081d01007387 */ /* 0x0083e80000100800 */
[----:B------:R-:W3:Y:S04]  /*470b0*/  LDL R15, [R1+0x688] ;  /* 0x00068800010f7983 */ /* 0x000ee80000100800 */
[----:B-1----:R-:W4:Y:S01]  /*470c0*/  LDL R29, [R1+0x158c] ;  /* 0x00158c00011d7983 */ /* 0x002f220000100800 */
[----:B------:R-:W-:Y:S01]  /*470d0*/  PRMT R25, RZ, 0x7610, R25 ;  /* 0x00007610ff197816 */ /* 0x000fe20000000019 */
[----:B0-----:R-:W-:-:S02]  /*470e0*/  @!P0 IMAD.MOV.U32 R14, RZ, RZ, R11 ;  /* 0x000000ffff0e8224 */ /* 0x001fc400078e000b */
[----:B--2---:R0:W-:Y:S01]  /*470f0*/  STL [R1+0x214c], R27 ;  /* 0x00214c1b01007387 */ /* 0x0041e20000100800 */
[----:B------:R-:W-:-:S03]  /*47100*/  PRMT R23, RZ, 0x7610, R23 ;  /* 0x00007610ff177816 */ /* 0x000fc60000000017 */
[----:B------:R-:W2:Y:S04]  /*47110*/  LDL R11, [R1+0x160c] ;  /* 0x00160c00010b7983 */ /* 0x000ea80000100800 */
[----:B0-----:R-:W2:Y:S04]  /*47120*/  LDL R27, [R1+0x668] ;  /* 0x00066800011b7983 */ /* 0x001ea80000100800 */
[----:B---3--:R4:W3:Y:S02]  /*47130*/  @!P0 LDG.E.U16 R25, desc[UR10][R14.64] ;  /* 0x0000000a0e198981 */ /* 0x0088e4000c1e1500 */
[----:B----4-:R-:W-:-:S02]  /*47140*/  @!P0 IMAD.MOV.U32 R14, RZ, RZ, R29 ;  /* 0x000000ffff0e8224 */ /* 0x010fc400078e001d */
[----:B--2---:R-:W-:Y:S01]  /*47150*/  @!P0 IMAD.MOV.U32 R15, RZ, RZ, R27 ;  /* 0x000000ffff0f8224 */ /* 0x004fe200078e001b */
[----:B---3--:R0:W-:Y:S01]  /*47160*/  STL [R1+0x212c], R25 ;  /* 0x00212c1901007387 */ /* 0x0081e20000100800 */
[----:B------:R-:W-:-:S03]  /*47170*/  PRMT R21, RZ, 0x7610, R21 ;  /* 0x00007610ff157816 */ /* 0x000fc60000000015 */
[----:B------:R-:W2:Y:S04]  /*47180*/  LDL R29, [R1+0x1630] ;  /* 0x00163000011d7983 */ /* 0x000ea80000100800 */
[----:B------:R-:W3:Y:S04]  /*47190*/  LDL R27, [R1+0x680] ;  /* 0x00068000011b7983 */ /* 0x000ee80000100800 */
[----:B------:R1:W4:Y:S04]  /*471a0*/  @!P0 LDG.E.U16 R23, desc[UR10][R14.64] ;  /* 0x0000000a0e178981 */ /* 0x000328000c1e1500 */
[----:B0-----:R-:W3:Y:S04]  /*471b0*/  LDL R25, [R1+0x684] ;  /* 0x0006840001197983 */ /* 0x001ee80000100800 */
[----:B------:R-:W2:Y:S01]  /*471c0*/  LDL R15, [R1+0x1590] ;  /* 0x00159000010f7983 */ /* 0x000ea20000100800 */
[----:B-1----:R-:W-:-:S03]  /*471d0*/  @!P0 IMAD.MOV.U32 R14, RZ, RZ, R12 ;  /* 0x000000ffff0e8224 */ /* 0x002fc600078e000c */
[----:B----4-:R0:W-:Y:S01]  /*471e0*/  STL [R1+0x2150], R23 ;  /* 0x0021501701007387 */ /* 0x0101e20000100800 */
[----:B------:R-:W-:-:S03]  /*471f0*/  PRMT R19, RZ, 0x7610, R19 ;  /* 0x00007610ff137816 */ /* 0x000fc60000000013 */
[----:B------:R-:W4:Y:S04]  /*47200*/  LDL R12, [R1+0x1594] ;  /* 0x00159400010c7983 */ /* 0x000f280000100800 */
[----:B--2---:R1:W2:Y:S04]  /*47210*/  @!P0 LDG.E.U16 R21, desc[UR10][R14.64] ;  /* 0x0000000a0e158981 */ /* 0x0042a8000c1e1500 */
[----:B0-----:R-:W4:Y:S04]  /*47220*/  LDL R23, [R1+0x664] ;  /* 0x0006640001177983 */ /* 0x001f280000100800 */
[----:B------:R-:W3:Y:S01]  /*47230*/  LDL R15, [R1+0x15d0] ;  /* 0x0015d000010f7983 */ /* 0x000ee20000100800 */
[----:B-1----:R-:W-:-:S03]  /*47240*/  @!P0 IMAD.MOV.U32 R14, RZ, RZ, R11 ;  /* 0x000000ffff0e8224 */ /* 0x002fc600078e000b */
[----:B--2---:R0:W-:Y:S01]  /*47250*/  STL [R1+0x2154], R21 ;  /* 0x0021541501007387 */ /* 0x0041e20000100800 */
[----:B------:R-:W-:-:S03]  /*47260*/  PRMT R3, RZ, 0x7610, R3 ;  /* 0x00007610ff037816 */ /* 0x000fc60000000003 */
[----:B------:R-:W2:Y:S04]  /*47270*/  LDL R11, [R1+0x159c] ;  /* 0x00159c00010b7983 */ /* 0x000ea80000100800 */
[----:B---3--:R1:W3:Y:S04]  /*47280*/  @!P0 LDG.E.U16 R19, desc[UR10][R14.64] ;  /* 0x0000000a0e138981 */ /* 0x0082e8000c1e1500 */
[----:B0-----:R-:W2:Y:S04]  /*47290*/  LDL R21, [R1+0x1560] ;  /* 0x0015600001157983 */ /* 0x001ea80000100800 */
[----:B------:R-:W4:Y:S01]  /*472a0*/  LDL R15, [R1+0x1610] ;  /* 0x00161000010f7983 */ /* 0x000f220000100800 */
[----:B-1----:R-:W-:Y:S01]  /*472b0*/  @!P0 IMAD.MOV.U32 R14, RZ, RZ, R29 ;  /* 0x000000ffff0e8224 */ /* 0x002fe200078e001d */
[----:B------:R-:W-:-:S02]  /*472c0*/  PRMT R17, RZ, 0x7610, R17 ;  /* 0x00007610ff117816 */ /* 0x000fc40000000011 */
[----:B------:R-:W-:Y:S02]  /*472d0*/  PRMT R4, RZ, 0x7610, R4 ;  /* 0x00007610ff047816 */ /* 0x000fe40000000004 */
[----:B------:R-:W-:Y:S01]  /*472e0*/  PRMT R18, RZ, 0x7610, R18 ;  /* 0x00007610ff127816 */ /* 0x000fe20000000012 */
[----:B----4-:R0:W4:Y:S02]  /*472f0*/  @!P0 LDG.E.U16 R3, desc[UR10][R14.64] ;  /* 0x0000000a0e038981 */ /* 0x010124000c1e1500 */
[----:B0-----:R-:W-:Y:S02]  /*47300*/  @!P0 IMAD.MOV.U32 R14, RZ, RZ, R25 ;  /* 0x000000ffff0e8224 */ /* 0x001fe400078e0019 */
[----:B------:R-:W-:-:S05]  /*47310*/  @!P0 IMAD.MOV.U32 R15, RZ, RZ, R27 ;  /* 0x000000ffff0f8224 */ /* 0x000fca00078e001b */
[----:B------:R0:W4:Y:S02]  /*47320*/  @!P0 LDG.E.U16 R17, desc[UR10][R14.64] ;  /* 0x0000000a0e118981 */ /* 0x000124000c1e1500 */
[----:B0-----:R-:W-:Y:S02]  /*47330*/  @!P0 IMAD.MOV.U32 R14, RZ, RZ, R12 ;  /* 0x000000ffff0e8224 */ /* 0x001fe400078e000c */
[----:B------:R-:W-:-:S05]  /*47340*/  @!P0 IMAD.MOV.U32 R15, RZ, RZ, R23 ;  /* 0x000000ffff0f8224 */ /* 0x000fca00078e0017 */
[----:B------:R2:W4:Y:S04]  /*47350*/  @!P0 LDG.E.U16 R4, desc[UR10][R14.64] ;  /* 0x0000000a0e048981 */ /* 0x000528000c1e1500 */
[----:B---3--:R-:W-:Y:S01]  /*47360*/  STL [R1+0x2158], R19 ;  /* 0x0021581301007387 */ /* 0x008fe20000100800 */
[----:B--2---:R-:W-:Y:S02]  /*47370*/  @!P0 IMAD.MOV.U32 R14, RZ, RZ, R11 ;  /* 0x000000ffff0e8224 */ /* 0x004fe400078e000b */
[----:B------:R-:W-:-:S05]  /*47380*/  @!P0 IMAD.MOV.U32 R15, RZ, RZ, R21 ;  /* 0x000000ffff0f8224 */ /* 0x000fca00078e0015 */
[----:B------:R-:W2:Y:S04]  /*47390*/  @!P0 LDG.E.U16 R18, desc[UR10][R14.64] ;  /* 0x0000000a0e128981 */ /* 0x000ea8000c1e1500 */
[----:B----4-:R0:W-:Y:S04]  /*473a0*/  STL [R1+0x215c], R3 ;  /* 0x00215c0301007387 */ /* 0x0101e80000100800 */
[----:B------:R-:W3:Y:S04]  /*473b0*/  LDL R25, [R1+0x1598] ;  /* 0x0015980001197983 */ /* 0x000ee80000100800 */
[----:B0-----:R-:W4:Y:S04]  /*473c0*/  LDL R3, [R1+0x15d4] ;  /* 0x0015d40001037983 */ /* 0x001f280000100800 */
[----:B------:R0:W-:Y:S04]  /*473d0*/  STL [R1+0x210c], R17 ;  /* 0x00210c1101007387 */ /* 0x0001e80000100800 */
[----:B------:R-:W3:Y:S04]  /*473e0*/  LDL R23, [R1+0x15a0] ;  /* 0x0015a00001177983 */ /* 0x000ee80000100800 */
[----:B------:R-:W3:Y:S04]  /*473f0*/  LDL R12, [R1+0x15dc] ;  /* 0x0015dc00010c7983 */ /* 0x000ee80000100800 */
[----:B------:R1:W-:Y:S04]  /*47400*/  STL [R1+0x2130], R4 ;  /* 0x0021300401007387 */ /* 0x0003e80000100800 */
[----:B------:R-:W3:Y:S04]  /*47410*/  LDL R21, [R1+0x15d8] ;  /* 0x0015d80001157983 */ /* 0x000ee80000100800 */
[----:B------:R-:W3:Y:S04]  /*47420*/  LDL R19, [R1+0x1614] ;  /* 0x0016140001137983 */ /* 0x000ee80000100800 */
[----:B0-----:R-:W3:Y:S04]  /*47430*/  LDL R17, [R1+0x15e0] ;  /* 0x0015e00001117983 */ /* 0x001ee80000100800 */
[----:B------:R-:W3:Y:S04]  /*47440*/  LDL R11, [R1+0x161c] ;  /* 0x00161c00010b7983 */ /* 0x000ee80000100800 */
[----:B--2---:R-:W-:Y:S04]  /*47450*/  STL [R1+0x2110], R18 ;  /* 0x0021101201007387 */ /* 0x004fe80000100800 */
[----:B-1----:R-:W2:Y:S01]  /*47460*/  LDL R4, [R1+0x1618] ;  /* 0x0016180001047983 */ /* 0x002ea20000100800 */
[----:B----4-:R-:W-:-:S03]  /*47470*/  @!P0 IMAD.MOV.U32 R14, RZ, RZ, R3 ;  /* 0x000000ffff0e8224 */ /* 0x010fc600078e0003 */
[----:B------:R-:W4:Y:S01]  /*47480*/  LDL R3, [R1+0x162c] ;  /* 0x00162c0001037983 */ /* 0x000f220000100800 */
[----:B------:R-:W-:Y:S01]  /*47490*/  PRMT R20, RZ, 0x7610, R20 ;  /* 0x00007610ff147816 */ /* 0x000fe20000000014 */
[----:B---3--:R-:W-:Y:S01]  /*474a0*/  @!P0 IMAD.MOV.U32 R15, RZ, RZ, R25 ;  /* 0x000000ffff0f8224 */ /* 0x008fe200078e0019 */
[----:B------:R-:W-:-:S04]  /*474b0*/  PRMT R22, RZ, 0x7610, R22 ;  /* 0x00007610ff167816 */ /* 0x000fc80000000016 */
[----:B------:R0:W3:Y:S01]  /*474c0*/  @!P0 LDG.E.U16 R20, desc[UR10][R14.64] ;  /* 0x0000000a0e148981 */ /* 0x0000e2000c1e1500 */
[----:B------:R-:W-:Y:S01]  /*474d0*/  PRMT R24, RZ, 0x7610, R24 ;  /* 0x00007610ff187816 */ /* 0x000fe20000000018 */
[----:B0-----:R-:W-:Y:S02]  /*474e0*/  @!P0 IMAD.MOV.U32 R14, RZ, RZ, R12 ;  /* 0x000000ffff0e8224 */ /* 0x001fe400078e000c */
[----:B------:R-:W-:-:S05]  /*474f0*/  @!P0 IMAD.MOV.U32 R15, RZ, RZ, R23 ;  /* 0x000000ffff0f8224 */ /* 0x000fca00078e0017 */
        /* <DEDUP_REMOVED lines=8> */
[----:B------:R2:W3:Y:S02]  /*47580*/  @!P0 LDG.E.U16 R26, desc[UR10][R14.64] ;  /* 0x0000000a0e1a8981 */ /* 0x0004e4000c1e1500 */
[----:B--2---:R-:W-:Y:S02]  /*47590*/  @!P0 IMAD.MOV.U32 R15, RZ, RZ, R4 ;  /* 0x000000ffff0f8224 */ /* 0x004fe400078e0004 */
[----:B----4-:R-:W-:-:S05]  /*475a0*/  @!P0 IMAD.MOV.U32 R14, RZ, RZ, R3 ;  /* 0x000000ffff0e8224 */ /* 0x010fca00078e0003 */
[----:B------:R-:W2:Y:S01]  /*475b0*/  @!P0 LDG.E.U16 R28, desc[UR10][R14.64] ;  /* 0x0000000a0e1c8981 */ /* 0x000ea2000c1e1500 */
[----:B------:R-:W0:Y:S03]  /*475c0*/  S2R R2, SR_TID.X ;  /* 0x0000000000027919 */ /* 0x000e260000002100 */
[----:B---3--:R-:W-:Y:S04]  /*475d0*/  STL [R1+0x2134], R20 ;  /* 0x0021341401007387 */ /* 0x008fe80000100800 */
[----:B------:R-:W3:Y:S01]  /*475e0*/  LDL.LU R12, [R1+0x5a8] ;  /* 0x0005a800010c7983 */ /* 0x000ee20000300800 */
[----:B0-----:R-:W-:-:S05]  /*475f0*/  LOP3.LUT R2, R2, 0x7f, RZ, 0xc0, !PT ;  /* 0x0000007f02027812 */ /* 0x001fca00078ec0ff */
[----:B------:R-:W-:-:S05]  /*47600*/  IMAD.SHL.U32 R2, R2, 0x2, RZ ;  /* 0x0000000202027824 */ /* 0x000fca00078e00ff */
[----:B------:R-:W-:-:S05]  /*47610*/  LOP3.LUT R11, R2, 0x20, RZ, 0x3c, !PT ;  /* 0x00000020020b7812 */ /* 0x000fca00078e3cff */
[----:B------:R-:W-:Y:S04]  /*47620*/  STS.U16 [R11+UR5+0x1ba00], R8 ;  /* 0x01ba00080b007988 */ /* 0x000fe80008000405 */
[----:B------:R-:W-:Y:S04]  /*47630*/  STS.U16 [R11+UR5+0x1c200], R5 ;  /* 0x01c200050b007988 */ /* 0x000fe80008000405 */
[----:B------:R-:W-:Y:S04]  /*47640*/  STS.U16 [R11+UR5+0x1ca00], R9 ;  /* 0x01ca00090b007988 */ /* 0x000fe80008000405 */
[----:B------:R-:W-:Y:S04]  /*47650*/  STS.U16 [R11+UR5+0x1d200], R6 ;  /* 0x01d200060b007988 */ /* 0x000fe80008000405 */
[----:B------:R-:W-:Y:S04]  /*47660*/  STS.U16 [R11+UR5+0x1da00], R10 ;  /* 0x01da000a0b007988 */ /* 0x000fe80008000405 */
[----:B------:R-:W-:Y:S04]  /*47670*/  STL [R1+0x2114], R22 ;  /* 0x0021141601007387 */ /* 0x000fe80000100800 */
[----:B------:R-:W-:Y:S04]  /*47680*/  STS.U16 [R11+UR5+0x1e200], R7 ;  /* 0x01e200070b007988 */ /* 0x000fe80008000405 */
[----:B------:R-:W-:Y:S04]  /*47690*/  STL [R1+0x2138], R24 ;  /* 0x0021381801007387 */ /* 0x000fe80000100800 */
[----:B------:R-:W-:Y:S04]  /*476a0*/  STS.U16 [R11+UR5+0x1ea00], R0 ;  /* 0x01ea00000b007988 */ /* 0x000fe80008000405 */
[----:B------:R-:W-:Y:S04]  /*476b0*/  STL [R1+0x2118], R26 ;  /* 0x0021181a01007387 */ /* 0x000fe80000100800 */
[----:B------:R-:W-:Y:S04]  /*476c0*/  STS.U16 [R11+UR5+0x1f200], R16 ;  /* 0x01f200100b007988 */ /* 0x000fe80008000405 */
[----:B------:R0:W-:Y:S04]  /*476d0*/  STS.U16 [R11+UR5+0x1fa00], R13 ;  /* 0x01fa000d0b007988 */ /* 0x0001e80008000405 */
[----:B--2---:R-:W-:Y:S04]  /*476e0*/  STL [R1+0x213c], R28 ;  /* 0x00213c1c01007387 */ /* 0x004fe80000100800 */
[----:B0-----:R-:W2:Y:S04]  /*476f0*/  LDL.LU R13, [R1+0x558] ;  /* 0x00055800010d7983 */ /* 0x001ea80000300800 */
[----:B--2---:R0:W-:Y:S04]  /*47700*/  STL [R1+0x2194], R13 ;  /* 0x0021940d01007387 */ /* 0x0041e80000100800 */
[----:B0-----:R-:W2:Y:S01]  /*47710*/  LDL.LU R13, [R1+0x580] ;  /* 0x00058000010d7983 */ /* 0x001ea20000300800 */
[----:B------:R-:W-:-:S03]  /*47720*/  LOP3.LUT R0, R2, 0x30, RZ, 0x3c, !PT ;  /* 0x0000003002007812 */ /* 0x000fc600078e3cff */
[----:B--2---:R0:W-:Y:S04]  /*47730*/  STL [R1+0x2198], R13 ;  /* 0x0021980d01007387 */ /* 0x0041e80000100800 */
        /* <DEDUP_REMOVED lines=26> */
[----:B---3--:R0:W-:Y:S04]  /*478e0*/  STS.U16 [R0+UR5+0x300], R12 ;  /* 0x0003000c00007988 */ /* 0x0081e80008000405 */
[----:B------:R-:W3:Y:S04]  /*478f0*/  LDL.LU R11, [R1+0x2a0] ;  /* 0x0002a000010b7983 */ /* 0x000ee80000300800 */
[----:B0-----:R-:W3:Y:S04]  /*47900*/  LDL.LU R12, [R1+0x28c] ;  /* 0x00028c00010c7983 */ /* 0x001ee80000300800 */
[----:B--2---:R0:W-:Y:S04]  /*47910*/  STS.U16 [R0+UR5+0xb00], R13 ;  /* 0x000b000d00007988 */ /* 0x0041e80008000405 */
[----:B0-----:R-:W2:Y:S04]  /*47920*/  LDL.LU R13, [R1+0x2198] ;  /* 0x00219800010d7983 */ /* 0x001ea80000300800 */
[----:B----4-:R-:W-:Y:S04]  /*47930*/  STS.U16 [R0+UR5+0x3b00], R29 ;  /* 0x003b001d00007988 */ /* 0x010fe80008000405 */
[----:B---3--:R-:W-:Y:S04]  /*47940*/  STS.U16 [R0+UR5+0xeb00], R11 ;  /* 0x00eb000b00007988 */ /* 0x008fe80008000405 */
[----:B--2---:R0:W-:Y:S04]  /*47950*/  STS.U16 [R0+UR5+0x1300], R13 ;  /* 0x0013000d00007988 */ /* 0x0041e80008000405 */
[----:B0-----:R-:W2:Y:S04]  /*47960*/  LDL.LU R13, [R1+0x2194] ;  /* 0x00219400010d7983 */ /* 0x001ea80000300800 */
[----:B------:R-:W3:Y:S04]  /*47970*/  LDL.LU R29, [R1+0x278] ;  /* 0x00027800011d7983 */ /* 0x000ee80000300800 */
[----:B------:R-:W4:Y:S04]  /*47980*/  LDL.LU R11, [R1+0x23c] ;  /* 0x00023c00010b7983 */ /* 0x000f280000300800 */
[----:B----4-:R0:W-:Y:S04]  /*47990*/  STL [R1+0x218c], R11 ;  /* 0x00218c0b01007387 */ /* 0x0101e80000100800 */
[----:B0-----:R-:W4:Y:S04]  /*479a0*/  LDL.LU R11, [R1+0x250] ;  /* 0x00025000010b7983 */ /* 0x001f280000300800 */
[----:B------:R-:W-:Y:S04]  /*479b0*/  STS.U16 [R0+UR5+0xf300], R12 ;  /* 0x00f3000c00007988 */ /* 0x000fe80008000405 */
[----:B------:R-:W-:Y:S04]  /*479c0*/  STS.U16 [R0+UR5+0x3300], R7 ;  /* 0x0033000700007988 */ /* 0x000fe80008000405 */
[----:B------:R-:W-:Y:S04]  /*479d0*/  STS.U16 [R0+UR5+0x1b00], R2 ;  /* 0x001b000200007988 */ /* 0x000fe80008000405 */
        /* <DEDUP_REMOVED lines=58> */
[----:B---3--:R-:W-:Y:S04]  /*47d80*/  STS.U16 [R0+UR5+0x1eb00], R29 ;  /* 0x01eb001d00007988 */ /* 0x008fe80008000405 */
[----:B------:R-:W-:Y:S04]  /*47d90*/  STS.U16 [R0+UR5+0x1e300], R27 ;  /* 0x01e3001b00007988 */ /* 0x000fe80008000405 */
[----:B--2---:R0:W-:Y:S04]  /*47da0*/  STS.U16 [R0+UR5+0x11300], R11 ;  /* 0x0113000b00007988 */ /* 0x0041e80008000405 */
[----:B0-----:R-:W2:Y:S04]  /*47db0*/  LDL.LU R11, [R1+0x2188] ;  /* 0x00218800010b7983 */ /* 0x001ea80000300800 */
[----:B------:R-:W3:Y:S04]  /*47dc0*/  LDL.LU R12, [R1+0x2184] ;  /* 0x00218400010c7983 */ /* 0x000ee80000300800 */
[----:B------:R-:W4:Y:S04]  /*47dd0*/  LDL.LU R29, [R1+0x5b8] ;  /* 0x0005b800011d7983 */ /* 0x000f280000300800 */
[----:B------:R-:W2:Y:S04]  /*47de0*/  LDL.LU R27, [R1+0x52c] ;  /* 0x00052c00011b7983 */ /* 0x000ea80000300800 */
[----:B------:R0:W-:Y:S02]  /*47df0*/  STS.U16 [R0+UR5+0x12300], R7 ;  /* 0x0123000700007988 */ /* 0x0001e40008000405 */
[----:B0-----:R-:W0:Y:S02]  /*47e00*/  S2R R7, SR_TID.X ;  /* 0x0000000000077919 */ /* 0x001e240000002100 */
[----:B------:R1:W-:Y:S04]  /*47e10*/  STS.U16 [R0+UR5+0x12b00], R2 ;  /* 0x012b000200007988 */ /* 0x0003e80008000405 */
[----:B------:R0:W-:Y:S04]  /*47e20*/  STS.U16 [R0+UR5+0x15b00], R5 ;  /* 0x015b000500007988 */ /* 0x0001e80008000405 */
[----:B------:R0:W-:Y:S01]  /*47e30*/  STS.U16 [R0+UR5+0x14b00], R6 ;  /* 0x014b000600007988 */ /* 0x0001e20008000405 */
[----:B-1----:R-:W1:Y:S03]  /*47e40*/  S2R R2, SR_TID.X ;  /* 0x0000000000027919 */ /* 0x002e660000002100 */
        /* <DEDUP_REMOVED lines=16> */
[----:B------:R-:W-:Y:S01]  /*47f50*/  STS.U16 [R0+UR5+0x1c300], R19 ;  /* 0x01c3001300007988 */ /* 0x000fe20008000405 */
[----:B0-----:R-:W-:Y:S01]  /*47f60*/  IMAD.SHL.U32 R5, R7, 0x20, RZ ;  /* 0x0000002007057824 */ /* 0x001fe200078e00ff */
[----:B------:R-:W-:-:S02]  /*47f70*/  SHF.R.S32.HI R6, RZ, 0x2, R7 ;  /* 0x00000002ff067819 */ /* 0x000fc40000011407 */
[----:B------:R-:W-:Y:S04]  /*47f80*/  STS.U16 [R0+UR5+0x1cb00], R21 ;  /* 0x01cb001500007988 */ /* 0x000fe80008000405 */
[----:B------:R-:W-:Y:S04]  /*47f90*/  STS.U16 [R0+UR5+0x1d300], R23 ;  /* 0x01d3001700007988 */ /* 0x000fe80008000405 */
[----:B------:R-:W-:Y:S01]  /*47fa0*/  STS.U16 [R0+UR5+0x1db00], R25 ;  /* 0x01db001900007988 */ /* 0x000fe20008000405 */
[----:B------:R-:W0:Y:S03]  /*47fb0*/  S2UR UR7, SR_CgaCtaId ;  /* 0x00000000000779c3 */ /* 0x000e260000008800 */
[----:B--2---:R2:W-:Y:S04]  /*47fc0*/  STL [R1+0x2180], R27 ;  /* 0x0021801b01007387 */ /* 0x0045e80000100800 */
[----:B--2---:R-:W2:Y:S04]  /*47fd0*/  LDL.LU R27, [R1+0x5a4] ;  /* 0x0005a400011b7983 */ /* 0x004ea80000300800 */
[----:B---3--:R-:W-:Y:S04]  /*47fe0*/  STS.U16 [R0+UR5+0x1f300], R12 ;  /* 0x01f3000c00007988 */ /* 0x008fe80008000405 */
[----:B------:R3:W-:Y:S02]  /*47ff0*/  STS.U16 [R0+UR5+0x1fb00], R11 ;  /* 0x01fb000b00007988 */ /* 0x0007e40008000405 */
[----:B---3--:R-:W-:-:S02]  /*48000*/  LOP3.LUT R0, R5, 0x60, RZ, 0xc0, !PT ;  /* 0x0000006005007812 */ /* 0x008fc400078ec0ff */
[----:B------:R-:W-:Y:S01]  /*48010*/  SGXT R5, R6, 0x1 ;  /* 0x000000010605781a */ /* 0x000fe20000000200 */
[C---:B------:R-:W-:Y:S01]  /*48020*/  IMAD.SHL.U32 R8, R7.reuse, 0x2, RZ ;  /* 0x0000000207087824 */ /* 0x040fe200078e00ff */
[----:B-1----:R-:W-:Y:S01]  /*48030*/  LOP3.LUT R2, R2, 0x7f, RZ, 0xc0, !PT ;  /* 0x0000007f02027812 */ /* 0x002fe200078ec0ff */
[----:B------:R-:W-:Y:S01]  /*48040*/  UMOV UR6, 0x400 ;  /* 0x0000040000067882 */ /* 0x000fe20000000000 */
[----:B------:R-:W-:Y:S01]  /*48050*/  LOP3.LUT R5, R0, 0x90, R5, 0xf8, !PT ;  /* 0x0000009000057812 */ /* 0x000fe200078ef805 */
[C---:B------:R-:W-:Y:S01]  /*48060*/  IMAD.SHL.U32 R0, R7.reuse, 0x40, RZ ;  /* 0x0000004007007824 */ /* 0x040fe200078e00ff */
[----:B------:R-:W-:Y:S01]  /*48070*/  LOP3.LUT R6, R7, 0x7, RZ, 0xc0, !PT ;  /* 0x0000000707067812 */ /* 0x000fe200078ec0ff */
[----:B------:R-:W3:Y:S03]  /*48080*/  LDL.LU R11, [R1+0x540] ;  /* 0x00054000010b7983 */ /* 0x000ee60000300800 */
[----:B------:R-:W-:-:S05]  /*48090*/  LOP3.LUT R0, R0, 0x1800, RZ, 0xc0, !PT ;  /* 0x0000180000007812 */ /* 0x000fca00078ec0ff */
[C---:B------:R-:W-:Y:S02]  /*480a0*/  IMAD R0, R6.reuse, 0x100, R0 ;  /* 0x0000010006007824 */ /* 0x040fe400078e0200 */
[----:B------:R-:W-:Y:S02]  /*480b0*/  IMAD.SHL.U32 R6, R6, 0x10, RZ ;  /* 0x0000001006067824 */ /* 0x000fe400078e00ff */
[----:B------:R-:W-:-:S03]  /*480c0*/  IMAD.SHL.U32 R7, R7, 0x10, RZ ;  /* 0x0000001007077824 */ /* 0x000fc600078e00ff */
[--C-:B------:R-:W-:Y:S01]  /*480d0*/  LOP3.LUT R6, R6, 0x30, R8.reuse, 0x78, !PT ;  /* 0x0000003006067812 */ /* 0x100fe200078e7808 */
[----:B0-----:R-:W-:Y:S01]  /*480e0*/  ULEA UR6, UR7, UR6, 0x18 ;  /* 0x0000000607067291 */ /* 0x001fe2000f8ec03f */
[----:B------:R-:W-:Y:S01]  /*480f0*/  IMAD.SHL.U32 R2, R2, 0x2, RZ ;  /* 0x0000000202027824 */ /* 0x000fe200078e00ff */
[----:B------:R-:W-:Y:S02]  /*48100*/  LOP3.LUT R5, R5, 0x10, R8, 0x78, !PT ;  /* 0x0000001005057812 */ /* 0x000fe400078e7808 */
[----:B------:R-:W-:Y:S01]  /*48110*/  LOP3.LUT R7, R7, 0x100, RZ, 0xc0, !PT ;  /* 0x0000010007077812 */ /* 0x000fe200078ec0ff */
[----:B------:R-:W-:Y:S01]  /*48120*/  IMAD.IADD R0, R0, 0x1, R6 ;  /* 0x0000000100007824 */ /* 0x000fe200078e0206 */
[----:B------:R-:W3:Y:S04]  /*48130*/  LDL.LU R8, [R1+0x554] ;  /* 0x0005540001087983 */ /* 0x000ee80000300800 */
[----:B------:R-:W3:Y:S01]  /*48140*/  LDL.LU R6, [R1+0x568] ;  /* 0x0005680001067983 */ /* 0x000ee20000300800 */
[----:B------:R-:W-:-:S02]  /*48150*/  IADD3 R7, R5, UR6, R7 ;  /* 0x0000000605077c10 */ /* 0x000fc4000fffe007 */
[----:B------:R-:W-:Y:S01]  /*48160*/  LOP3.LUT R5, R2, 0x40, RZ, 0x3c, !PT ;  /* 0x0000004002057812 */ /* 0x000fe200078e3cff */
[----:B------:R0:W-:Y:S04]  /*48170*/  STL [R1+0x211c], R0 ;  /* 0x00211c0001007387 */ /* 0x0001e80000100800 */
[----:B0-----:R-:W3:Y:S04]  /*48180*/  LDL.LU R0, [R1+0x57c] ;  /* 0x00057c0001007983 */ /* 0x001ee80000300800 */
        /* <DEDUP_REMOVED lines=20> */
[----:B----4-:R0:W-:Y:S04]  /*482d0*/  STS.U16 [R5+UR5+0x400], R29 ;  /* 0x0004001d05007988 */ /* 0x0101e80008000405 */
[----:B------:R-:W4:Y:S04]  /*482e0*/  LDL.LU R25, [R1+0x2f0] ;  /* 0x0002f00001197983 */ /* 0x000f280000300800 */
[----:B0-----:R-:W4:Y:S04]  /*482f0*/  LDL.LU R29, [R1+0x2dc] ;  /* 0x0002dc00011d7983 */ /* 0x001f280000300800 */
[----:B--2---:R0:W-:Y:S04]  /*48300*/  STS.U16 [R5+UR5+0xc00], R27 ;  /* 0x000c001b05007988 */ /* 0x0041e80008000405 */
[----:B0-----:R-:W2:Y:S04]  /*48310*/  LDL.LU R27, [R1+0x2180] ;  /* 0x00218000011b7983 */ /* 0x001ea80000300800 */
[----:B------:R-:W-:Y:S04]  /*48320*/  STL [R1+0x2b4], R7 ;  /* 0x0002b40701007387 */ /* 0x000fe80000100800 */
[----:B------:R-:W-:Y:S04]  /*48330*/  STL [R1+0x2120], R7 ;  /* 0x0021200701007387 */ /* 0x000fe80000100800 */
[----:B---3--:R-:W-:Y:S04]  /*48340*/  STS.U16 [R5+UR5+0x1400], R2 ;  /* 0x0014000205007988 */ /* 0x008fe80008000405 */
[----:B--2---:R0:W-:Y:S04]  /*48350*/  STS.U16 [R5+UR5+0x3c00], R27 ;  /* 0x003c001b05007988 */ /* 0x0041e80008000405 */
[----:B0-----:R-:W2:Y:S04]  /*48360*/  LDL.LU R27, [R1+0x2c8] ;  /* 0x0002c800011b7983 */ /* 0x001ea80000300800 */
[----:B------:R-:W3:Y:S04]  /*48370*/  LDL.LU R2, [R1+0x288] ;  /* 0x0002880001027983 */ /* 0x000ee80000300800 */
[----:B---3--:R0:W-:Y:S04]  /*48380*/  STL [R1+0x2178], R2 ;  /* 0x0021780201007387 */ /* 0x0081e80000100800 */
[----:B0-----:R-:W3:Y:S04]  /*48390*/  LDL.LU R2, [R1+0x29c] ;  /* 0x00029c0001027983 */ /* 0x001ee80000300800 */
[----:B------:R-:W-:Y:S04]  /*483a0*/  STS.U16 [R5+UR5+0x1c00], R0 ;  /* 0x001c000005007988 */ /* 0x000fe80008000405 */
[----:B------:R-:W-:Y:S04]  /*483b0*/  STS.U16 [R5+UR5+0x2400], R6 ;  /* 0x0024000605007988 */ /* 0x000fe80008000405 */
        /* <DEDUP_REMOVED lines=11> */
[----:B---3--:R0:W-:Y:S04]  /*48470*/  STL [R1+0x217c], R2 ;  /* 0x00217c0201007387 */ /* 0x0081e80000100800 */
[----:B0-----:R-:W3:Y:S04]  /*48480*/  LDL.LU R2, [R1+0x2b8] ;  /* 0x0002b80001027983 */ /* 0x001ee80000300800 */
        /* <DEDUP_REMOVED lines=22> */
[----:B--2---:R-:W2:Y:S04]  /*485f0*/  LDL.LU R22, [R1+0xe0] ;  /* 0x0000e00001167983 */ /* 0x004ea80000300800 */
[----:B------:R-:W2:Y:S04]  /*48600*/  LDL.LU R20, [R1+0xd0] ;  /* 0x0000d00001147983 */ /* 0x000ea80000300800 */
[----:B------:R-:W2:Y:S04]  /*48610*/  LDL.LU R18, [R1+0xcc] ;  /* 0x0000cc0001127983 */ /* 0x000ea80000300800 */
[----:B------:R0:W-:Y:S04]  /*48620*/  STS.U16 [R5+UR5+0xb400], R17 ;  /* 0x00b4001105007988 */ /* 0x0001e80008000405 */
[----:B------:R-:W2:Y:S04]  /*48630*/  LDL.LU R4, [R1+0xbc] ;  /* 0x0000bc0001047983 */ /* 0x000ea80000300800 */
[----:B------:R1:W-:Y:S04]  /*48640*/  STS.U16 [R5+UR5+0xbc00], R3 ;  /* 0x00bc000305007988 */ /* 0x0003e80008000405 */
[----:B------:R1:W-:Y:S04]  /*48650*/  STS.U16 [R5+UR5+0xc400], R19 ;  /* 0x00c4001305007988 */ /* 0x0003e80008000405 */
[----:B------:R1:W-:Y:S04]  /*48660*/  STS.U16 [R5+UR5+0xcc00], R21 ;  /* 0x00cc001505007988 */ /* 0x0003e80008000405 */
[----:B------:R1:W-:Y:S04]  /*48670*/  STS.U16 [R5+UR5+0xd400], R23 ;  /* 0x00d4001705007988 */ /* 0x0003e80008000405 */
[----:B------:R1:W-:Y:S04]  /*48680*/  STS.U16 [R5+UR5+0xdc00], R25 ;  /* 0x00dc001905007988 */ /* 0x0003e80008000405 */
[----:B0-----:R-:W2:Y:S04]  /*48690*/  LDL.LU R17, [R1+0xb8] ;  /* 0x0000b80001117983 */ /* 0x001ea80000300800 */
[----:B-1----:R-:W2:Y:S04]  /*486a0*/  LDL.LU R3, [R1+0x88] ;  /* 0x0000880001037983 */ /* 0x002ea80000300800 */
[----:B------:R-:W2:Y:S04]  /*486b0*/  LDL.LU R19, [R1+0x50] ;  /* 0x0000500001137983 */ /* 0x000ea80000300800 */
[----:B------:R-:W2:Y:S04]  /*486c0*/  LDL.LU R21, [R1+0x3c] ;  /* 0x00003c0001157983 */ /* 0x000ea80000300800 */
[----:B------:R-:W2:Y:S04]  /*486d0*/  LDL.LU R23, [R1+0x2c] ;  /* 0x00002c0001177983 */ /* 0x000ea80000300800 */
[----:B------:R0:W-:Y:S04]  /*486e0*/  STS.U16 [R5+UR5+0xec00], R27 ;  /* 0x00ec001b05007988 */ /* 0x0001e80008000405 */
[----:B------:R-:W2:Y:S04]  /*486f0*/  LDL.LU R25, [R1+0x24] ;  /* 0x0000240001197983 */ /* 0x000ea80000300800 */
[----:B0-----:R-:W2:Y:S04]  /*48700*/  LDL.LU R27, [R1+0x20] ;  /* 0x00002000011b7983 */ /* 0x001ea80000300800 */
[----:B---3--:R0:W-:Y:S04]  /*48710*/  STS.U16 [R5+UR5+0xf400], R2 ;  /* 0x00f4000205007988 */ /* 0x0081e80008000405 */
[----:B0-----:R-:W3:Y:S04]  /*48720*/  LDL.LU R2, [R1+0x217c] ;  /* 0x00217c0001027983 */ /* 0x001ee80000300800 */
[----:B---3--:R0:W-:Y:S04]  /*48730*/  STS.U16 [R5+UR5+0xfc00], R2 ;  /* 0x00fc000205007988 */ /* 0x0081e80008000405 */
[----:B0-----:R-:W3:Y:S04]  /*48740*/  LDL.LU R2, [R1+0x2178] ;  /* 0x0021780001027983 */ /* 0x001ee80000300800 */
[----:B----4-:R-:W-:Y:S04]  /*48750*/  STS.U16 [R5+UR5+0x11c00], R6 ;  /* 0x011c000605007988 */ /* 0x010fe80008000405 */
[----:B------:R0:W-:Y:S04]  /*48760*/  STS.U16 [R5+UR5+0x12400], R29 ;  /* 0x0124001d05007988 */ /* 0x0001e80008000405 */
[----:B0-----:R-:W4:Y:S04]  /*48770*/  LDL.LU R29, [R1+0x1c] ;  /* 0x00001c00011d7983 */ /* 0x001f280000300800 */
[----:B---3--:R0:W-:Y:S02]  /*48780*/  STS.U16 [R5+UR5+0x10400], R2 ;  /* 0x0104000205007988 */ /* 0x0081e40008000405 */
[----:B0-----:R-:W0:Y:S02]  /*48790*/  S2R R2, SR_TID.X ;  /* 0x0000000000027919 */ /* 0x001e240000002100 */
[----:B0-----:R-:W-:-:S05]  /*487a0*/  LOP3.LUT R2, R2, 0x7f, RZ, 0xc0, !PT ;  /* 0x0000007f02027812 */ /* 0x001fca00078ec0ff */
[----:B------:R-:W-:-:S05]  /*487b0*/  IMAD.SHL.U32 R2, R2, 0x2, RZ ;  /* 0x0000000202027824 */ /* 0x000fca00078e00ff */
[----:B------:R-:W-:-:S05]  /*487c0*/  LOP3.LUT R6, R2, 0x50, RZ, 0x3c, !PT ;  /* 0x0000005002067812 */ /* 0x000fca00078e3cff */
[----:B------:R0:W-:Y:S04]  /*487d0*/  STL [R1+0x216c], R6 ;  /* 0x00216c0601007387 */ /* 0x0001e80000100800 */
[----:B0-----:R-:W3:Y:S04]  /*487e0*/  LDL.LU R6, [R1+0x10] ;  /* 0x0000100001067983 */ /* 0x001ee80000300800 */
[----:B---3--:R0:W-:Y:S04]  /*487f0*/  STL [R1+0x2170], R6 ;  /* 0x0021700601007387 */ /* 0x0081e80000100800 */
[----:B0-----:R-:W3:Y:S04]  /*48800*/  LDL.LU R6, [R1+0x14] ;  /* 0x0000140001067983 */ /* 0x001ee80000300800 */
        /* <DEDUP_REMOVED lines=30> */
[----:B--2---:R1:W-:Y:S04]  /*489f0*/  STS.U16 [R5+UR5+0x18c00], R22 ;  /* 0x018c001605007988 */ /* 0x0043e80008000405 */
[----:B------:R2:W-:Y:S04]  /*48a00*/  STS.U16 [R5+UR5+0x19400], R20 ;  /* 0x0194001405007988 */ /* 0x0005e80008000405 */
[----:B------:R4:W-:Y:S04]  /*48a10*/  STS.U16 [R5+UR5+0x19c00], R18 ;  /* 0x019c001205007988 */ /* 0x0009e80008000405 */
[----:B------:R4:W-:Y:S04]  /*48a20*/  STS.U16 [R5+UR5+0x1a400], R4 ;  /* 0x01a4000405007988 */ /* 0x0009e80008000405 */
[----:B------:R4:W-:Y:S04]  /*48a30*/  STS.U16 [R5+UR5+0x1ac00], R17 ;  /* 0x01ac001105007988 */ /* 0x0009e80008000405 */
[----:B0-----:R-:W3:Y:S04]  /*48a40*/  LDL.LU R24, [R1+0x488] ;  /* 0x0004880001187983 */ /* 0x001ee80000300800 */
[----:B-1----:R-:W3:Y:S04]  /*48a50*/  LDL.LU R22, [R1+0x474] ;  /* 0x0004740001167983 */ /* 0x002ee80000300800 */
[----:B--2---:R-:W2:Y:S04]  /*48a60*/  LDL.LU R20, [R1+0x460] ;  /* 0x0004600001147983 */ /* 0x004ea80000300800 */
[----:B----4-:R-:W4:Y:S04]  /*48a70*/  LDL.LU R18, [R1+0x44c] ;  /* 0x00044c0001127983 */ /* 0x010f280000300800 */
        /* <DEDUP_REMOVED lines=8> */
[----:B0-----:R-:W2:Y:S04]  /*48b00*/  LDL.LU R3, [R1+0x360] ;  /* 0x0003600001037983 */ /* 0x001ea80000300800 */
[----:B-1----:R-:W4:Y:S04]  /*48b10*/  LDL.LU R19, [R1+0x350] ;  /* 0x0003500001137983 */ /* 0x002f280000300800 */
[----:B------:R-:W4:Y:S04]  /*48b20*/  LDL.LU R21, [R1+0x33c] ;  /* 0x00033c0001157983 */ /* 0x000f280000300800 */
[----:B------:R-:W4:Y:S04]  /*48b30*/  LDL.LU R23, [R1+0x328] ;  /* 0x0003280001177983 */ /* 0x000f280000300800 */
[----:B------:R-:W4:Y:S04]  /*48b40*/  LDL.LU R25, [R1+0x314] ;  /* 0x0003140001197983 */ /* 0x000f280000300800 */
[----:B------:R0:W-:Y:S04]  /*48b50*/  STS.U16 [R5+UR5+0x1e400], R29 ;  /* 0x01e4001d05007988 */ /* 0x0001e80008000405 */
[----:B------:R-:W4:Y:S04]  /*48b60*/  LDL.LU R27, [R1+0x300] ;  /* 0x00030000011b7983 */ /* 0x000f280000300800 */
[----:B0-----:R-:W4:Y:S04]  /*48b70*/  LDL.LU R29, [R1+0x2ec] ;  /* 0x0002ec00011d7983 */ /* 0x001f280000300800 */
[----:B---3--:R0:W-:Y:S04]  /*48b80*/  STS.U16 [R5+UR5+0x1ec00], R6 ;  /* 0x01ec000605007988 */ /* 0x0081e80008000405 */
[----:B0-----:R-:W3:Y:S04]  /*48b90*/  LDL.LU R6, [R1+0x2174] ;  /* 0x0021740001067983 */ /* 0x001ee80000300800 */
[----:B---3--:R0:W-:Y:S04]  /*48ba0*/  STS.U16 [R5+UR5+0x1f400], R6 ;  /* 0x01f4000605007988 */ /* 0x0081e80008000405 */
[----:B0-----:R-:W3:Y:S04]  /*48bb0*/  LDL.LU R6, [R1+0x2170] ;  /* 0x0021700001067983 */ /* 0x001ee80000300800 */
[----:B---3--:R0:W-:Y:S04]  /*48bc0*/  STS.U16 [R5+UR5+0x1fc00], R6 ;  /* 0x01fc000605007988 */ /* 0x0081e80008000405 */
[----:B0-----:R-:W2:Y:S04]  /*48bd0*/  LDL.LU R6, [R1+0x216c] ;  /* 0x00216c0001067983 */ /* 0x001ea80000300800 */
[----:B------:R-:W3:Y:S04]  /*48be0*/  LDL.LU R5, [R1+0x5b4] ;  /* 0x0005b40001057983 */ /* 0x000ee80000300800 */
[----:B--2---:R0:W-:Y:S04]  /*48bf0*/  STS.U16 [R6+UR5+0xad00], R3 ;  /* 0x00ad000306007988 */ /* 0x0041e80008000405 */
[----:B0-----:R-:W2:Y:S04]  /*48c00*/  LDL.LU R3, [R1+0x298] ;  /* 0x0002980001037983 */ /* 0x001ea80000300800 */
[----:B--2---:R0:W-:Y:S04]  /*48c10*/  STL [R1+0x2160], R3 ;  /* 0x0021600301007387 */ /* 0x0041e80000100800 */
[----:B0-----:R-:W2:Y:S04]  /*48c20*/  LDL.LU R3, [R1+0x2ac] ;  /* 0x0002ac0001037983 */ /* 0x001ea80000300800 */
[----:B--2---:R0:W-:Y:S04]  /*48c30*/  STL [R1+0x2164], R3 ;  /* 0x0021640301007387 */ /* 0x0041e80000100800 */
[----:B0-----:R-:W2:Y:S04]  /*48c40*/  LDL.LU R3, [R1+0x2c4] ;  /* 0x0002c40001037983 */ /* 0x001ea80000300800 */
[----:B----4-:R-:W-:Y:S04]  /*48c50*/  STS.U16 [R6+UR5+0xb500], R19 ;  /* 0x00b5001306007988 */ /* 0x010fe80008000405 */
[----:B------:R-:W-:Y:S04]  /*48c60*/  STS.U16 [R6+UR5+0xbd00], R21 ;  /* 0x00bd001506007988 */ /* 0x000fe80008000405 */
[----:B------:R-:W-:Y:S04]  /*48c70*/  STS.U16 [R6+UR5+0xc500], R23 ;  /* 0x00c5001706007988 */ /* 0x000fe80008000405 */
[----:B------:R-:W-:Y:S04]  /*48c80*/  STS.U16 [R6+UR5+0xd500], R27 ;  /* 0x00d5001b06007988 */ /* 0x000fe80008000405 */
[----:B------:R-:W-:Y:S04]  /*48c90*/  STS.U16 [R6+UR5+0xd00], R2 ;  /* 0x000d000206007988 */ /* 0x000fe80008000405 */
[----:B---3--:R-:W-:Y:S04]  /*48ca0*/  STS.U16 [R6+UR5+0x500], R5 ;  /* 0x0005000506007988 */ /* 0x008fe80008000405 */
        /* <DEDUP_REMOVED lines=48> */
[----:B0-----:R-:W4:Y:S04]  /*48fb0*/  LDL.LU R25, [R1+0x28] ;  /* 0x0000280001197983 */ /* 0x001f280000300800 */
[----:B-1----:R-:W4:Y:S04]  /*48fc0*/  LDL.LU R29, [R1+0x4] ;  /* 0x00000400011d7983 */ /* 0x002f280000300800 */
        /* <DEDUP_REMOVED lines=10> */
[----:B------:R0:W-:Y:S02]  /*49070*/  STS.U16 [R6+UR5+0x12500], R2 ;  /* 0x0125000206007988 */ /* 0x0001e40008000405 */
[----:B0-----:R-:W0:Y:S02]  /*49080*/  S2R R2, SR_TID.X ;  /* 0x0000000000027919 */ /* 0x001e240000002100 */
[----:B------:R-:W-:Y:S04]  /*49090*/  STS.U16 [R6+UR5+0x13500], R7 ;  /* 0x0135000706007988 */ /* 0x000fe80008000405 */
[----:B--2---:R1:W-:Y:S04]  /*490a0*/  STS.U16 [R6+UR5+0xfd00], R3 ;  /* 0x00fd000306007988 */ /* 0x0043e80008000405 */
[----:B-1----:R-:W2:Y:S04]  /*490b0*/  LDL.LU R3, [R1+0x215c] ;  /* 0x00215c0001037983 */ /* 0x002ea80000300800 */
[----:B------:R-:W3:Y:S04]  /*490c0*/  LDL.LU R19, [R1+0x2158] ;  /* 0x0021580001137983 */ /* 0x000ee80000300800 */
[----:B------:R-:W4:Y:S04]  /*490d0*/  LDL.LU R21, [R1+0x2154] ;  /* 0x0021540001157983 */ /* 0x000f280000300800 */
[----:B------:R-:W2:Y:S04]  /*490e0*/  LDL.LU R23, [R1+0x2150] ;  /* 0x0021500001177983 */ /* 0x000ea80000300800 */
[----:B------:R-:W3:Y:S04]  /*490f0*/  LDL.LU R27, [R1+0x214c] ;  /* 0x00214c00011b7983 */ /* 0x000ee80000300800 */
[----:B------:R1:W-:Y:S04]  /*49100*/  STS.U16 [R6+UR5+0x13d00], R0 ;  /* 0x013d000006007988 */ /* 0x0003e80008000405 */
[----:B------:R-:W4:Y:S04]  /*49110*/  LDL.LU R7, [R1+0x524] ;  /* 0x0005240001077983 */ /* 0x000f280000300800 */
[----:B------:R0:W-:Y:S04]  /*49120*/  STS.U16 [R6+UR5+0x14500], R8 ;  /* 0x0145000806007988 */ /* 0x0001e80008000405 */
[----:B------:R0:W-:Y:S04]  /*49130*/  STS.U16 [R6+UR5+0x14d00], R11 ;  /* 0x014d000b06007988 */ /* 0x0001e80008000405 */
[----:B------:R0:W-:Y:S04]  /*49140*/  STS.U16 [R6+UR5+0x15500], R12 ;  /* 0x0155000c06007988 */ /* 0x0001e80008000405 */
[----:B------:R0:W-:Y:S04]  /*49150*/  STS.U16 [R6+UR5+0x15d00], R13 ;  /* 0x015d000d06007988 */ /* 0x0001e80008000405 */
[----:B------:R0:W-:Y:S04]  /*49160*/  STS.U16 [R6+UR5+0x16500], R16 ;  /* 0x0165001006007988 */ /* 0x0001e80008000405 */
[----:B-1----:R-:W4:Y:S04]  /*49170*/  LDL.LU R0, [R1+0x510] ;  /* 0x0005100001007983 */ /* 0x002f280000300800 */
[----:B0-----:R-:W4:Y:S04]  /*49180*/  LDL.LU R8, [R1+0x4fc] ;  /* 0x0004fc0001087983 */ /* 0x001f280000300800 */
        /* <DEDUP_REMOVED lines=8> */
[----:B------:R1:W-:Y:S01]  /*49210*/  STS.U16 [R6+UR5+0x18d00], R15 ;  /* 0x018d000f06007988 */ /* 0x0003e20008000405 */
[----:B------:R-:W-:-:S03]  /*49220*/  LOP3.LUT R2, R2, 0x7f, RZ, 0xc0, !PT ;  /* 0x0000007f02027812 */ /* 0x000fc600078ec0ff */
[----:B0-----:R-:W4:Y:S04]  /*49230*/  LDL.LU R10, [R1+0x498] ;  /* 0x00049800010a7983 */ /* 0x001f280000300800 */
[----:B-1----:R-:W4:Y:S04]  /*49240*/  LDL.LU R9, [R1+0x484] ;  /* 0x0004840001097983 */ /* 0x002f280000300800 */
[----:B------:R-:W4:Y:S04]  /*49250*/  LDL.LU R28, [R1+0x470] ;  /* 0x00047000011c7983 */ /* 0x000f280000300800 */
[----:B------:R0:W-:Y:S04]  /*49260*/  STS.U16 [R6+UR5+0x19500], R26 ;  /* 0x0195001a06007988 */ /* 0x0001e80008000405 */
[----:B------:R-:W4:Y:S04]  /*49270*/  LDL.LU R14, [R1+0x45c] ;  /* 0x00045c00010e7983 */ /* 0x000f280000300800 */
[----:B------:R-:W4:Y:S04]  /*49280*/  LDL.LU R15, [R1+0x448] ;  /* 0x00044800010f7983 */ /* 0x000f280000300800 */
[----:B------:R1:W-:Y:S04]  /*49290*/  STS.U16 [R6+UR5+0x19d00], R24 ;  /* 0x019d001806007988 */ /* 0x0003e80008000405 */
[----:B------:R1:W-:Y:S04]  /*492a0*/  STS.U16 [R6+UR5+0x1a500], R22 ;  /* 0x01a5001606007988 */ /* 0x0003e80008000405 */
[----:B------:R1:W-:Y:S04]  /*492b0*/  STS.U16 [R6+UR5+0x1ad00], R20 ;  /* 0x01ad001406007988 */ /* 0x0003e80008000405 */
[----:B------:R1:W-:Y:S04]  /*492c0*/  STS.U16 [R6+UR5+0x1b500], R18 ;  /* 0x01b5001206007988 */ /* 0x0003e80008000405 */
[----:B0-----:R-:W4:Y:S04]  /*492d0*/  LDL.LU R26, [R1+0x434] ;  /* 0x00043400011a7983 */ /* 0x001f280000300800 */
[----:B-1----:R-:W4:Y:S01]  /*492e0*/  LDL.LU R24, [R1+0x420] ;  /* 0x0004200001187983 */ /* 0x002f220000300800 */
[----:B------:R-:W-:-:S03]  /*492f0*/  IMAD.SHL.U32 R2, R2, 0x2, RZ ;  /* 0x0000000202027824 */ /* 0x000fc600078e00ff */
        /* <DEDUP_REMOVED lines=11> */
[----:B------:R-:W4:Y:S01]  /*493b0*/  LDL.LU R29, [R1+0x2e8] ;  /* 0x0002e800011d7983 */ /* 0x000f220000300800 */
[----:B------:R-:W-:-:S03]  /*493c0*/  LOP3.LUT R5, R2, 0x60, RZ, 0x3c, !PT ;  /* 0x0000006002057812 */ /* 0x000fc600078e3cff */
[----:B---3--:R0:W-:Y:S04]  /*493d0*/  STS.U16 [R6+UR5+0x1dd00], R27 ;  /* 0x01dd001b06007988 */ /* 0x0081e80008000405 */
[----:B--2---:R1:W-:Y:S04]  /*493e0*/  STS.U16 [R6+UR5+0x1e500], R23 ;  /* 0x01e5001706007988 */ /* 0x0043e80008000405 */
[----:B----4-:R2:W-:Y:S04]  /*493f0*/  STS.U16 [R6+UR5+0x1ed00], R21 ;  /* 0x01ed001506007988 */ /* 0x0105e80008000405 */
[----:B------:R3:W-:Y:S04]  /*49400*/  STS.U16 [R6+UR5+0x1f500], R19 ;  /* 0x01f5001306007988 */ /* 0x0007e80008000405 */
[----:B------:R4:W-:Y:S04]  /*49410*/  STS.U16 [R6+UR5+0x1fd00], R3 ;  /* 0x01fd000306007988 */ /* 0x0009e80008000405 */
[----:B0-----:R-:W4:Y:S04]  /*49420*/  LDL.LU R27, [R1+0x538] ;  /* 0x00053800011b7983 */ /* 0x001f280000300800 */
[----:B------:R-:W4:Y:S04]  /*49430*/  LDL.LU R2, [R1+0x54c] ;  /* 0x00054c0001027983 */ /* 0x000f280000300800 */
[----:B-1----:R-:W4:Y:S04]  /*49440*/  LDL.LU R23, [R1+0x560] ;  /* 0x0005600001177983 */ /* 0x002f280000300800 */
[----:B--2---:R-:W2:Y:S04]  /*49450*/  LDL.LU R21, [R1+0x574] ;  /* 0x0005740001157983 */ /* 0x004ea80000300800 */
[----:B---3--:R-:W3:Y:S04]  /*49460*/  LDL.LU R19, [R1+0x588] ;  /* 0x0005880001137983 */ /* 0x008ee80000300800 */
[----:B----4-:R-:W4:Y:S04]  /*49470*/  LDL.LU R3, [R1+0x5b0] ;  /* 0x0005b00001037983 */ /* 0x010f280000300800 */
[----:B------:R-:W4:Y:S04]  /*49480*/  LDL.LU R6, [R1+0x59c] ;  /* 0x00059c0001067983 */ /* 0x000f280000300800 */
[----:B------:R-:W-:Y:S04]  /*49490*/  STS.U16 [R5+UR5+0x3600], R27 ;  /* 0x0036001b05007988 */ /* 0x000fe80008000405 */
[----:B--2---:R-:W-:Y:S04]  /*494a0*/  STS.U16 [R5+UR5+0x1e00], R21 ;  /* 0x001e001505007988 */ /* 0x004fe80008000405 */
[----:B---3--:R-:W-:Y:S04]  /*494b0*/  STS.U16 [R5+UR5+0x1600], R19 ;  /* 0x0016001305007988 */ /* 0x008fe80008000405 */
[----:B----4-:R-:W-:Y:S04]  /*494c0*/  STS.U16 [R5+UR5+0x600], R3 ;  /* 0x0006000305007988 */ /* 0x010fe80008000405 */
[----:B------:R-:W-:Y:S04]  /*494d0*/  STS.U16 [R5+UR5+0xe00], R6 ;  /* 0x000e000605007988 */ /* 0x000fe80008000405 */
[----:B------:R-:W-:Y:S04]  /*494e0*/  STS.U16 [R5+UR5+0x2600], R23 ;  /* 0x0026001705007988 */ /* 0x000fe80008000405 */
[----:B------:R-:W-:Y:S04]  /*494f0*/  STS.U16 [R5+UR5+0x2e00], R2 ;  /* 0x002e000205007988 */ /* 0x000fe80008000405 */
[----:B------:R-:W-:Y:S04]  /*49500*/  STS.U16 [R5+UR5+0x3e00], R7 ;  /* 0x003e000705007988 */ /* 0x000fe80008000405 */
[----:B------:R0:W-:Y:S04]  /*49510*/  STS.U16 [R5+UR5+0x8600], R28 ;  /* 0x0086001c05007988 */ /* 0x0001e80008000405 */
        /* <DEDUP_REMOVED lines=49> */
[----:B0-----:R-:W4:Y:S04]  /*49830*/  LDL.LU R22, [R1+0x44] ;  /* 0x0000440001167983 */ /* 0x001f280000300800 */
[----:B-1----:R-:W4:Y:S04]  /*49840*/  LDL.LU R18, [R1+0x34] ;  /* 0x0000340001127983 */ /* 0x002f280000300800 */
[----:B------:R-:W4:Y:S04]  /*49850*/  LDL.LU R17, [R1+0xc] ;  /* 0x00000c0001117983 */ /* 0x000f280000300800 */
[----:B------:R-:W4:Y:S04]  /*49860*/  LDL.LU R29, [R1] ;  /* 0x00000000011d7983 */ /* 0x000f280000300800 */
        /* <DEDUP_REMOVED lines=33> */
[----:B------:R1:W-:Y:S04]  /*49a80*/  STS.U16 [R5+UR5+0x16e00], R8 ;  /* 0x016e000805007988 */ /* 0x0003e80008000405 */
[----:B------:R1:W-:Y:S04]  /*49a90*/  STS.U16 [R5+UR5+0x17600], R11 ;  /* 0x0176000b05007988 */ /* 0x0003e80008000405 */
[----:B------:R1:W-:Y:S04]  /*49aa0*/  STS.U16 [R5+UR5+0x17e00], R12 ;  /* 0x017e000c05007988 */ /* 0x0003e80008000405 */
[----:B------:R1:W-:Y:S01]  /*49ab0*/  STS.U16 [R5+UR5+0x18600], R13 ;  /* 0x0186000d05007988 */ /* 0x0003e20008000405 */
[----:B0-----:R-:W-:-:S03]  /*49ac0*/  LOP3.LUT R2, R2, 0x7f, RZ, 0xc0, !PT ;  /* 0x0000007f02027812 */ /* 0x001fc600078ec0ff */
[----:B------:R0:W-:Y:S04]  /*49ad0*/  STS.U16 [R5+UR5+0x18e00], R16 ;  /* 0x018e001005007988 */ /* 0x0001e80008000405 */
[----:B-1----:R-:W4:Y:S04]  /*49ae0*/  LDL.LU R0, [R1+0x4a8] ;  /* 0x0004a80001007983 */ /* 0x002f280000300800 */
[----:B------:R-:W4:Y:S04]  /*49af0*/  LDL.LU R8, [R1+0x494] ;  /* 0x0004940001087983 */ /* 0x000f280000300800 */
[----:B------:R-:W4:Y:S04]  /*49b00*/  LDL.LU R11, [R1+0x480] ;  /* 0x00048000010b7983 */ /* 0x000f280000300800 */
[----:B------:R-:W4:Y:S04]  /*49b10*/  LDL.LU R12, [R1+0x46c] ;  /* 0x00046c00010c7983 */ /* 0x000f280000300800 */
[----:B------:R-:W4:Y:S04]  /*49b20*/  LDL.LU R13, [R1+0x458] ;  /* 0x00045800010d7983 */ /* 0x000f280000300800 */
[----:B------:R1:W-:Y:S04]  /*49b30*/  STS.U16 [R5+UR5+0x19600], R10 ;  /* 0x0196000a05007988 */ /* 0x0003e80008000405 */
[----:B0-----:R-:W4:Y:S04]  /*49b40*/  LDL.LU R16, [R1+0x444] ;  /* 0x0004440001107983 */ /* 0x001f280000300800 */
[----:B------:R0:W-:Y:S04]  /*49b50*/  STS.U16 [R5+UR5+0x19e00], R9 ;  /* 0x019e000905007988 */ /* 0x0001e80008000405 */
[----:B------:R0:W-:Y:S04]  /*49b60*/  STS.U16 [R5+UR5+0x1a600], R14 ;  /* 0x01a6000e05007988 */ /* 0x0001e80008000405 */
[----:B------:R0:W-:Y:S01]  /*49b70*/  STS.U16 [R5+UR5+0x1ae00], R15 ;  /* 0x01ae000f05007988 */ /* 0x0001e20008000405 */
[----:B------:R-:W-:-:S03]  /*49b80*/  IMAD.SHL.U32 R2, R2, 0x2, RZ ;  /* 0x0000000202027824 */ /* 0x000fc600078e00ff */
[----:B------:R0:W-:Y:S04]  /*49b90*/  STS.U16 [R5+UR5+0x1b600], R26 ;  /* 0x01b6001a05007988 */ /* 0x0001e80008000405 */
[----:B-1----:R-:W4:Y:S04]  /*49ba0*/  LDL.LU R10, [R1+0x430] ;  /* 0x00043000010a7983 */ /* 0x002f280000300800 */
[----:B0-----:R-:W4:Y:S04]  /*49bb0*/  LDL.LU R9, [R1+0x36c] ;  /* 0x00036c0001097983 */ /* 0x001f280000300800 */
[----:B------:R-:W4:Y:S04]  /*49bc0*/  LDL.LU R14, [R1+0x358] ;  /* 0x00035800010e7983 */ /* 0x000f280000300800 */
[----:B------:R0:W-:Y:S04]  /*49bd0*/  STS.U16 [R5+UR5+0x1be00], R22 ;  /* 0x01be001605007988 */ /* 0x0001e80008000405 */
[----:B------:R-:W4:Y:S04]  /*49be0*/  LDL.LU R15, [R1+0x348] ;  /* 0x00034800010f7983 */ /* 0x000f280000300800 */
[----:B------:R-:W4:Y:S04]  /*49bf0*/  LDL.LU R26, [R1+0x334] ;  /* 0x00033400011a7983 */ /* 0x000f280000300800 */
[----:B------:R1:W-:Y:S04]  /*49c00*/  STS.U16 [R5+UR5+0x1c600], R18 ;  /* 0x01c6001205007988 */ /* 0x0003e80008000405 */
[----:B------:R1:W-:Y:S04]  /*49c10*/  STS.U16 [R5+UR5+0x1ce00], R17 ;  /* 0x01ce001105007988 */ /* 0x0003e80008000405 */
[----:B------:R1:W-:Y:S04]  /*49c20*/  STS.U16 [R5+UR5+0x12e00], R3 ;  /* 0x012e000305007988 */ /* 0x0003e80008000405 */
[----:B0-----:R-:W4:Y:S04]  /*49c30*/  LDL.LU R22, [R1+0x320] ;  /* 0x0003200001167983 */ /* 0x001f280000300800 */
[----:B-1----:R-:W4:Y:S04]  /*49c40*/  LDL.LU R18, [R1+0x30c] ;  /* 0x00030c0001127983 */ /* 0x002f280000300800 */
[----:B------:R-:W4:Y:S01]  /*49c50*/  LDL.LU R17, [R1+0x2f8] ;  /* 0x0002f80001117983 */ /* 0x000f220000300800 */
[----:B------:R-:W-:-:S03]  /*49c60*/  LOP3.LUT R3, R2, 0x70, RZ, 0x3c, !PT ;  /* 0x0000007002037812 */ /* 0x000fc600078e3cff */
[----:B---3--:R0:W-:Y:S04]  /*49c70*/  STS.U16 [R5+UR5+0x1de00], R25 ;  /* 0x01de001905007988 */ /* 0x0081e80008000405 */
[----:B--2---:R1:W-:Y:S04]  /*49c80*/  STS.U16 [R5+UR5+0x1e600], R4 ;  /* 0x01e6000405007988 */ /* 0x0043e80008000405 */
[----:B----4-:R2:W-:Y:S04]  /*49c90*/  STS.U16 [R5+UR5+0x1ee00], R20 ;  /* 0x01ee001405007988 */ /* 0x0105e80008000405 */
[----:B------:R3:W-:Y:S04]  /*49ca0*/  STS.U16 [R5+UR5+0x1f600], R24 ;  /* 0x01f6001805007988 */ /* 0x0007e80008000405 */
        /* <DEDUP_REMOVED lines=8> */
[----:B------:R-:W2:Y:S04]  /*49d30*/  LDL.LU R29, [R1+0x2e4] ;  /* 0x0002e400011d7983 */ /* 0x000ea80000300800 */
[----:B------:R0:W-:Y:S04]  /*49d40*/  STS.U16 [R3+UR5+0x6700], R7 ;  /* 0x0067000703007988 */ /* 0x0001e80008000405 */
        /* <DEDUP_REMOVED lines=9> */
[----:B--2---:R-:W-:Y:S04]  /*49de0*/  STS.U16 [R3+UR5+0xdf00], R29 ;  /* 0x00df001d03007988 */ /* 0x004fe80008000405 */
[----:B----4-:R-:W-:Y:S04]  /*49df0*/  STS.U16 [R3+UR5+0x700], R5 ;  /* 0x0007000503007988 */ /* 0x010fe80008000405 */
[----:B------:R-:W-:Y:S04]  /*49e00*/  STS.U16 [R3+UR5+0xf00], R24 ;  /* 0x000f001803007988 */ /* 0x000fe80008000405 */
[----:B------:R-:W-:Y:S04]  /*49e10*/  STS.U16 [R3+UR5+0x1700], R20 ;  /* 0x0017001403007988 */ /* 0x000fe80008000405 */
[----:B------:R-:W-:Y:S04]  /*49e20*/  STS.U16 [R3+UR5+0x2700], R4 ;  /* 0x0027000403007988 */ /* 0x000fe80008000405 */
[----:B------:R-:W-:Y:S04]  /*49e30*/  STS.U16 [R3+UR5+0x2f00], R2 ;  /* 0x002f000203007988 */ /* 0x000fe80008000405 */
[----:B------:R-:W-:Y:S04]  /*49e40*/  STS.U16 [R3+UR5+0x3700], R25 ;  /* 0x0037001903007988 */ /* 0x000fe80008000405 */
[----:B---3--:R0:W-:Y:S04]  /*49e50*/  STL [R1+0x2128], R7 ;  /* 0x0021280701007387 */ /* 0x0081e80000100800 */
        /* <DEDUP_REMOVED lines=52> */
[----:B--2---:R0:W-:Y:S04]  /*4a1a0*/  STS.U16 [R3+UR5+0xf700], R7 ;  /* 0x00f7000703007988 */ /* 0x0041e80008000405 */
[----:B0-----:R-:W2:Y:S04]  /*4a1b0*/  LDL.LU R7, [R1+0x2120] ;  /* 0x0021200001077983 */ /* 0x001ea80000300800 */
[----:B------:R-:W3:Y:S04]  /*4a1c0*/  LDL.LU R0, [R1+0x211c] ;  /* 0x00211c0001007983 */ /* 0x000ee80000300800 */
[----:B------:R-:W4:Y:S04]  /*4a1d0*/  LDL.LU R15, [R1+0x5c0] ;  /* 0x0005c000010f7983 */ /* 0x000f280000300800 */
[----:B------:R-:W2:Y:S04]  /*4a1e0*/  LDL.LU R26, [R1+0x2118] ;  /* 0x00211800011a7983 */ /* 0x000ea80000300800 */
[----:B------:R-:W3:Y:S04]  /*4a1f0*/  LDL.LU R22, [R1+0x2114] ;  /* 0x0021140001167983 */ /* 0x000ee80000300800 */
[----:B------:R-:W2:Y:S04]  /*4a200*/  LDL.LU R18, [R1+0x2110] ;  /* 0x0021100001127983 */ /* 0x000ea80000300800 */
[----:B------:R-:W3:Y:S04]  /*4a210*/  LDL.LU R17, [R1+0x210c] ;  /* 0x00210c0001117983 */ /* 0x000ee80000300800 */
        /* <DEDUP_REMOVED lines=21> */
[----:B----4-:R-:W-:Y:S04]  /*4a370*/  STS.U16 [R3+UR5+0x1ff00], R15 ;  /* 0x01ff000f03007988 */ /* 0x010fe80008000405 */
[----:B--2---:R-:W-:Y:S04]  /*4a380*/  STS.U16 [R3+UR5+0x1e700], R18 ;  /* 0x01e7001203007988 */ /* 0x004fe80008000405 */
[----:B---3--:R-:W-:Y:S04]  /*4a390*/  STS.U16 [R3+UR5+0x1df00], R17 ;  /* 0x01df001103007988 */ /* 0x008fe80008000405 */
[----:B------:R-:W-:Y:S04]  /*4a3a0*/  STS.U16 [R3+UR5+0x1d700], R29 ;  /* 0x01d7001d03007988 */ /* 0x000fe80008000405 */
[----:B------:R-:W-:Y:S04]  /*4a3b0*/  STS.U16 [R3+UR5+0x1ef00], R22 ;  /* 0x01ef001603007988 */ /* 0x000fe80008000405 */
[----:B------:R-:W-:Y:S01]  /*4a3c0*/  STS.U16 [R3+UR5+0x1f700], R26 ;  /* 0x01f7001a03007988 */ /* 0x000fe20008000405 */
[----:B------:R-:W-:Y:S06]  /*4a3d0*/  BAR.SYNC.DEFER_BLOCKING 0x0 ;  /* 0x0000000000007b1d */ /* 0x000fec0000010000 */
[----:B------:R-:W-:Y:S04]  /*4a3e0*/  STL [R1+0x2104], R7 ;  /* 0x0021040701007387 */ /* 0x000fe80000100800 */
[----:B------:R-:W0:Y:S04]  /*4a3f0*/  LDSM.16.M88.4 R12, [R0+UR6+0x2000] ;  /* 0x00200006000c783b */ /* 0x000e280008000200 */
[----:B------:R-:W1:Y:S04]  /*4a400*/  LDSM.16.M88.4 R24, [R0+UR6] ;  /* 0x000000060018783b */ /* 0x000e680008000200 */
[----:B------:R-:W2:Y:S04]  /*4a410*/  LDSM.16.M88.4 R16, [R0+UR6+0x4000] ;  /* 0x004000060010783b */ /* 0x000ea80008000200 */
[----:B------:R-:W3:Y:S04]  /*4a420*/  LDSM.16.M88.4 R20, [R0+UR6+0x6000] ;  /* 0x006000060014783b */ /* 0x000ee80008000200 */
[----:B------:R-:W-:Y:S04]  /*4a430*/  LDSM.16.MT88.4 R8, [R7+0x20000] ;  /* 0x020000000708783b */ /* 0x000fe80000004200 */
[----:B------:R-:W4:Y:S01]  /*4a440*/  LDSM.16.M88.4 R4, [R0+UR6+0x8000] ;  /* 0x008000060004783b */ /* 0x000f220008000200 */
[----:B0-----:R-:W-:-:S02]  /*4a450*/  IMAD.MOV.U32 R3, RZ, RZ, R15 ;  /* 0x000000ffff037224 */ /* 0x001fc400078e000f */
[----:B------:R-:W-:Y:S01]  /*4a460*/  IMAD.MOV.U32 R28, RZ, RZ, R14 ;  /* 0x000000ffff1c7224 */ /* 0x000fe200078e000e */
[----:B------:R-:W-:Y:S04]  /*4a470*/  STL [R1+0x2100], R12 ;  /* 0x0021000c01007387 */ /* 0x000fe80000100800 */
[----:B------:R-:W-:Y:S04]  /*4a480*/  STL [R1+0x20fc], R13 ;  /* 0x0020fc0d01007387 */ /* 0x000fe80000100800 */
[----:B-1----:R-:W-:Y:S01]  /*4a490*/  STL.64 [R1+0x38], R26 ;  /* 0x0000381a01007387 */ /* 0x002fe20000100a00 */
[----:B--2---:R-:W-:-:S03]  /*4a4a0*/  IMAD.MOV.U32 R2, RZ, RZ, R19 ;  /* 0x000000ffff027224 */ /* 0x004fc600078e0013 */
[----:B------:R-:W-:Y:S04]  /*4a4b0*/  STL [R1+0x20cc], R3 ;  /* 0x0020cc0301007387 */ /* 0x000fe80000100800 */
[----:B------:R0:W-:Y:S04]  /*4a4c0*/  STL [R1+0x20c8], R28 ;  /* 0x0020c81c01007387 */ /* 0x0001e80000100800 */
[----:B------:R-:W-:Y:S04]  /*4a4d0*/  STL [R1+0x20f8], R16 ;  /* 0x0020f81001007387 */ /* 0x000fe80000100800 */
[----:B------:R-:W-:Y:S04]  /*4a4e0*/  STL [R1+0x20f4], R17 ;  /* 0x0020f41101007387 */ /* 0x000fe80000100800 */
[----:B------:R1:W-:Y:S04]  /*4a4f0*/  STL [R1+0x1f88], R2 ;  /* 0x001f880201007387 */ /* 0x0003e80000100800 */
[----:B------:R-:W-:Y:S04]  /*4a500*/  STL [R1+0x18], R18 ;  /* 0x0000181201007387 */ /* 0x000fe80000100800 */
[----:B---3--:R-:W-:Y:S04]  /*4a510*/  STL [R1+0x20d4], R20 ;  /* 0x0020d41401007387 */ /* 0x008fe80000100800 */
[----:B------:R-:W-:Y:S01]  /*4a520*/  STL [R1+0x20d0], R21 ;  /* 0x0020d01501007387 */ /* 0x000fe20000100800 */
[----:B----4-:R-:W-:-:S03]  /*4a530*/  IMAD.MOV.U32 R29, RZ, RZ, R5 ;  /* 0x000000ffff1d7224 */ /* 0x010fc600078e0005 */
[----:B------:R-:W-:Y:S01]  /*4a540*/  STL [R1+0x78], R6 ;  /* 0x0000780601007387 */ /* 0x000fe20000100800 */
[----:B0-----:R-:W-:Y:S02]  /*4a550*/  IMAD.MOV.U32 R28, RZ, RZ, R4 ;  /* 0x000000ffff1c7224 */ /* 0x001fe400078e0004 */
[----:B-1----:R-:W-:Y:S02]  /*4a560*/  IMAD.MOV.U32 R2, RZ, RZ, R7 ;  /* 0x000000ffff027224 */ /* 0x002fe400078e0007 */
[----:B------:R-:W0:Y:S04]  /*4a570*/  LDSM.16.M88.4 R4, [R0+UR6+0xa000] ;  /* 0x00a000060004783b */ /* 0x000e280008000200 */
[----:B------:R-:W-:Y:S04]  /*4a580*/  STL [R1+0x20e0], R2 ;  /* 0x0020e00201007387 */ /* 0x000fe80000100800 */
[----:B------:R-:W-:Y:S04]  /*4a590*/  STL [R1+0x20dc], R29 ;  /* 0x0020dc1d01007387 */ /* 0x000fe80000100800 */
[----:B------:R-:W-:Y:S01]  /*4a5a0*/  STL [R1+0x20d8], R28 ;  /* 0x0020d81c01007387 */ /* 0x000fe20000100800 */
[----:B0-----:R-:W-:-:S03]  /*4a5b0*/  IMAD.MOV.U32 R21, RZ, RZ, R4 ;  /* 0x000000ffff157224 */ /* 0x001fc600078e0004 */
[----:B------:R-:W-:Y:S01]  /*4a5c0*/  STL.64 [R1+0x68], R6 ;  /* 0x0000680601007387 */ /* 0x000fe20000100a00 */
[----:B------:R-:W-:-:S03]  /*4a5d0*/  IMAD.MOV.U32 R3, RZ, RZ, R5 ;  /* 0x000000ffff037224 */ /* 0x000fc600078e0005 */
[----:B------:R-:W0:Y:S04]  /*4a5e0*/  LDSM.16.M88.4 R4, [R0+UR6+0xc000] ;  /* 0x00c000060004783b */ /* 0x000e280008000200 */
[----:B------:R-:W-:Y:S04]  /*4a5f0*/  STL [R1+0x20e8], R3 ;  /* 0x0020e80301007387 */ /* 0x000fe80000100800 */
[----:B------:R-:W-:Y:S04]  /*4a600*/  STL [R1+0x20e4], R21 ;  /* 0x0020e41501007387 */ /* 0x000fe80000100800 */
[----:B------:R0:W-:Y:S02]  /*4a610*/  STL.64 [R1+0x8], R22 ;  /* 0x0000081601007387 */ /* 0x0001e40000100a00 */
[----:B0-----:R-:W-:-:S02]  /*4a620*/  IMAD.MOV.U32 R23, RZ, RZ, R4 ;  /* 0x000000ffff177224 */ /* 0x001fc400078e0004 */
[----:B------:R-:W-:Y:S01]  /*4a630*/  STL.64 [R1+0x98], R6 ;  /* 0x0000980601007387 */ /* 0x000fe20000100a00 */
[----:B------:R-:W-:-:S03]  /*4a640*/  IMAD.MOV.U32 R22, RZ, RZ, R5 ;  /* 0x000000ffff167224 */ /* 0x000fc600078e0005 */
[----:B------:R-:W0:Y:S04]  /*4a650*/  LDSM.16.M88.4 R4, [R0+UR6+0xe000] ;  /* 0x00e000060004783b */ /* 0x000e280008000200 */
[----:B------:R-:W-:Y:S04]  /*4a660*/  STL [R1+0x20f0], R22 ;  /* 0x0020f01601007387 */ /* 0x000fe80000100800 */
[----:B------:R-:W-:Y:S01]  /*4a670*/  STL [R1+0x20ec], R23 ;  /* 0x0020ec1701007387 */ /* 0x000fe20000100800 */
[----:B0-----:R-:W-:-:S03]  /*4a680*/  IMAD.MOV.U32 R28, RZ, RZ, R4 ;  /* 0x000000ffff1c7224 */ /* 0x001fc600078e0004 */
[----:B------:R-:W-:Y:S01]  /*4a690*/  STL.64 [R1+0xb8], R6 ;  /* 0x0000b80601007387 */ /* 0x000fe20000100a00 */
[----:B------:R-:W-:-:S03]  /*4a6a0*/  IMAD.MOV.U32 R20, RZ, RZ, R5 ;  /* 0x000000ffff147224 */ /* 0x000fc600078e0005 */
[----:B------:R-:W0:Y:S02]  /*4a6b0*/  LDSM.16.M88.4 R4, [R0+UR6+0x10000] ;  /* 0x010000060004783b */ /* 0x000e240008000200 */
[----:B0-----:R-:W-:Y:S02]  /*4a6c0*/  IMAD.MOV.U32 R2, RZ, RZ, R4 ;  /* 0x000000ffff027224 */ /* 0x001fe400078e0004 */
        /* <DEDUP_REMOVED lines=26> */
[----:B------:R-:W0:Y:S04]  /*4a870*/  LDSM.16.M88.4 R4, [R0+UR6+0x1e000] ;  /* 0x01e000060004783b */ /* 0x000e280008000200 */
[----:B0-----:R0:W-:Y:S04]  /*4a880*/  STL.64 [R1+0x208], R6 ;  /* 0x0002080601007387 */ /* 0x0011e80000100a00 */
[----:B0-----:R-:W2:Y:S01]  /*4a890*/  LDL.LU R7, [R1+0x2104] ;  /* 0x0021040001077983 */ /* 0x001ea20000300800 */
[----:B------:R-:W-:Y:S02]  /*4a8a0*/  IMAD.MOV.U32 R12, RZ, RZ, R4 ;  /* 0x000000ffff0c7224 */ /* 0x000fe400078e0004 */
[----:B------:R-:W-:-:S02]  /*4a8b0*/  IMAD.MOV.U32 R13, RZ, RZ, R5 ;  /* 0x000000ffff0d7224 */ /* 0x000fc400078e0005 */
[----:B--2---:R-:W0:Y:S04]  /*4a8c0*/  LDSM.16.MT88.4 R4, [R7+0x20200] ;  /* 0x020200000704783b */ /* 0x004e280000004200 */
[----:B0-----:R-:W-:Y:S04]  /*4a8d0*/  STL.64 [R1+0x1fa8], R6 ;  /* 0x001fa80601007387 */ /* 0x001fe80000100a00 */
[----:B------:R0:W-:Y:S02]  /*4a8e0*/  STL.64 [R1+0x1fa0], R4 ;  /* 0x001fa00401007387 */ /* 0x0001e40000100a00 */
[----:B0-----:R-:W-:-:S02]  /*4a8f0*/  IMAD.MOV.U32 R4, RZ, RZ, R12 ;  /* 0x000000ffff047224 */ /* 0x001fc400078e000c */
[----:B------:R-:W-:Y:S01]  /*4a900*/  IMAD.MOV.U32 R5, RZ, RZ, R13 ;  /* 0x000000ffff057224 */ /* 0x000fe200078e000d */
[----:B------:R-:W2:Y:S04]  /*4a910*/  LDL.LU R12, [R1+0x2100] ;  /* 0x00210000010c7983 */ /* 0x000ea80000300800 */
[----:B------:R-:W2:Y:S04]  /*4a920*/  LDL.LU R13, [R1+0x20fc] ;  /* 0x0020fc00010d7983 */ /* 0x000ea80000300800 */
[----:B------:R0:W-:Y:S02]  /*4a930*/  STL.64 [R1+0x1fc0], R4 ;  /* 0x001fc00401007387 */ /* 0x0001e40000100a00 */
[----:B0-----:R-:W-:-:S02]  /*4a940*/  IMAD.MOV.U32 R4, RZ, RZ, R27 ;  /* 0x000000ffff047224 */ /* 0x001fc400078e001b */
[----:B------:R-:W-:-:S05]  /*4a950*/  IMAD.MOV.U32 R5, RZ, RZ, R26 ;  /* 0x000000ffff057224 */ /* 0x000fca00078e001a */
[----:B------:R0:W-:Y:S04]  /*4a960*/  STL.64 [R1+0x1fd0], R4 ;  /* 0x001fd00401007387 */ /* 0x0001e80000100a00 */
[----:B0-----:R-:W3:Y:S04]  /*4a970*/  LDL.LU.64 R4, [R1+0x410] ;  /* 0x0004100001047983 */ /* 0x001ee80000300a00 */
[----:B------:R-:W3:Y:S02]  /*4a980*/  LDL.LU.64 R6, [R1+0x418] ;  /* 0x0004180001067983 */ /* 0x000ee40000300a00 */
[----:B---3--:R-:W-:Y:S07]  /*4a990*/  HMMA.16816.F32.BF16 R24, R8, R24, R4 ;  /* 0x000000180818723c */ /* 0x008fee0000041804 */
[----:B------:R-:W-:-:S02]  /*4a9a0*/  IMAD.MOV.U32 R4, RZ, RZ, R15 ;  /* 0x000000ffff047224 */ /* 0x000fc400078e000f */
[----:B------:R-:W-:-:S05]  /*4a9b0*/  IMAD.MOV.U32 R5, RZ, RZ, R14 ;  /* 0x000000ffff057224 */ /* 0x000fca00078e000e */
[----:B------:R0:W-:Y:S04]  /*4a9c0*/  STL.64 [R1+0x1fe8], R4 ;  /* 0x001fe80401007387 */ /* 0x0001e80000100a00 */
[----:B0-----:R-:W2:Y:S04]  /*4a9d0*/  LDL.LU.64 R4, [R1+0x400] ;  /* 0x0004000001047983 */ /* 0x001ea80000300a00 */
[----:B------:R-:W2:Y:S04]  /*4a9e0*/  LDL.LU.64 R6, [R1+0x408] ;  /* 0x0004080001067983 */ /* 0x000ea80000300a00 */
[----:B------:R-:W-:Y:S04]  /*4a9f0*/  STL.64 [R1+0x1fb8], R26 ;  /* 0x001fb81a01007387 */ /* 0x000fe80000100a00 */
[----:B------:R0:W-:Y:S04]  /*4aa00*/  STL.64 [R1+0x1fb0], R24 ;  /* 0x001fb01801007387 */ /* 0x0001e80000100a00 */
[----:B0-----:R-:W3:Y:S04]  /*4aa10*/  LDL.LU.64 R24, [R1+0x3f0] ;  /* 0x0003f00001187983 */ /* 0x001ee80000300a00 */
[----:B------:R-:W3:Y:S01]  /*4aa20*/  LDL.LU.64 R26, [R1+0x3f8] ;  /* 0x0003f800011a7983 */ /* 0x000ee20000300a00 */
[----:B--2---:R-:W-:Y:S07]  /*4aa30*/  HMMA.16816.F32.BF16 R12, R8, R12, R4 ;  /* 0x0000000c080c723c */ /* 0x004fee0000041804 */
[----:B------:R-:W-:-:S02]  /*4aa40*/  IMAD.MOV.U32 R4, RZ, RZ, R16 ;  /* 0x000000ffff047224 */ /* 0x000fc400078e0010 */
[----:B------:R-:W-:Y:S01]  /*4aa50*/  IMAD.MOV.U32 R5, RZ, RZ, R17 ;  /* 0x000000ffff057224 */ /* 0x000fe200078e0011 */
[----:B------:R-:W3:Y:S04]  /*4aa60*/  LDL.LU R16, [R1+0x20f8] ;  /* 0x0020f80001107983 */ /* 0x000ee80000300800 */
[----:B------:R-:W3:Y:S04]  /*4aa70*/  LDL.LU R17, [R1+0x20f4] ;  /* 0x0020f40001117983 */ /* 0x000ee80000300800 */
[----:B------:R0:W-:Y:S02]  /*4aa80*/  STL.64 [R1+0x2000], R4 ;  /* 0x0020000401007387 */ /* 0x0001e40000100a00 */
[----:B0-----:R-:W-:-:S02]  /*4aa90*/  IMAD.MOV.U32 R4, RZ, RZ, R19 ;  /* 0x000000ffff047224 */ /* 0x001fc400078e0013 */
[----:B------:R-:W-:-:S05]  /*4aaa0*/  IMAD.MOV.U32 R5, RZ, RZ, R18 ;  /* 0x000000ffff057224 */ /* 0x000fca00078e0012 */
[----:B------:R-:W-:Y:S04]  /*4aab0*/  STL.64 [R1+0x2018], R4 ;  /* 0x0020180401007387 */ /* 0x000fe80000100a00 */
[----:B------:R0:W-:Y:S04]  /*4aac0*/  STL.64 [R1+0x1f98], R14 ;  /* 0x001f980e01007387 */ /* 0x0001e80000100a00 */
[----:B------:R-:W-:Y:S04]  /*4aad0*/  STL.64 [R1+0x1f90], R12 ;  /* 0x001f900c01007387 */ /* 0x000fe80000100a00 */
[----:B0-----:R-:W2:Y:S04]  /*4aae0*/  LDL.LU R14, [R1+0x38] ;  /* 0x00003800010e7983 */ /* 0x001ea80000300800 */
[----:B------:R-:W2:Y:S01]  /*4aaf0*/  LDL.LU R15, [R1+0x3c] ;  /* 0x00003c00010f7983 */ /* 0x000ea20000300800 */
[----:B------:R-:W-:-:S02]  /*4ab00*/  IMAD.MOV.U32 R4, RZ, RZ, R22 ;  /* 0x000000ffff047224 */ /* 0x000fc400078e0016 */
[----:B------:R-:W-:Y:S01]  /*4ab10*/  IMAD.MOV.U32 R5, RZ, RZ, R23 ;  /* 0x000000ffff057224 */ /* 0x000fe200078e0017 */
[----:B--2---:R-:W-:Y:S04]  /*4ab20*/  STL.64 [R1+0x1fc8], R14 ;  /* 0x001fc80e01007387 */ /* 0x004fe80000100a00 */
[----:B------:R-:W2:Y:S04]  /*4ab30*/  LDL.LU R22, [R1+0x20f0] ;  /* 0x0020f00001167983 */ /* 0x000ea80000300800 */
[----:B------:R-:W4:Y:S04]  /*4ab40*/  LDL.LU R23, [R1+0x20ec] ;  /* 0x0020ec0001177983 */ /* 0x000f280000300800 */
[----:B------:R0:W-:Y:S02]  /*4ab50*/  STL.64 [R1+0x2030], R4 ;  /* 0x0020300401007387 */ /* 0x0001e40000100a00 */
[----:B0-----:R-:W-:-:S02]  /*4ab60*/  IMAD.MOV.U32 R4, RZ, RZ, R3 ;  /* 0x000000ffff047224 */ /* 0x001fc400078e0003 */
[----:B------:R-:W-:Y:S01]  /*4ab70*/  IMAD.MOV.U32 R5, RZ, RZ, R21 ;  /* 0x000000ffff057224 */ /* 0x000fe200078e0015 */
[----:B------:R-:W3:Y:S04]  /*4ab80*/  LDL.LU R3, [R1+0x20e8] ;  /* 0x0020e80001037983 */ /* 0x000ee80000300800 */
[----:B------:R-:W3:Y:S04]  /*4ab90*/  LDL.LU R21, [R1+0x20e4] ;  /* 0x0020e40001157983 */ /* 0x000ee80000300800 */
[----:B------:R0:W-:Y:S02]  /*4aba0*/  STL.64 [R1+0x2048], R4 ;  /* 0x0020480401007387 */ /* 0x0001e40000100a00 */
[----:B0-----:R-:W-:-:S02]  /*4abb0*/  IMAD.MOV.U32 R4, RZ, RZ, R2 ;  /* 0x000000ffff047224 */ /* 0x001fc400078e0002 */
[----:B------:R-:W-:Y:S01]  /*4abc0*/  IMAD.MOV.U32 R5, RZ, RZ, R29 ;  /* 0x000000ffff057224 */ /* 0x000fe200078e001d */
[----:B------:R-:W3:Y:S04]  /*4abd0*/  LDL.LU R2, [R1+0x20e0] ;  /* 0x0020e00001027983 */ /* 0x000ee80000300800 */
[----:B------:R-:W3:Y:S04]  /*4abe0*/  LDL.LU R29, [R1+0x20dc] ;  /* 0x0020dc00011d7983 */ /* 0x000ee80000300800 */
[----:B------:R0:W-:Y:S02]  /*4abf0*/  STL.64 [R1+0x2060], R4 ;  /* 0x0020600401007387 */ /* 0x0001e40000100a00 */
[----:B0-----:R-:W-:-:S02]  /*4ac00*/  IMAD.MOV.U32 R4, RZ, RZ, R28 ;  /* 0x000000ffff047224 */ /* 0x001fc400078e001c */
[----:B------:R-:W3:Y:S01]  /*4ac10*/  LDL.LU R28, [R1+0x20d8] ;  /* 0x0020d800011c7983 */ /* 0x000ee20000300800 */
[----:B------:R-:W-:-:S03]  /*4ac20*/  IMAD.MOV.U32 R5, RZ, RZ, R20 ;  /* 0x000000ffff057224 */ /* 0x000fc600078e0014 */
[----:B------:R-:W3:Y:S04]  /*4ac30*/  LDL.LU R20, [R1+0x20d4] ;  /* 0x0020d40001147983 */ /* 0x000ee80000300800 */
[----:B------:R2:W-:Y:S02]  /*4ac40*/  STL.64 [R1+0x2078], R4 ;  /* 0x0020780401007387 */ /* 0x0005e40000100a00 */
[----:B--2---:R-:W-:Y:S02]  /*4ac50*/  IMAD.MOV.U32 R5, RZ, RZ, R22 ;  /* 0x000000ffff057224 */ /* 0x004fe400078e0016 */
[----:B----4-:R-:W-:-:S05]  /*4ac60*/  IMAD.MOV.U32 R4, RZ, RZ, R23 ;  /* 0x000000ffff047224 */ /* 0x010fca00078e0017 */
[----:B------:R3:W-:Y:S02]  /*4ac70*/  STL.64 [R1+0x2090], R4 ;  /* 0x0020900401007387 */ /* 0x0007e40000100a00 */
[----:B---3--:R-:W-:Y:S02]  /*4ac80*/  IMAD.MOV.U32 R4, RZ, RZ, R21 ;  /* 0x000000ffff047224 */ /* 0x008fe400078e0015 */
[----:B------:R-:W-:Y:S01]  /*4ac90*/  IMAD.MOV.U32 R5, RZ, RZ, R3 ;  /* 0x000000ffff057224 */ /* 0x000fe200078e0003 */
[----:B------:R-:W2:Y:S04]  /*4aca0*/  LDL.LU R21, [R1+0x20d0] ;  /* 0x0020d00001157983 */ /* 0x000ea80000300800 */
[----:B------:R-:W3:Y:S04]  /*4acb0*/  LDL.LU R3, [R1+0x20cc] ;  /* 0x0020cc0001037983 */ /* 0x000ee80000300800 */
[----:B------:R0:W-:Y:S02]  /*4acc0*/  STL.64 [R1+0x20a8], R4 ;  /* 0x0020a80401007387 */ /* 0x0001e40000100a00 */
[----:B0-----:R-:W-:-:S02]  /*4acd0*/  IMAD.MOV.U32 R5, RZ, RZ, R29 ;  /* 0x000000ffff057224 */ /* 0x001fc400078e001d */
[----:B------:R-:W-:Y:S02]  /*4ace0*/  IMAD.MOV.U32 R4, RZ, RZ, R28 ;  /* 0x000000ffff047224 */ /* 0x000fe400078e001c */
[----:B------:R-:W4:Y:S04]  /*4acf0*/  LDL.LU R28, [R1+0x20c8] ;  /* 0x0020c800011c7983 */ /* 0x000f280000300800 */
[----:B------:R0:W-:Y:S04]  /*4ad00*/  STL.64 [R1+0x20c0], R4 ;  /* 0x0020c00401007387 */ /* 0x0001e80000100a00 */
[----:B0-----:R-:W2:Y:S04]  /*4ad10*/  LDL.LU.64 R4, [R1+0x3e0] ;  /* 0x0003e00001047983 */ /* 0x001ea80000300a00 */
[----:B------:R-:W2:Y:S04]  /*4ad20*/  LDL.LU.64 R6, [R1+0x3e8] ;  /* 0x0003e80001067983 */ /* 0x000ea80000300a00 */
[----:B------:R-:W3:Y:S04]  /*4ad30*/  LDL.LU.64 R12, [R1+0x170] ;  /* 0x00017000010c7983 */ /* 0x000ee80000300a00 */
[----:B------:R-:W4:Y:S04]  /*4ad40*/  LDL.LU.64 R14, [R1+0x178] ;  /* 0x00017800010e7983 */ /* 0x000f280000300a00 */
[----:B----4-:R-:W-:Y:S04]  /*4ad50*/  STL.64 [R1+0x1fe0], R14 ;  /* 0x001fe00e01007387 */ /* 0x010fe80000100a00 */
[----:B---3--:R0:W-:Y:S04]  /*4ad60*/  STL.64 [R1+0x1fd8], R12 ;  /* 0x001fd80c01007387 */ /* 0x0081e80000100a00 */
[----:B0-----:R-:W3:Y:S04]  /*4ad70*/  LDL.LU.64 R12, [R1+0x1a0] ;  /* 0x0001a000010c7983 */ /* 0x001ee80000300a00 */
        /* <DEDUP_REMOVED lines=28> */
[----:B------:R-:W4:Y:S01]  /*4af40*/  LDL.LU.64 R14, [R1+0x3b8] ;  /* 0x0003b800010e7983 */ /* 0x000f220000300a00 */
[C---:B------:R-:W-:Y:S03]  /*4af50*/  HMMA.16816.F32.BF16 R16, R8.reuse, R16, R24 ;  /* 0x000000100810723c */ /* 0x040fe60000041818 */
[----:B----4-:R-:W-:Y:S04]  /*4af60*/  STL.64 [R1+0x20a0], R14 ;  /* 0x0020a00e01007387 */ /* 0x010fe80000100a00 */
[----:B---3--:R0:W-:Y:S04]  /*4af70*/  STL.64 [R1+0x2098], R12 ;  /* 0x0020980c01007387 */ /* 0x0081e80000100a00 */
[----:B0-----:R-:W3:Y:S04]  /*4af80*/  LDL.LU.64 R12, [R1+0x3c0] ;  /* 0x0003c000010c7983 */ /* 0x001ee80000300a00 */
[----:B------:R-:W4:Y:S01]  /*4af90*/  LDL.LU.64 R14, [R1+0x3c8] ;  /* 0x0003c800010e7983 */ /* 0x000f220000300a00 */
[C---:B--2---:R-:W-:Y:S03]  /*4afa0*/  HMMA.16816.F32.BF16 R20, R8.reuse, R20, R4 ;  /* 0x000000140814723c */ /* 0x044fe60000041804 */
[----:B----4-:R-:W-:Y:S04]  /*4afb0*/  STL.64 [R1+0x20b8], R14 ;  /* 0x0020b80e01007387 */ /* 0x010fe80000100a00 */
[----:B---3--:R0:W-:Y:S04]  /*4afc0*/  STL.64 [R1+0x20b0], R12 ;  /* 0x0020b00c01007387 */ /* 0x0081e80000100a00 */
[----:B0-----:R-:W2:Y:S04]  /*4afd0*/  LDL.LU.64 R12, [R1+0x3d0] ;  /* 0x0003d000010c7983 */ /* 0x001ea80000300a00 */
[----:B------:R-:W2:Y:S04]  /*4afe0*/  LDL.LU.64 R14, [R1+0x3d8] ;  /* 0x0003d800010e7983 */ /* 0x000ea80000300a00 */
[----:B------:R-:W3:Y:S04]  /*4aff0*/  LDL.LU.64 R24, [R1+0x140] ;  /* 0x0001400001187983 */ /* 0x000ee80000300a00 */
[----:B------:R-:W3:Y:S04]  /*4b000*/  LDL.LU.64 R26, [R1+0x148] ;  /* 0x00014800011a7983 */ /* 0x000ee80000300a00 */
[----:B------:R-:W-:Y:S04]  /*4b010*/  STL.64 [R1+0x1f80], R18 ;  /* 0x001f801201007387 */ /* 0x000fe80000100a00 */
[----:B------:R-:W-:Y:S04]  /*4b020*/  STL.64 [R1+0x1f78], R16 ;  /* 0x001f781001007387 */ /* 0x000fe80000100a00 */
[----:B------:R-:W2:Y:S02]  /*4b030*/  LDL.LU.64 R4, [R1+0x20c0] ;  /* 0x0020c00001047983 */ /* 0x000ea40000300a00 */
[----:B--2---:R-:W-:Y:S02]  /*4b040*/  HMMA.16816.F32.BF16 R4, R8, R4, R12 ;  /* 0x000000040804723c */ /* 0x004fe4000004180c */
[----:B------:R-:W2:Y:S04]  /*4b050*/  LDL.LU.64 R14, [R1+0x20b8] ;  /* 0x0020b800010e7983 */ /* 0x000ea80000300a00 */
[----:B------:R-:W2:-:S15]  /*4b060*/  LDL.LU.64 R12, [R1+0x20b0] ;  /* 0x0020b000010c7983 */ /* 0x000e9e0000300a00 */
[----:B------:R-:W-:-:S02]  /*4b070*/  NOP ;  /* 0x0000000000007918 */ /* 0x000fc40000000000 */
[----:B------:R0:W-:Y:S04]  /*4b080*/  STL.64 [R1+0x50], R4 ;  /* 0x0000500401007387 */ /* 0x0001e80000100a00 */
[----:B------:R2:W-:Y:S04]  /*4b090*/  STL.64 [R1+0x58], R6 ;  /* 0x0000580601007387 */ /* 0x0005e80000100a00 */
[----:B0-----:R-:W2:Y:S02]  /*4b0a0*/  LDL.LU.64 R4, [R1+0x20a8] ;  /* 0x0020a80001047983 */ /* 0x001ea40000300a00 */
[----:B--2---:R-:W-:Y:S02]  /*4b0b0*/  HMMA.16816.F32.BF16 R4, R8, R4, R12 ;  /* 0x000000040804723c */ /* 0x004fe4000004180c */
[----:B------:R-:W2:Y:S04]  /*4b0c0*/  LDL.LU.64 R14, [R1+0x20a0] ;  /* 0x0020a000010e7983 */ /* 0x000ea80000300a00 */
[----:B------:R-:W2:-:S15]  /*4b0d0*/  LDL.LU.64 R12, [R1+0x2098] ;  /* 0x00209800010c7983 */ /* 0x000e9e0000300a00 */
[----:B------:R-:W-:-:S02]  /*4b0e0*/  NOP ;  /* 0x0000000000007918 */ /* 0x000fc40000000000 */
[----:B------:R0:W-:Y:S04]  /*4b0f0*/  STL.64 [R1+0x40], R4 ;  /* 0x0000400401007387 */ /* 0x0001e80000100a00 */
[----:B------:R2:W-:Y:S04]  /*4b100*/  STL [R1+0x48], R6 ;  /* 0x0000480601007387 */ /* 0x0005e80000100800 */
[----:B0-----:R-:W2:Y:S01]  /*4b110*/  LDL.LU.64 R4, [R1+0x2090] ;  /* 0x0020900001047983 */ /* 0x001ea20000300a00 */
[----:B------:R-:W-:Y:S02]  /*4b120*/  IMAD.MOV.U32 R29, RZ, RZ, R7 ;  /* 0x000000ffff1d7224 */ /* 0x000fe400078e0007 */
[----:B--2---:R-:W-:Y:S01]  /*4b130*/  HMMA.16816.F32.BF16 R4, R8, R4, R12 ;  /* 0x000000040804723c */ /* 0x004fe2000004180c */
[----:B------:R-:W2:Y:S04]  /*4b140*/  LDL.LU.64 R14, [R1+0x2088] ;  /* 0x00208800010e7983 */ /* 0x000ea80000300a00 */
[----:B------:R-:W2:-:S15]  /*4b150*/  LDL.LU.64 R12, [R1+0x2080] ;  /* 0x00208000010c7983 */ /* 0x000e9e0000300a00 */
[----:B------:R-:W-:-:S03]  /*4b160*/  NOP ;  /* 0x0000000000007918 */ /* 0x000fc60000000000 */
        /* <DEDUP_REMOVED lines=8> */
[----:B0-----:R-:W2:Y:S01]  /*4b1f0*/  LDL.LU.64 R4, [R1+0x2060] ;  /* 0x0020600001047983 */ /* 0x001ea20000300a00 */
[----:B------:R-:W-:Y:S02]  /*4b200*/  IMAD.MOV.U32 R18, RZ, RZ, R28 ;  /* 0x000000ffff127224 */ /* 0x000fe400078e001c */
[----:B------:R-:W-:Y:S02]  /*4b210*/  IMAD.MOV.U32 R19, RZ, RZ, R3 ;  /* 0x000000ffff137224 */ /* 0x000fe400078e0003 */
[----:B------:R-:W-:Y:S02]  /*4b220*/  IMAD.MOV.U32 R28, RZ, RZ, R6 ;  /* 0x000000ffff1c7224 */ /* 0x000fe400078e0006 */
[----:B------:R-:W-:-:S02]  /*4b230*/  IMAD.MOV.U32 R3, RZ, RZ, R7 ;  /* 0x000000ffff037224 */ /* 0x000fc400078e0007 */
        /* <DEDUP_REMOVED lines=43> */
[----:B------:R-:W2:-:S15]  /*4b4f0*/  LDL.LU.64 R14, [R1+0x1fc8] ;  /* 0x001fc800010e7983 */ /* 0x000e9e0000300a00 */
[----:B------:R-:W-:-:S06]  /*4b500*/  NOP ;  /* 0x0000000000007918 */ /* 0x000fcc0000000000 */
[----:B------:R0:W-:Y:S04]  /*4b510*/  STL.64 [R1+0x1e0], R4 ;  /* 0x0001e00401007387 */ /* 0x0001e80000100a00 */
[----:B------:R1:W-:Y:S04]  /*4b520*/  STL.64 [R1+0x1e8], R6 ;  /* 0x0001e80601007387 */ /* 0x0003e80000100a00 */
[----:B0-----:R-:W3:Y:S02]  /*4b530*/  LDL.LU.64 R4, [R1+0x1fc0] ;  /* 0x001fc00001047983 */ /* 0x001ee40000300a00 */
[----:B---3--:R-:W-:Y:S02]  /*4b540*/  HMMA.16816.F32.BF16 R8, R8, R4, R24 ;  /* 0x000000040808723c */ /* 0x008fe40000041818 */
[----:B------:R-:W2:Y:S04]  /*4b550*/  LDL.LU.64 R26, [R1+0x1fb8] ;  /* 0x001fb800011a7983 */ /* 0x000ea80000300a00 */
[----:B------:R-:W2:Y:S04]  /*4b560*/  LDL.LU.64 R24, [R1+0x1fb0] ;  /* 0x001fb00001187983 */ /* 0x000ea80000300a00 */
[----:B-1----:R-:W2:Y:S04]  /*4b570*/  LDL.LU.64 R6, [R1+0x1fa8] ;  /* 0x001fa80001067983 */ /* 0x002ea80000300a00 */
[----:B------:R-:W2:Y:S09]  /*4b580*/  LDL.LU.64 R4, [R1+0x1fa0] ;  /* 0x001fa00001047983 */ /* 0x000eb20000300a00 */
[----:B------:R0:W-:Y:S04]  /*4b590*/  STL.64 [R1+0x1d0], R8 ;  /* 0x0001d00801007387 */ /* 0x0001e80000100a00 */
[----:B------:R-:W-:Y:S04]  /*4b5a0*/  STL.64 [R1+0x1d8], R10 ;  /* 0x0001d80a01007387 */ /* 0x000fe80000100a00 */
[----:B0-----:R-:W3:Y:S01]  /*4b5b0*/  LDL R9, [R1+0x2b4] ;  /* 0x0002b40001097983 */ /* 0x001ee20000100800 */
[----:B--2---:R-:W-:Y:S03]  /*4b5c0*/  HMMA.16816.F32.BF16 R24, R4, R14, R24 ;  /* 0x0000000e0418723c */ /* 0x004fe60000041818 */
[----:B------:R-:W2:Y:S04]  /*4b5d0*/  LDL.LU.64 R14, [R1+0x1f98] ;  /* 0x001f9800010e7983 */ /* 0x000ea80000300a00 */
[----:B------:R-:W2:-:S15]  /*4b5e0*/  LDL.LU.64 R12, [R1+0x1f90] ;  /* 0x001f9000010c7983 */ /* 0x000e9e0000300a00 */
[----:B------:R-:W-:-:S01]  /*4b5f0*/  NOP ;  /* 0x0000000000007918 */ /* 0x000fc20000000000 */
[----:B------:R-:W-:Y:S04]  /*4b600*/  STL.64 [R1+0x1a0], R24 ;  /* 0x0001a01801007387 */ /* 0x000fe80000100a00 */
[----:B------:R0:W-:Y:S04]  /*4b610*/  STL.64 [R1+0x1a8], R26 ;  /* 0x0001a81a01007387 */ /* 0x0001e80000100a00 */
[----:B0-----:R-:W4:Y:S04]  /*4b620*/  LDL.LU R26, [R1+0x68] ;  /* 0x00006800011a7983 */ /* 0x001f280000300800 */
[----:B------:R-:W4:Y:S04]  /*4b630*/  LDL.LU R27, [R1+0x6c] ;  /* 0x00006c00011b7983 */ /* 0x000f280000300800 */
[----:B----4-:R0:W-:Y:S04]  /*4b640*/  STL.64 [R1+0x1f60], R26 ;  /* 0x001f601a01007387 */ /* 0x0101e80000100a00 */
[----:B0-----:R-:W4:Y:S01]  /*4b650*/  LDL.LU R26, [R1+0x78] ;  /* 0x00007800011a7983 */ /* 0x001f220000300800 */
[----:B--2---:R-:W-:Y:S01]  /*4b660*/  HMMA.16816.F32.BF16 R12, R4, R18, R12 ;  /* 0x00000012040c723c */ /* 0x004fe2000004180c */
[----:B------:R-:W-:-:S02]  /*4b670*/  IMAD.MOV.U32 R27, RZ, RZ, R2 ;  /* 0x000000ffff1b7224 */ /* 0x000fc400078e0002 */
[----:B------:R-:W2:Y:S04]  /*4b680*/  LDL.LU R2, [R1+0x1f88] ;  /* 0x001f880001027983 */ /* 0x000ea80000300800 */
[----:B----4-:R0:W-:Y:S04]  /*4b690*/  STL.64 [R1+0x1f70], R26 ;  /* 0x001f701a01007387 */ /* 0x0101e80000100a00 */
[----:B0-----:R-:W4:Y:S04]  /*4b6a0*/  LDL.LU R26, [R1+0x8] ;  /* 0x00000800011a7983 */ /* 0x001f280000300800 */
[----:B------:R-:W4:Y:S04]  /*4b6b0*/  LDL.LU R27, [R1+0xc] ;  /* 0x00000c00011b7983 */ /* 0x000f280000300800 */
[----:B------:R-:W3:Y:S04]  /*4b6c0*/  LDL.LU.64 R18, [R1+0x1f80] ;  /* 0x001f800001127983 */ /* 0x000ee80000300a00 */
[----:B------:R-:W3:Y:S04]  /*4b6d0*/  LDL.LU.64 R16, [R1+0x1f78] ;  /* 0x001f780001107983 */ /* 0x000ee80000300a00 */
[----:B------:R-:W-:Y:S04]  /*4b6e0*/  STL.64 [R1+0x170], R12 ;  /* 0x0001700c01007387 */ /* 0x000fe80000100a00 */
[----:B------:R0:W-:Y:S04]  /*4b6f0*/  STL.64 [R1+0x178], R14 ;  /* 0x0001780e01007387 */ /* 0x0001e80000100a00 */
[----:B0-----:R-:W3:Y:S01]  /*4b700*/  LDL.LU R14, [R1+0x18] ;  /* 0x00001800010e7983 */ /* 0x001ee20000300800 */
[----:B--2---:R-:W-:-:S03]  /*4b710*/  IMAD.MOV.U32 R15, RZ, RZ, R2 ;  /* 0x000000ffff0f7224 */ /* 0x004fc600078e0002 */
[----:B------:R-:W-:Y:S04]  /*4b720*/  STL [R1+0x1d38], R0 ;  /* 0x001d380001007387 */ /* 0x000fe80000100800 */
[C---:B---3--:R-:W-:Y:S06]  /*4b730*/  HMMA.16816.F32.BF16 R12, R4.reuse, R14, R16 ;  /* 0x0000000e040c723c */ /* 0x048fec0000041810 */
[----:B----4-:R-:W-:-:S15]  /*4b740*/  HMMA.16816.F32.BF16 R16, R4, R26, R20 ;  /* 0x0000001a0410723c */ /* 0x010fde0000041814 */
[----:B------:R-:W-:-:S02]  /*4b750*/  NOP ;  /* 0x0000000000007918 */ /* 0x000fc40000000000 */
[----:B------:R-:W-:Y:S04]  /*4b760*/  STL.64 [R1+0x140], R12 ;  /* 0x0001400c01007387 */ /* 0x000fe80000100a00 */
[----:B------:R0:W-:Y:S04]  /*4b770*/  STL.64 [R1+0x148], R14 ;  /* 0x0001480e01007387 */ /* 0x0001e80000100a00 */
[----:B0-----:R-:W2:Y:S04]  /*4b780*/  LDL.LU R14, [R1+0x98] ;  /* 0x00009800010e7983 */ /* 0x001ea80000300800 */
[----:B------:R-:W-:Y:S04]  /*4b790*/  STL.64 [R1+0x110], R16 ;  /* 0x0001101001007387 */ /* 0x000fe80000100a00 */
[----:B------:R-:W-:Y:S04]  /*4b7a0*/  STL.64 [R1+0x118], R18 ;  /* 0x0001181201007387 */ /* 0x000fe80000100a00 */
[----:B------:R-:W2:Y:S04]  /*4b7b0*/  LDL.LU R15, [R1+0x9c] ;  /* 0x00009c00010f7983 */ /* 0x000ea80000300800 */
[----:B------:R-:W0:Y:S01]  /*4b7c0*/  LDSM.16.MT88.4 R16, [R9+0x20400] ;  /* 0x020400000910783b */ /* 0x000e220000004200 */
[----:B------:R-:W-:-:S05]  /*4b7d0*/  LOP3.LUT R2, R0, 0x40, RZ, 0x3c, !PT ;  /* 0x0000004000027812 */ /* 0x000fca00078e3cff */
[----:B------:R-:W1:Y:S04]  /*4b7e0*/  LDSM.16.M88.4 R24, [R2+UR6] ;  /* 0x000000060218783b */ /* 0x000e680008000200 */
[----:B--2---:R2:W-:Y:S04]  /*4b7f0*/  STL.64 [R1+0x1f68], R14 ;  /* 0x001f680e01007387 */ /* 0x0045e80000100a00 */
[----:B------:R-:W3:Y:S04]  /*4b800*/  LDL.LU R12, [R1+0x50] ;  /* 0x00005000010c7983 */ /* 0x000ee80000300800 */
[----:B------:R-:W3:Y:S04]  /*4b810*/  LDL.LU R13, [R1+0x54] ;  /* 0x00005400010d7983 */ /* 0x000ee80000300800 */
[----:B--2---:R-:W3:Y:S04]  /*4b820*/  LDL.LU R14, [R1+0x58] ;  /* 0x00005800010e7983 */ /* 0x004ee80000300800 */
[----:B------:R-:W3:Y:S04]  /*4b830*/  LDL.LU R15, [R1+0x5c] ;  /* 0x00005c00010f7983 */ /* 0x000ee80000300800 */
[----:B------:R-:W2:Y:S04]  /*4b840*/  LDL.LU R20, [R1+0x80] ;  /* 0x0000800001147983 */ /* 0x000ea80000300800 */
[----:B------:R-:W2:Y:S04]  /*4b850*/  LDL.LU R21, [R1+0x84] ;  /* 0x0000840001157983 */ /* 0x000ea80000300800 */
[----:B------:R-:W2:Y:S04]  /*4b860*/  LDL.LU R22, [R1+0x88] ;  /* 0x0000880001167983 */ /* 0x000ea80000300800 */
[----:B------:R-:W2:Y:S04]  /*4b870*/  LDL.LU R23, [R1+0x8c] ;  /* 0x00008c0001177983 */ /* 0x000ea80000300800 */
[----:B0-----:R0:W-:Y:S04]  /*4b880*/  STL [R1+0x1ec4], R16 ;  /* 0x001ec41001007387 */ /* 0x0011e80000100800 */
[----:B------:R4:W-:Y:S04]  /*4b890*/  STL [R1+0x1ec0], R17 ;  /* 0x001ec01101007387 */ /* 0x0009e80000100800 */
[----:B------:R1:W-:Y:S04]  /*4b8a0*/  STL [R1+0x1ebc], R18 ;  /* 0x001ebc1201007387 */ /* 0x0003e80000100800 */
[----:B------:R-:W-:Y:S04]  /*4b8b0*/  STL [R1+0x1eb8], R19 ;  /* 0x001eb81301007387 */ /* 0x000fe80000100800 */
[----:B0-----:R-:W2:Y:S04]  /*4b8c0*/  LDL.LU R16, [R1+0x40] ;  /* 0x0000400001107983 */ /* 0x001ea80000300800 */
[----:B----4-:R-:W4:Y:S04]  /*4b8d0*/  LDL.LU R17, [R1+0x44] ;  /* 0x0000440001117983 */ /* 0x010f280000300800 */
[----:B-1----:R-:W4:Y:S04]  /*4b8e0*/  LDL.LU R18, [R1+0x48] ;  /* 0x0000480001127983 */ /* 0x002f280000300800 */
[----:B------:R-:W-:Y:S04]  /*4b8f0*/  STL.64 [R1+0x210], R24 ;  /* 0x0002101801007387 */ /* 0x000fe80000100a00 */
[----:B------:R-:W-:Y:S04]  /*4b900*/  STL.64 [R1+0x218], R26 ;  /* 0x0002181a01007387 */ /* 0x000fe80000100a00 */
[----:B------:R-:W0:Y:S04]  /*4b910*/  LDSM.16.M88.4 R24, [R2+UR6+0x2000] ;  /* 0x002000060218783b */ /* 0x000e280008000200 */
[----:B0-----:R-:W-:Y:S04]  /*4b920*/  STL.64 [R1+0x220], R24 ;  /* 0x0002201801007387 */ /* 0x001fe80000100a00 */
        /* <DEDUP_REMOVED lines=15> */
[----:B------:R0:W-:Y:S04]  /*4ba20*/  STL.64 [R1+0x278], R26 ;  /* 0x0002781a01007387 */ /* 0x0001e80000100a00 */
[----:B0-----:R-:W3:Y:S01]  /*4ba30*/  LDL.LU.64 R26, [R1+0x1f70] ;  /* 0x001f7000011a7983 */ /* 0x001ee20000300a00 */
[----:B------:R-:W-:Y:S01]  /*4ba40*/  IMAD.MOV.U32 R19, RZ, RZ, R29 ;  /* 0x000000ffff137224 */ /* 0x000fe200078e001d */
[----:B---3--:R-:W-:Y:S02]  /*4ba50*/  HMMA.16816.F32.BF16 R24, R4, R26, R12 ;  /* 0x0000001a0418723c */ /* 0x008fe4000004180c */
[----:B------:R-:W2:-:S15]  /*4ba60*/  LDL.LU.64 R14, [R1+0x1f68] ;  /* 0x001f6800010e7983 */ /* 0x000e9e0000300a00 */
[----:B------:R-:W-:-:S06]  /*4ba70*/  NOP ;  /* 0x0000000000007918 */ /* 0x000fcc0000000000 */
[----:B------:R4:W-:Y:S01]  /*4ba80*/  STL.64 [R1+0xe0], R24 ;  /* 0x0000e01801007387 */ /* 0x0009e20000100a00 */
[----:B------:R-:W-:Y:S02]  /*4ba90*/  IMAD.MOV.U32 R29, RZ, RZ, R26 ;  /* 0x000000ffff1d7224 */ /* 0x000fe400078e001a */
[----:B------:R-:W-:Y:S02]  /*4baa0*/  IMAD.MOV.U32 R0, RZ, RZ, R27 ;  /* 0x000000ffff007224 */ /* 0x000fe400078e001b */
[----:B------:R-:W4:Y:S04]  /*4bab0*/  LDL.LU.64 R26, [R1+0x1f60] ;  /* 0x001f6000011a7983 */ /* 0x000f280000300a00 */
[----:B------:R-:W-:Y:S04]  /*4bac0*/  STL [R1+0x1eb4], R0 ;  /* 0x001eb40001007387 */ /* 0x000fe80000100800 */
[----:B------:R-:W-:Y:S04]  /*4bad0*/  STL [R1+0x1eb0], R29 ;  /* 0x001eb01d01007387 */ /* 0x000fe80000100800 */
[----:B------:R-:W3:Y:S04]  /*4bae0*/  LDL.LU R10, [R1+0xb8] ;  /* 0x0000b800010a7983 */ /* 0x000ee80000300800 */
[----:B------:R-:W3:Y:S01]  /*4baf0*/  LDL.LU R11, [R1+0xbc] ;  /* 0x0000bc00010b7983 */ /* 0x000ee20000300800 */
[C---:B--2---:R-:W-:Y:S03]  /*4bb00*/  HMMA.16816.F32.BF16 R20, R4.reuse, R14, R20 ;  /* 0x0000000e0414723c */ /* 0x044fe60000041814 */
[----:B------:R-:W0:Y:S03]  /*4bb10*/  LDSM.16.M88.4 R12, [R2+UR6+0xe000] ;  /* 0x00e00006020c783b */ /* 0x000e260008000200 */
[----:B----4-:R-:W-:-:S15]  /*4bb20*/  HMMA.16816.F32.BF16 R24, R4, R26, R16 ;  /* 0x0000001a0418723c */ /* 0x010fde0000041810 */
[----:B------:R-:W-:-:S09]  /*4bb30*/  NOP ;  /* 0x0000000000007918 */ /* 0x000fd20000000000 */
[----:B------:R-:W-:Y:S02]  /*4bb40*/  IMAD.MOV.U32 R19, RZ, RZ, R27 ;  /* 0x000000ffff137224 */ /* 0x000fe400078e001b */
[----:B------:R-:W-:Y:S02]  /*4bb50*/  IMAD.MOV.U32 R18, RZ, RZ, R26 ;  /* 0x000000ffff127224 */ /* 0x000fe400078e001a */
[----:B------:R-:W-:Y:S02]  /*4bb60*/  IMAD.MOV.U32 R16, RZ, RZ, R24 ;  /* 0x000000ffff107224 */ /* 0x000fe400078e0018 */
[----:B------:R-:W-:Y:S01]  /*4bb70*/  IMAD.MOV.U32 R17, RZ, RZ, R25 ;  /* 0x000000ffff117224 */ /* 0x000fe200078e0019 */
[----:B------:R-:W3:Y:S04]  /*4bb80*/  LDL.LU R24, [R1+0xa0] ;  /* 0x0000a00001187983 */ /* 0x000ee80000300800 */
[----:B------:R-:W3:Y:S04]  /*4bb90*/  LDL.LU R25, [R1+0xa4] ;  /* 0x0000a40001197983 */ /* 0x000ee80000300800 */
[----:B------:R-:W-:Y:S04]  /*4bba0*/  STL [R1+0x1ed4], R19 ;  /* 0x001ed41301007387 */ /* 0x000fe80000100800 */
[----:B------:R1:W-:Y:S04]  /*4bbb0*/  STL [R1+0x1ed0], R18 ;  /* 0x001ed01201007387 */ /* 0x0003e80000100800 */
[----:B------:R2:W-:Y:S04]  /*4bbc0*/  STL [R1+0x1ecc], R17 ;  /* 0x001ecc1101007387 */ /* 0x0005e80000100800 */
[----:B------:R-:W-:Y:S04]  /*4bbd0*/  STL [R1+0x1ec8], R16 ;  /* 0x001ec81001007387 */ /* 0x000fe80000100800 */
[----:B------:R-:W-:Y:S04]  /*4bbe0*/  STL.64 [R1+0x40], R20 ;  /* 0x0000401401007387 */ /* 0x000fe80000100a00 */
[----:B------:R-:W-:Y:S04]  /*4bbf0*/  STL.64 [R1+0x48], R22 ;  /* 0x0000481601007387 */ /* 0x000fe80000100a00 */
[----:B0-----:R-:W-:Y:S04]  /*4bc00*/  STL.64 [R1+0x288], R14 ;  /* 0x0002880e01007387 */ /* 0x001fe80000100a00 */
[----:B------:R-:W-:Y:S01]  /*4bc10*/  LDSM.16.M88.4 R20, [R2+UR6+0x14000] ;  /* 0x014000060214783b */ /* 0x000fe20008000200 */
[----:B-1----:R-:W-:-:S02]  /*4bc20*/  IMAD.MOV.U32 R18, RZ, RZ, R12 ;  /* 0x000000ffff127224 */ /* 0x002fc400078e000c */
[----:B--2---:R-:W-:Y:S02]  /*4bc30*/  IMAD.MOV.U32 R17, RZ, RZ, R13 ;  /* 0x000000ffff117224 */ /* 0x004fe400078e000d */
[----:B------:R-:W-:Y:S04]  /*4bc40*/  LDSM.16.M88.4 R12, [R2+UR6+0x12000] ;  /* 0x01200006020c783b */ /* 0x000fe80008000200 */
[----:B------:R-:W-:Y:S04]  /*4bc50*/  STL [R1+0x1ee8], R17 ;  /* 0x001ee81101007387 */ /* 0x000fe80000100800 */
[----:B------:R-:W-:Y:S04]  /*4bc60*/  STL [R1+0x1ee4], R18 ;  /* 0x001ee41201007387 */ /* 0x000fe80000100800 */
[----:B------:R-:W0:Y:S04]  /*4bc70*/  LDSM.16.M88.4 R16, [R2+UR6+0x10000] ;  /* 0x010000060210783b */ /* 0x000e280008000200 */
[----:B0-----:R-:W-:Y:S04]  /*4bc80*/  STL.64 [R1+0x290], R16 ;  /* 0x0002901001007387 */ /* 0x001fe80000100a00 */
[----:B------:R-:W-:Y:S04]  /*4bc90*/  STL.64 [R1+0x298], R18 ;  /* 0x0002981201007387 */ /* 0x000fe80000100a00 */
[----:B------:R-:W0:Y:S04]  /*4bca0*/  LDSM.16.M88.4 R16, [R2+UR6+0x16000] ;  /* 0x016000060210783b */ /* 0x000e280008000200 */
[----:B------:R-:W-:Y:S04]  /*4bcb0*/  STL.64 [R1+0x2a0], R12 ;  /* 0x0002a00c01007387 */ /* 0x000fe80000100a00 */
[----:B------:R-:W-:Y:S04]  /*4bcc0*/  STL.64 [R1+0x2a8], R14 ;  /* 0x0002a80e01007387 */ /* 0x000fe80000100a00 */
[----:B------:R-:W1:Y:S04]  /*4bcd0*/  LDSM.16.M88.4 R12, [R2+UR6+0x18000] ;  /* 0x01800006020c783b */ /* 0x000e680008000200 */
[----:B------:R-:W-:Y:S04]  /*4bce0*/  STL.64 [R1+0x2c0], R20 ;  /* 0x0002c01401007387 */ /* 0x000fe80000100a00 */
[----:B------:R-:W-:Y:S04]  /*4bcf0*/  STL.64 [R1+0x2c8], R22 ;  /* 0x0002c81601007387 */ /* 0x000fe80000100a00 */
[----:B0-----:R-:W-:Y:S04]  /*4bd00*/  STL.64 [R1+0x2d0], R16 ;  /* 0x0002d01001007387 */ /* 0x001fe80000100a00 */
[----:B------:R-:W-:Y:S04]  /*4bd10*/  STL.64 [R1+0x2d8], R18 ;  /* 0x0002d81201007387 */ /* 0x000fe80000100a00 */
[----:B------:R-:W0:Y:S01]  /*4bd20*/  LDSM.16.M88.4 R16, [R2+UR6+0x1a000] ;  /* 0x01a000060210783b */ /* 0x000e220008000200 */
[----:B-1----:R-:W-:-:S03]  /*4bd30*/  IMAD.MOV.U32 R0, RZ, RZ, R12 ;  /* 0x000000ffff007224 */ /* 0x002fc600078e000c */
[----:B------:R-:W-:Y:S01]  /*4bd40*/  STL.64 [R1+0x2e8], R14 ;  /* 0x0002e80e01007387 */ /* 0x000fe20000100a00 */
[----:B------:R-:W-:-:S03]  /*4bd50*/  IMAD.MOV.U32 R29, RZ, RZ, R13 ;  /* 0x000000ffff1d7224 */ /* 0x000fc600078e000d */
[----:B------:R-:W1:Y:S04]  /*4bd60*/  LDSM.16.M88.4 R12, [R2+UR6+0x1c000] ;  /* 0x01c00006020c783b */ /* 0x000e680008000200 */
[----:B------:R-:W-:Y:S04]  /*4bd70*/  STL [R1+0x1edc], R29 ;  /* 0x001edc1d01007387 */ /* 0x000fe80000100800 */
[----:B------:R-:W-:Y:S01]  /*4bd80*/  STL [R1+0x1ed8], R0 ;  /* 0x001ed80001007387 */ /* 0x000fe20000100800 */
[----:B------:R-:W-:Y:S02]  /*4bd90*/  IMAD.MOV.U32 R26, RZ, RZ, R28 ;  /* 0x000000ffff1a7224 */ /* 0x000fe400078e001c */
[----:B------:R-:W-:Y:S01]  /*4bda0*/  IMAD.MOV.U32 R27, RZ, RZ, R3 ;  /* 0x000000ffff1b7224 */ /* 0x000fe200078e0003 */
[----:B0-----:R-:W-:Y:S04]  /*4bdb0*/  STL.64 [R1+0x2f0], R16 ;  /* 0x0002f01001007387 */ /* 0x001fe80000100a00 */
[----:B------:R-:W-:Y:S04]  /*4bdc0*/  STL.64 [R1+0x2f8], R18 ;  /* 0x0002f81201007387 */ /* 0x000fe80000100a00 */
[----:B------:R-:W0:Y:S01]  /*4bdd0*/  LDSM.16.M88.4 R16, [R2+UR6+0x1e000] ;  /* 0x01e000060210783b */ /* 0x000e220008000200 */
[----:B-1----:R-:W-:-:S03]  /*4bde0*/  IMAD.MOV.U32 R28, RZ, RZ, R14 ;  /* 0x000000ffff1c7224 */ /* 0x002fc600078e000e */
[----:B------:R-:W-:Y:S01]  /*4bdf0*/  STL.64 [R1+0x300], R12 ;  /* 0x0003000c01007387 */ /* 0x000fe20000100a00 */
[----:B------:R-:W-:-:S03]  /*4be00*/  IMAD.MOV.U32 R3, RZ, RZ, R15 ;  /* 0x000000ffff037224 */ /* 0x000fc600078e000f */
[----:B------:R-:W1:Y:S04]  /*4be10*/  LDSM.16.MT88.4 R12, [R9+0x20600] ;  /* 0x02060000090c783b */ /* 0x000e680000004200 */
[----:B------:R2:W-:Y:S04]  /*4be20*/  STL [R1+0x1d70], R3 ;  /* 0x001d700301007387 */ /* 0x0005e80000100800 */
[----:B------:R-:W-:Y:S04]  /*4be30*/  STL [R1+0x1d3c], R28 ;  /* 0x001d3c1c01007387 */ /* 0x000fe80000100800 */
[----:B------:R4:W-:Y:S04]  /*4be40*/  STL [R1+0x1a68], R2 ;  /* 0x001a680201007387 */ /* 0x0009e80000100800 */
[----:B0-----:R-:W-:Y:S04]  /*4be50*/  STL.64 [R1+0x310], R16 ;  /* 0x0003101001007387 */ /* 0x001fe80000100a00 */
[----:B------:R0:W-:Y:S04]  /*4be60*/  STL.64 [R1+0x318], R18 ;  /* 0x0003181201007387 */ /* 0x0001e80000100a00 */
[----:B-1----:R-:W-:Y:S04]  /*4be70*/  STL [R1+0x1d8c], R12 ;  /* 0x001d8c0c01007387 */ /* 0x002fe80000100800 */
[----:B------:R-:W-:Y:S04]  /*4be80*/  STL [R1+0x1d88], R13 ;  /* 0x001d880d01007387 */ /* 0x000fe80000100800 */
[----:B------:R-:W-:Y:S04]  /*4be90*/  STL [R1+0x1d84], R14 ;  /* 0x001d840e01007387 */ /* 0x000fe80000100800 */
[----:B------:R-:W-:Y:S04]  /*4bea0*/  STL [R1+0x1d80], R15 ;  /* 0x001d800f01007387 */ /* 0x000fe80000100800 */
[----:B------:R-:W4:Y:S04]  /*4beb0*/  LDL.LU R22, [R1+0x1c8] ;  /* 0x0001c80001167983 */ /* 0x000f280000300800 */
[----:B------:R-:W4:Y:S01]  /*4bec0*/  LDL.LU R23, [R1+0x1cc] ;  /* 0x0001cc0001177983 */ /* 0x000f220000300800 */
[----:B---3--:R-:W-:-:S15]  /*4bed0*/  HMMA.16816.F32.BF16 R8, R4, R10, R24 ;  /* 0x0000000a0408723c */ /* 0x008fde0000041818 */
[----:B------:R-:W-:-:S09]  /*4bee0*/  NOP ;  /* 0x0000000000007918 */ /* 0x000fd20000000000 */
[----:B--2---:R-:W-:Y:S02]  /*4bef0*/  IMAD.MOV.U32 R3, RZ, RZ, R10 ;  /* 0x000000ffff037224 */ /* 0x004fe400078e000a */
[----:B----4-:R-:W-:Y:S01]  /*4bf00*/  IMAD.MOV.U32 R2, RZ, RZ, R11 ;  /* 0x000000ffff027224 */ /* 0x010fe200078e000b */
[----:B------:R1:W-:Y:S04]  /*4bf10*/  STL.64 [R1+0x1f18], R22 ;  /* 0x001f181601007387 */ /* 0x0003e80000100a00 */
[----:B------:R-:W2:Y:S04]  /*4bf20*/  LDL.LU R10, [R1+0x198] ;  /* 0x00019800010a7983 */ /* 0x000ea80000300800 */
[----:B------:R-:W2:Y:S04]  /*4bf30*/  LDL.LU R11, [R1+0x19c] ;  /* 0x00019c00010b7983 */ /* 0x000ea80000300800 */
[----:B0-----:R-:W3:Y:S04]  /*4bf40*/  LDL.LU R18, [R1+0xd8] ;  /* 0x0000d80001127983 */ /* 0x001ee80000300800 */
[----:B------:R-:W3:Y:S04]  /*4bf50*/  LDL.LU R19, [R1+0xdc] ;  /* 0x0000dc0001137983 */ /* 0x000ee80000300800 */
[----:B--2---:R-:W-:Y:S04]  /*4bf60*/  STL.64 [R1+0x1f20], R10 ;  /* 0x001f200a01007387 */ /* 0x004fe80000100a00 */
[----:B------:R-:W2:Y:S04]  /*4bf70*/  LDL.LU R20, [R1+0x180] ;  /* 0x0001800001147983 */ /* 0x000ea80000300800 */
[----:B------:R-:W2:Y:S04]  /*4bf80*/  LDL.LU R21, [R1+0x184] ;  /* 0x0001840001157983 */ /* 0x000ea80000300800 */
[----:B-1----:R-:W4:Y:S04]  /*4bf90*/  LDL.LU R22, [R1+0x188] ;  /* 0x0001880001167983 */ /* 0x002f280000300800 */
[----:B------:R-:W4:Y:S04]  /*4bfa0*/  LDL.LU R23, [R1+0x18c] ;  /* 0x00018c0001177983 */ /* 0x000f280000300800 */
[----:B----4-:R0:W-:Y:S04]  /*4bfb0*/  STL.64 [R1+0x1f30], R22 ;  /* 0x001f301601007387 */ /* 0x0101e80000100a00 */
[----:B--2---:R-:W-:Y:S04]  /*4bfc0*/  STL.64 [R1+0x1f28], R20 ;  /* 0x001f281401007387 */ /* 0x004fe80000100a00 */
[----:B0-----:R-:W2:Y:S04]  /*4bfd0*/  LDL.LU R22, [R1+0x138] ;  /* 0x0001380001167983 */ /* 0x001ea80000300800 */
[----:B------:R-:W2:Y:S04]  /*4bfe0*/  LDL.LU R23, [R1+0x13c] ;  /* 0x00013c0001177983 */ /* 0x000ea80000300800 */
[----:B--2---:R0:W-:Y:S04]  /*4bff0*/  STL.64 [R1+0x1f40], R22 ;  /* 0x001f401601007387 */ /* 0x0041e80000100a00 */
[----:B0-----:R-:W2:Y:S04]  /*4c000*/  LDL.LU R22, [R1+0x108] ;  /* 0x0001080001167983 */ /* 0x001ea80000300800 */
[----:B------:R-:W2:Y:S04]  /*4c010*/  LDL.LU R23, [R1+0x10c] ;  /* 0x00010c0001177983 */ /* 0x000ea80000300800 */
[----:B--2---:R0:W-:Y:S04]  /*4c020*/  STL.64 [R1+0x1f58], R22 ;  /* 0x001f581601007387 */ /* 0x0041e80000100a00 */
[----:B------:R-:W3:Y:S04]  /*4c030*/  LDL.LU R20, [R1+0xc0] ;  /* 0x0000c00001147983 */ /* 0x000ee80000300800 */
[----:B------:R-:W3:Y:S04]  /*4c040*/  LDL.LU R21, [R1+0xc4] ;  /* 0x0000c40001157983 */ /* 0x000ee80000300800 */
[----:B0-----:R-:W3:Y:S04]  /*4c050*/  LDL.LU R22, [R1+0xc8] ;  /* 0x0000c80001167983 */ /* 0x001ee80000300800 */
[----:B------:R-:W3:Y:S04]  /*4c060*/  LDL.LU R23, [R1+0xcc] ;  /* 0x0000cc0001177983 */ /* 0x000ee80000300800 */
[----:B------:R-:W2:Y:S04]  /*4c070*/  LDL.LU R26, [R1+0x168] ;  /* 0x00016800011a7983 */ /* 0x000ea80000300800 */
[----:B------:R-:W2:Y:S04]  /*4c080*/  LDL.LU R27, [R1+0x16c] ;  /* 0x00016c00011b7983 */ /* 0x000ea80000300800 */
[----:B--2---:R0:W-:Y:S04]  /*4c090*/  STL.64 [R1+0x1f38], R26 ;  /* 0x001f381a01007387 */ /* 0x0041e80000100a00 */
[----:B------:R-:W2:Y:S04]  /*4c0a0*/  LDL.LU R24, [R1+0x120] ;  /* 0x0001200001187983 */ /* 0x000ea80000300800 */
[----:B------:R-:W2:Y:S04]  /*4c0b0*/  LDL.LU R25, [R1+0x124] ;  /* 0x0001240001197983 */ /* 0x000ea80000300800 */
[----:B0-----:R-:W4:Y:S04]  /*4c0c0*/  LDL.LU R26, [R1+0x128] ;  /* 0x00012800011a7983 */ /* 0x001f280000300800 */
[----:B------:R-:W4:Y:S01]  /*4c0d0*/  LDL.LU R27, [R1+0x12c] ;  /* 0x00012c00011b7983 */ /* 0x000f220000300800 */
[----:B---3--:R-:W-:Y:S01]  /*4c0e0*/  HMMA.16816.F32.BF16 R20, R4, R18, R20 ;  /* 0x000000120414723c */ /* 0x008fe20000041814 */
[----:B------:R-:W-:-:S02]  /*4c0f0*/  IMAD.MOV.U32 R15, RZ, RZ, R8 ;  /* 0x000000ffff0f7224 */ /* 0x000fc400078e0008 */
[----:B------:R-:W-:-:S15]  /*4c100*/  IMAD.MOV.U32 R14, RZ, RZ, R9 ;  /* 0x000000ffff0e7224 */ /* 0x000fde00078e0009 */
[----:B------:R-:W-:-:S06]  /*4c110*/  NOP ;  /* 0x0000000000007918 */ /* 0x000fcc0000000000 */
[----:B------:R-:W-:Y:S02]  /*4c120*/  IMAD.MOV.U32 R13, RZ, RZ, R22 ;  /* 0x000000ffff0d7224 */ /* 0x000fe400078e0016 */
[----:B------:R-:W-:Y:S01]  /*4c130*/  IMAD.MOV.U32 R12, RZ, RZ, R23 ;  /* 0x000000ffff0c7224 */ /* 0x000fe200078e0017 */
[----:B----4-:R-:W-:Y:S04]  /*4c140*/  STL.64 [R1+0x1f50], R26 ;  /* 0x001f501a01007387 */ /* 0x010fe80000100a00 */
[----:B--2---:R0:W-:Y:S04]  /*4c150*/  STL.64 [R1+0x1f48], R24 ;  /* 0x001f481801007387 */ /* 0x0041e80000100a00 */
[----:B0-----:R-:W2:Y:S04]  /*4c160*/  LDL.LU R24, [R1+0xf0] ;  /* 0x0000f00001187983 */ /* 0x001ea80000300800 */
[----:B------:R-:W2:Y:S04]  /*4c170*/  LDL.LU R25, [R1+0xf4] ;  /* 0x0000f40001197983 */ /* 0x000ea80000300800 */
[----:B------:R-:W2:Y:S04]  /*4c180*/  LDL.LU R26, [R1+0xf8] ;  /* 0x0000f800011a7983 */ /* 0x000ea80000300800 */
[----:B------:R-:W2:Y:S04]  /*4c190*/  LDL.LU R27, [R1+0xfc] ;  /* 0x0000fc00011b7983 */ /* 0x000ea80000300800 */
[----:B------:R-:W3:Y:S04]  /*4c1a0*/  LDL.LU R8, [R1+0x150] ;  /* 0x0001500001087983 */ /* 0x000ee80000300800 */
[----:B------:R-:W3:Y:S04]  /*4c1b0*/  LDL.LU R9, [R1+0x154] ;  /* 0x0001540001097983 */ /* 0x000ee80000300800 */
[----:B------:R-:W3:Y:S04]  /*4c1c0*/  LDL.LU R10, [R1+0x158] ;  /* 0x00015800010a7983 */ /* 0x000ee80000300800 */
[----:B------:R-:W3:Y:S04]  /*4c1d0*/  LDL.LU R11, [R1+0x15c] ;  /* 0x00015c00010b7983 */ /* 0x000ee80000300800 */
[----:B------:R-:W-:Y:S04]  /*4c1e0*/  STL [R1+0x1ef0], R3 ;  /* 0x001ef00301007387 */ /* 0x000fe80000100800 */
[----:B------:R-:W-:Y:S04]  /*4c1f0*/  STL [R1+0x1eec], R14 ;  /* 0x001eec0e01007387 */ /* 0x000fe80000100800 */
[----:B------:R0:W-:Y:S04]  /*4c200*/  STL [R1+0x1ee0], R15 ;  /* 0x001ee00f01007387 */ /* 0x0001e80000100800 */
[----:B------:R-:W2:Y:S01]  /*4c210*/  LDL.LU.64 R22, [R1+0x1f58] ;  /* 0x001f580001167983 */ /* 0x000ea20000300a00 */
[----:B------:R-:W-:-:S02]  /*4c220*/  IMAD.MOV.U32 R16, RZ, RZ, R20 ;  /* 0x000000ffff107224 */ /* 0x000fc400078e0014 */
[----:B------:R-:W-:Y:S02]  /*4c230*/  IMAD.MOV.U32 R28, RZ, RZ, R21 ;  /* 0x000000ffff1c7224 */ /* 0x000fe400078e0015 */
[----:B--2---:R-:W-:Y:S01]  /*4c240*/  HMMA.16816.F32.BF16 R20, R4, R22, R24 ;  /* 0x000000160414723c */ /* 0x004fe20000041818 */
[----:B------:R-:W2:Y:S04]  /*4c250*/  LDL.LU.64 R26, [R1+0x1f50] ;  /* 0x001f5000011a7983 */ /* 0x000ea80000300a00 */
[----:B------:R-:W2:-:S15]  /*4c260*/  LDL.LU.64 R24, [R1+0x1f48] ;  /* 0x001f480001187983 */ /* 0x000e9e0000300a00 */
[----:B------:R-:W-:-:S04]  /*4c270*/  NOP ;  /* 0x0000000000007918 */ /* 0x000fc80000000000 */
[----:B------:R-:W-:Y:S02]  /*4c280*/  IMAD.MOV.U32 R0, RZ, RZ, R22 ;  /* 0x000000ffff007224 */ /* 0x000fe400078e0016 */
[----:B------:R-:W-:Y:S02]  /*4c290*/  IMAD.MOV.U32 R19, RZ, RZ, R23 ;  /* 0x000000ffff137224 */ /* 0x000fe400078e0017 */
[----:B------:R-:W2:Y:S01]  /*4c2a0*/  LDL.LU.64 R22, [R1+0x1f40] ;  /* 0x001f400001167983 */ /* 0x000ea20000300a00 */
[----:B0-----:R-:W-:Y:S02]  /*4c2b0*/  IMAD.MOV.U32 R15, RZ, RZ, R20 ;  /* 0x000000ffff0f7224 */ /* 0x001fe400078e0014 */
[----:B------:R-:W-:Y:S02]  /*4c2c0*/  IMAD.MOV.U32 R29, RZ, RZ, R21 ;  /* 0x000000ffff1d7224 */ /* 0x000fe400078e0015 */
[----:B--2---:R-:W-:Y:S01]  /*4c2d0*/  HMMA.16816.F32.BF16 R20, R4, R22, R24 ;  /* 0x000000160414723c */ /* 0x004fe20000041818 */
[----:B------:R-:W3:-:S15]  /*4c2e0*/  LDL.LU.64 R26, [R1+0x1f38] ;  /* 0x001f3800011a7983 */ /* 0x000ede0000300a00 */
[----:B------:R-:W-:-:S08]  /*4c2f0*/  NOP ;  /* 0x0000000000007918 */ /* 0x000fd00000000000 */
[----:B------:R-:W-:Y:S02]  /*4c300*/  IMAD.MOV.U32 R18, RZ, RZ, R23 ;  /* 0x000000ffff127224 */ /* 0x000fe400078e0017 */
[----:B------:R-:W-:Y:S02]  /*4c310*/  IMAD.MOV.U32 R17, RZ, RZ, R22 ;  /* 0x000000ffff117224 */ /* 0x000fe400078e0016 */
[----:B------:R-:W-:Y:S02]  /*4c320*/  IMAD.MOV.U32 R3, RZ, RZ, R20 ;  /* 0x000000ffff037224 */ /* 0x000fe400078e0014 */
[----:B------:R-:W-:Y:S01]  /*4c330*/  IMAD.MOV.U32 R14, RZ, RZ, R21 ;  /* 0x000000ffff0e7224 */ /* 0x000fe200078e0015 */
[----:B------:R-:W2:Y:S04]  /*4c340*/  LDL.LU.64 R22, [R1+0x1f30] ;  /* 0x001f300001167983 */ /* 0x000ea80000300a00 */
[----:B------:R-:W2:Y:S04]  /*4c350*/  LDL.LU.64 R20, [R1+0x1f28] ;  /* 0x001f280001147983 */ /* 0x000ea80000300a00 */
[----:B------:R-:W-:Y:S04]  /*4c360*/  STL.64 [R1+0x1f10], R18 ;  /* 0x001f101201007387 */ /* 0x000fe80000100a00 */
[----:B------:R0:W-:Y:S04]  /*4c370*/  STL.64 [R1+0x1f08], R16 ;  /* 0x001f081001007387 */ /* 0x0001e80000100a00 */
[----:B0-----:R-:W4:Y:S04]  /*4c380*/  LDL.LU R16, [R1+0x1b0] ;  /* 0x0001b00001107983 */ /* 0x001f280000300800 */
[----:B------:R-:W4:Y:S04]  /*4c390*/  LDL.LU R17, [R1+0x1b4] ;  /* 0x0001b40001117983 */ /* 0x000f280000300800 */
[----:B------:R-:W4:Y:S04]  /*4c3a0*/  LDL.LU R18, [R1+0x1b8] ;  /* 0x0001b80001127983 */ /* 0x000f280000300800 */
[----:B------:R-:W4:Y:S04]  /*4c3b0*/  LDL.LU R19, [R1+0x1bc] ;  /* 0x0001bc0001137983 */ /* 0x000f280000300800 */
[----:B------:R-:W-:Y:S04]  /*4c3c0*/  STL.64 [R1+0x1f00], R14 ;  /* 0x001f000e01007387 */ /* 0x000fe80000100a00 */
[----:B------:R0:W-:Y:S04]  /*4c3d0*/  STL.64 [R1+0x1ef8], R12 ;  /* 0x001ef80c01007387 */ /* 0x0001e80000100a00 */
[----:B0-----:R-:W4:Y:S04]  /*4c3e0*/  LDL.LU R12, [R1+0x1e0] ;  /* 0x0001e000010c7983 */ /* 0x001f280000300800 */
[----:B------:R-:W4:Y:S04]  /*4c3f0*/  LDL.LU R13, [R1+0x1e4] ;  /* 0x0001e400010d7983 */ /* 0x000f280000300800 */
[----:B------:R-:W4:Y:S04]  /*4c400*/  LDL.LU R14, [R1+0x1e8] ;  /* 0x0001e800010e7983 */ /* 0x000f280000300800 */
[----:B------:R-:W4:Y:S01]  /*4c410*/  LDL.LU R15, [R1+0x1ec] ;  /* 0x0001ec00010f7983 */ /* 0x000f220000300800 */
[----:B---3--:R-:W-:Y:S03]  /*4c420*/  HMMA.16816.F32.BF16 R24, R4, R26, R8 ;  /* 0x0000001a0418723c */ /* 0x008fe60000041808 */
[----:B------:R-:W2:-:S15]  /*4c430*/  LDL.LU.64 R10, [R1+0x1f20] ;  /* 0x001f2000010a7983 */ /* 0x000e9e0000300a00 */
[----:B------:R-:W-:-:S05]  /*4c440*/  NOP ;  /* 0x0000000000007918 */ /* 0x000fca0000000000 */
[----:B------:R0:W-:Y:S04]  /*4c450*/  STL.64 [R1+0x1dd0], R26 ;  /* 0x001dd01a01007387 */ /* 0x0001e80000100a00 */
[----:B------:R-:W-:Y:S04]  /*4c460*/  STL.64 [R1+0x1dc8], R24 ;  /* 0x001dc81801007387 */ /* 0x000fe80000100a00 */
[----:B0-----:R-:W3:Y:S04]  /*4c470*/  LDL.LU R26, [R1+0x208] ;  /* 0x00020800011a7983 */ /* 0x001ee80000300800 */
[----:B------:R-:W3:Y:S01]  /*4c480*/  LDL.LU R27, [R1+0x20c] ;  /* 0x00020c00011b7983 */ /* 0x000ee20000300800 */
[----:B--2---:R-:W-:Y:S03]  /*4c490*/  HMMA.16816.F32.BF16 R8, R4, R10, R20 ;  /* 0x0000000a0408723c */ /* 0x004fe60000041814 */
[----:B------:R-:W4:-:S15]  /*4c4a0*/  LDL.LU.64 R22, [R1+0x1f18] ;  /* 0x001f180001167983 */ /* 0x000f1e0000300a00 */
[----:B------:R-:W-:-:S05]  /*4c4b0*/  NOP ;  /* 0x0000000000007918 */ /* 0x000fca0000000000 */
[----:B------:R-:W-:Y:S04]  /*4c4c0*/  STL.64 [R1+0x1dc0], R10 ;  /* 0x001dc00a01007387 */ /* 0x000fe80000100a00 */
[----:B------:R0:W-:Y:S04]  /*4c4d0*/  STL.64 [R1+0x1db8], R8 ;  /* 0x001db80801007387 */ /* 0x0001e80000100a00 */
[----:B0-----:R-:W3:Y:S04]  /*4c4e0*/  LDL.LU R8, [R1+0x1d0] ;  /* 0x0001d00001087983 */ /* 0x001ee80000300800 */
[----:B------:R-:W3:Y:S04]  /*4c4f0*/  LDL.LU R9, [R1+0x1d4] ;  /* 0x0001d40001097983 */ /* 0x000ee80000300800 */
[----:B------:R-:W3:Y:S04]  /*4c500*/  LDL.LU R10, [R1+0x1d8] ;  /* 0x0001d800010a7983 */ /* 0x000ee80000300800 */
[----:B------:R-:W3:Y:S01]  /*4c510*/  LDL.LU R11, [R1+0x1dc] ;  /* 0x0001dc00010b7983 */ /* 0x000ee20000300800 */
[----:B----4-:R-:W-:Y:S03]  /*4c520*/  HMMA.16816.F32.BF16 R20, R4, R22, R16 ;  /* 0x000000160414723c */ /* 0x010fe60000041810 */
[----:B------:R-:W2:Y:S04]  /*4c530*/  LDL.LU.64 R18, [R1+0x1f10] ;  /* 0x001f100001127983 */ /* 0x000ea80000300a00 */
[----:B------:R-:W4:-:S15]  /*4c540*/  LDL.LU.64 R16, [R1+0x1f08] ;  /* 0x001f080001107983 */ /* 0x000f1e0000300a00 */
[----:B------:R-:W-:-:S01]  /*4c550*/  NOP ;  /* 0x0000000000007918 */ /* 0x000fc20000000000 */
[----:B------:R0:W-:Y:S04]  /*4c560*/  STL.64 [R1+0x1db0], R22 ;  /* 0x001db01601007387 */ /* 0x0001e80000100a00 */
[----:B------:R1:W-:Y:S04]  /*4c570*/  STL.64 [R1+0x1da8], R20 ;  /* 0x001da81401007387 */ /* 0x0003e80000100a00 */
[----:B0-----:R-:W1:Y:S04]  /*4c580*/  LDL.LU R22, [R1+0x1f8] ;  /* 0x0001f80001167983 */ /* 0x001e680000300800 */
[----:B------:R-:W1:Y:S02]  /*4c590*/  LDL.LU R23, [R1+0x1fc] ;  /* 0x0001fc0001177983 */ /* 0x000e640000300800 */
[----:B-1----:R-:W-:Y:S02]  /*4c5a0*/  HMMA.16816.F32.BF16 R20, R4, R22, R12 ;  /* 0x000000160414723c */ /* 0x002fe4000004180c */
[----:B------:R-:W2:Y:S04]  /*4c5b0*/  LDL.LU.64 R14, [R1+0x1f00] ;  /* 0x001f0000010e7983 */ /* 0x000ea80000300a00 */
[----:B------:R-:W2:Y:S04]  /*4c5c0*/  LDL.LU.64 R12, [R1+0x1ef8] ;  /* 0x001ef800010c7983 */ /* 0x000ea80000300a00 */
[----:B------:R-:W4:-:S13]  /*4c5d0*/  LDL.LU R24, [R1+0x2c0] ;  /* 0x0002c00001187983 */ /* 0x000f1a0000300800 */
[----:B------:R-:W-:Y:S04]  /*4c5e0*/  STL.64 [R1+0x60], R20 ;  /* 0x0000601401007387 */ /* 0x000fe80000100a00 */
[----:B------:R-:W-:Y:S04]  /*4c5f0*/  STL.64 [R1+0x68], R22 ;  /* 0x0000681601007387 */ /* 0x000fe80000100a00 */
[----:B------:R-:W4:Y:S01]  /*4c600*/  LDL.LU R25, [R1+0x2c4] ;  /* 0x0002c40001197983 */ /* 0x000f220000300800 */
[----:B---3--:R-:W-:Y:S03]  /*4c610*/  HMMA.16816.F32.BF16 R4, R4, R26, R8 ;  /* 0x0000001a0404723c */ /* 0x008fe60000041808 */
[----:B----4-:R0:W-:Y:S04]  /*4c620*/  STL.64 [R1+0x1de0], R24 ;  /* 0x001de01801007387 */ /* 0x0101e80000100a00 */
[----:B------:R-:W3:Y:S04]  /*4c630*/  LDL.LU R8, [R1+0x2d0] ;  /* 0x0002d00001087983 */ /* 0x000ee80000300800 */
[----:B------:R-:W3:Y:S04]  /*4c640*/  LDL.LU R9, [R1+0x2d4] ;  /* 0x0002d40001097983 */ /* 0x000ee80000300800 */
[----:B0-----:R-:W4:Y:S04]  /*4c650*/  LDL.LU R24, [R1+0x2a0] ;  /* 0x0002a00001187983 */ /* 0x001f280000300800 */
[----:B------:R-:W4:Y:S01]  /*4c660*/  LDL.LU R25, [R1+0x2a4] ;  /* 0x0002a40001197983 */ /* 0x000f220000300800 */
[----:B------:R-:W-:-:S02]  /*4c670*/  IMAD.MOV.U32 R10, RZ, RZ, R17 ;  /* 0x000000ffff0a7224 */ /* 0x000fc400078e0011 */
[----:B--2---:R-:W-:Y:S01]  /*4c680*/  IMAD.MOV.U32 R11, RZ, RZ, R18 ;  /* 0x000000ffff0b7224 */ /* 0x004fe200078e0012 */
[----:B----4-:R-:W-:Y:S04]  /*4c690*/  STL.64 [R1+0x1df8], R24 ;  /* 0x001df81801007387 */ /* 0x010fe80000100a00 */
[----:B---3--:R0:W-:Y:S02]  /*4c6a0*/  STL.64 [R1+0x1dd8], R8 ;  /* 0x001dd80801007387 */ /* 0x0081e40000100a00 */
[----:B0-----:R-:W-:Y:S02]  /*4c6b0*/  IMAD.MOV.U32 R8, RZ, RZ, R3 ;  /* 0x000000ffff087224 */ /* 0x001fe400078e0003 */
[----:B------:R-:W-:Y:S01]  /*4c6c0*/  IMAD.MOV.U32 R9, RZ, RZ, R14 ;  /* 0x000000ffff097224 */ /* 0x000fe200078e000e */
[----:B------:R-:W2:Y:S04]  /*4c6d0*/  LDL.LU R3, [R1+0x1ef0] ;  /* 0x001ef00001037983 */ /* 0x000ea80000300800 */
[----:B------:R-:W3:Y:S04]  /*4c6e0*/  LDL.LU R14, [R1+0x1eec] ;  /* 0x001eec00010e7983 */ /* 0x000ee80000300800 */
[----:B------:R-:W4:Y:S04]  /*4c6f0*/  LDL.LU R17, [R1+0x1ee8] ;  /* 0x001ee80001117983 */ /* 0x000f280000300800 */
[----:B------:R-:W2:Y:S04]  /*4c700*/  LDL.LU R18, [R1+0x1ee4] ;  /* 0x001ee40001127983 */ /* 0x000ea80000300800 */
[----:B------:R-:W3:Y:S04]  /*4c710*/  LDL.LU R24, [R1+0x290] ;  /* 0x0002900001187983 */ /* 0x000ee80000300800 */
[----:B------:R-:W3:Y:S04]  /*4c720*/  LDL.LU R25, [R1+0x294] ;  /* 0x0002940001197983 */ /* 0x000ee80000300800 */
[----:B---3--:R2:W-:Y:S04]  /*4c730*/  STL.64 [R1+0x1e10], R24 ;  /* 0x001e101801007387 */ /* 0x0085e80000100a00 */
[----:B------:R-:W-:Y:S04]  /*4c740*/  STL.64 [R1+0x1df0], R10 ;  /* 0x001df00a01007387 */ /* 0x000fe80000100a00 */
[----:B------:R0:W-:Y:S01]  /*4c750*/  STL.64 [R1+0x1de8], R8 ;  /* 0x001de80801007387 */ /* 0x0001e20000100a00 */
[----:B--2---:R-:W-:-:S02]  /*4c760*/  IMAD.MOV.U32 R24, RZ, RZ, R18 ;  /* 0x000000ffff187224 */ /* 0x004fc400078e0012 */
[----:B0-----:R-:W-:Y:S02]  /*4c770*/  IMAD.MOV.U32 R8, RZ, RZ, R15 ;  /* 0x000000ffff087224 */ /* 0x001fe400078e000f */
[----:B------:R-:W-:Y:S01]  /*4c780*/  IMAD.MOV.U32 R9, RZ, RZ, R29 ;  /* 0x000000ffff097224 */ /* 0x000fe200078e001d */
[----:B------:R-:W2:Y:S04]  /*4c790*/  LDL.LU R15, [R1+0x1ee0] ;  /* 0x001ee000010f7983 */ /* 0x000ea80000300800 */
[----:B------:R-:W3:Y:S01]  /*4c7a0*/  LDL.LU R29, [R1+0x1edc] ;  /* 0x001edc00011d7983 */ /* 0x000ee20000300800 */
[----:B------:R-:W-:Y:S02]  /*4c7b0*/  IMAD.MOV.U32 R10, RZ, RZ, R0 ;  /* 0x000000ffff0a7224 */ /* 0x000fe400078e0000 */
[----:B----4-:R-:W-:Y:S01]  /*4c7c0*/  IMAD.MOV.U32 R25, RZ, RZ, R17 ;  /* 0x000000ffff197224 */ /* 0x010fe200078e0011 */
[----:B------:R-:W4:Y:S01]  /*4c7d0*/  LDL.LU R0, [R1+0x1ed8] ;  /* 0x001ed80001007983 */ /* 0x000f220000300800 */
[----:B------:R-:W-:-:S03]  /*4c7e0*/  IMAD.MOV.U32 R11, RZ, RZ, R19 ;  /* 0x000000ffff0b7224 */ /* 0x000fc600078e0013 */
[----:B------:R-:W3:Y:S04]  /*4c7f0*/  LDL.LU R19, [R1+0x1ed4] ;  /* 0x001ed40001137983 */ /* 0x000ee80000300800 */
[----:B------:R-:W4:Y:S04]  /*4c800*/  LDL.LU R18, [R1+0x1ed0] ;  /* 0x001ed00001127983 */ /* 0x000f280000300800 */
[----:B------:R-:W3:Y:S04]  /*4c810*/  LDL.LU R17, [R1+0x1ecc] ;  /* 0x001ecc0001117983 */ /* 0x000ee80000300800 */
[----:B------:R-:W-:Y:S04]  /*4c820*/  STL.64 [R1+0x1e28], R24 ;  /* 0x001e281801007387 */ /* 0x000fe80000100a00 */
[----:B------:R-:W-:Y:S04]  /*4c830*/  STL.64 [R1+0x1e08], R10 ;  /* 0x001e080a01007387 */ /* 0x000fe80000100a00 */
[----:B------:R0:W-:Y:S02]  /*4c840*/  STL.64 [R1+0x1e00], R8 ;  /* 0x001e000801007387 */ /* 0x0001e40000100a00 */
[----:B0-----:R-:W-:-:S02]  /*4c850*/  IMAD.MOV.U32 R8, RZ, RZ, R16 ;  /* 0x000000ffff087224 */ /* 0x001fc400078e0010 */
[----:B------:R-:W4:Y:S04]  /*4c860*/  LDL.LU R16, [R1+0x1ec8] ;  /* 0x001ec80001107983 */ /* 0x000f280000300800 */
[----:B------:R-:W2:Y:S04]  /*4c870*/  LDL.LU R24, [R1+0x270] ;  /* 0x0002700001187983 */ /* 0x000ea80000300800 */
[----:B------:R-:W2:Y:S04]  /*4c880*/  LDL.LU R25, [R1+0x274] ;  /* 0x0002740001197983 */ /* 0x000ea80000300800 */
[----:B--2---:R0:W-:Y:S04]  /*4c890*/  STL.64 [R1+0x1e40], R24 ;  /* 0x001e401801007387 */ /* 0x0041e80000100a00 */
[----:B0-----:R-:W2:Y:S04]  /*4c8a0*/  LDL.LU R24, [R1+0x260] ;  /* 0x0002600001187983 */ /* 0x001ea80000300800 */
[----:B------:R-:W2:Y:S04]  /*4c8b0*/  LDL.LU R25, [R1+0x264] ;  /* 0x0002640001197983 */ /* 0x000ea80000300800 */
[----:B--2---:R0:W-:Y:S04]  /*4c8c0*/  STL.64 [R1+0x1e58], R24 ;  /* 0x001e581801007387 */ /* 0x0041e80000100a00 */
[----:B0-----:R-:W2:Y:S04]  /*4c8d0*/  LDL.LU R24, [R1+0x250] ;  /* 0x0002500001187983 */ /* 0x001ea80000300800 */
[----:B------:R-:W2:Y:S01]  /*4c8e0*/  LDL.LU R25, [R1+0x254] ;  /* 0x0002540001197983 */ /* 0x000ea20000300800 */
[----:B------:R-:W-:-:S02]  /*4c8f0*/  IMAD.MOV.U32 R11, RZ, RZ, R12 ;  /* 0x000000ffff0b7224 */ /* 0x000fc400078e000c */
[----:B------:R-:W-:Y:S01]  /*4c900*/  IMAD.MOV.U32 R10, RZ, RZ, R13 ;  /* 0x000000ffff0a7224 */ /* 0x000fe200078e000d */
[----:B--2---:R0:W-:Y:S04]  /*4c910*/  STL.64 [R1+0x1e60], R24 ;  /* 0x001e601801007387 */ /* 0x0041e80000100a00 */
[----:B0-----:R-:W2:Y:S04]  /*4c920*/  LDL.LU R24, [R1+0x240] ;  /* 0x0002400001187983 */ /* 0x001ea80000300800 */
[----:B------:R-:W2:Y:S04]  /*4c930*/  LDL.LU R25, [R1+0x244] ;  /* 0x0002440001197983 */ /* 0x000ea80000300800 */
[----:B------:R-:W3:Y:S04]  /*4c940*/  LDL.LU R12, [R1+0x230] ;  /* 0x00023000010c7983 */ /* 0x000ee80000300800 */
[----:B------:R-:W3:Y:S04]  /*4c950*/  LDL.LU R13, [R1+0x234] ;  /* 0x00023400010d7983 */ /* 0x000ee80000300800 */
[----:B---3--:R0:W-:Y:S04]  /*4c960*/  STL.64 [R1+0x1e80], R12 ;  /* 0x001e800c01007387 */ /* 0x0081e80000100a00 */
[----:B0-----:R-:W3:Y:S04]  /*4c970*/  LDL.LU R12, [R1+0x220] ;  /* 0x00022000010c7983 */ /* 0x001ee80000300800 */
[----:B------:R-:W3:Y:S04]  /*4c980*/  LDL.LU R13, [R1+0x224] ;  /* 0x00022400010d7983 */ /* 0x000ee80000300800 */
[----:B---3--:R-:W-:Y:S04]  /*4c990*/  STL.64 [R1+0x1e98], R12 ;  /* 0x001e980c01007387 */ /* 0x008fe80000100a00 */
[----:B--2---:R0:W-:Y:S04]  /*4c9a0*/  STL.64 [R1+0x1e78], R24 ;  /* 0x001e781801007387 */ /* 0x0041e80000100a00 */
[----:B0-----:R-:W2:Y:S04]  /*4c9b0*/  LDL.LU R24, [R1+0x140] ;  /* 0x0001400001187983 */ /* 0x001ea80000300800 */
[----:B------:R-:W2:Y:S04]  /*4c9c0*/  LDL.LU R25, [R1+0x144] ;  /* 0x0001440001197983 */ /* 0x000ea80000300800 */
[----:B------:R-:W3:Y:S04]  /*4c9d0*/  LDL.LU R26, [R1+0x148] ;  /* 0x00014800011a7983 */ /* 0x000ee80000300800 */
[----:B------:R-:W3:Y:S04]  /*4c9e0*/  LDL.LU R27, [R1+0x14c] ;  /* 0x00014c00011b7983 */ /* 0x000ee80000300800 */
[----:B------:R-:W4:Y:S04]  /*4c9f0*/  LDL.LU R12, [R1+0x210] ;  /* 0x00021000010c7983 */ /* 0x000f280000300800 */
[----:B------:R-:W4:Y:S04]  /*4ca00*/  LDL.LU R13, [R1+0x214] ;  /* 0x00021400010d7983 */ /* 0x000f280000300800 */
[----:B---3--:R-:W-:Y:S04]  /*4ca10*/  STL.64 [R1+0x1e90], R26 ;  /* 0x001e901a01007387 */ /* 0x008fe80000100a00 */
[----:B--2---:R0:W-:Y:S04]  /*4ca20*/  STL.64 [R1+0x1e88], R24 ;  /* 0x001e881801007387 */ /* 0x0041e80000100a00 */
[----:B0-----:R-:W2:Y:S04]  /*4ca30*/  LDL.LU R24, [R1+0x170] ;  /* 0x0001700001187983 */ /* 0x001ea80000300800 */
[----:B------:R-:W2:Y:S04]  /*4ca40*/  LDL.LU R25, [R1+0x174] ;  /* 0x0001740001197983 */ /* 0x000ea80000300800 */
[----:B------:R-:W3:Y:S04]  /*4ca50*/  LDL.LU R26, [R1+0x178] ;  /* 0x00017800011a7983 */ /* 0x000ee80000300800 */
[----:B------:R-:W3:Y:S01]  /*4ca60*/  LDL.LU R27, [R1+0x17c] ;  /* 0x00017c00011b7983 */ /* 0x000ee20000300800 */
[----:B------:R-:W-:-:S03]  /*4ca70*/  IMAD.MOV.U32 R9, RZ, RZ, R28 ;  /* 0x000000ffff097224 */ /* 0x000fc600078e001c */
[----:B---3--:R-:W-:Y:S04]  /*4ca80*/  STL.64 [R1+0x1ea8], R26 ;  /* 0x001ea81a01007387 */ /* 0x008fe80000100a00 */
[----:B--2---:R0:W-:Y:S04]  /*4ca90*/  STL.64 [R1+0x1ea0], R24 ;  /* 0x001ea01801007387 */ /* 0x0041e80000100a00 */
[----:B0-----:R-:W2:Y:S04]  /*4caa0*/  LDL.LU R24, [R1+0x1a0] ;  /* 0x0001a00001187983 */ /* 0x001ea80000300800 */
[----:B------:R-:W2:Y:S04]  /*4cab0*/  LDL.LU R25, [R1+0x1a4] ;  /* 0x0001a40001197983 */ /* 0x000ea80000300800 */
[----:B------:R-:W2:Y:S04]  /*4cac0*/  LDL.LU R26, [R1+0x1a8] ;  /* 0x0001a800011a7983 */ /* 0x000ea80000300800 */
[----:B------:R-:W2:Y:S04]  /*4cad0*/  LDL.LU R27, [R1+0x1ac] ;  /* 0x0001ac00011b7983 */ /* 0x000ea80000300800 */
[----:B------:R0:W-:Y:S04]  /*4cae0*/  STL.64 [R1+0x1e20], R10 ;  /* 0x001e200a01007387 */ /* 0x0001e80000100a00 */
[----:B------:R1:W-:Y:S01]  /*4caf0*/  STL.64 [R1+0x1e18], R8 ;  /* 0x001e180801007387 */ /* 0x0003e20000100a00 */
[----:B0-----:R-:W-:-:S02]  /*4cb00*/  IMAD.MOV.U32 R10, RZ, RZ, R3 ;  /* 0x000000ffff0a7224 */ /* 0x001fc400078e0003 */
[----:B------:R-:W-:Y:S02]  /*4cb10*/  IMAD.MOV.U32 R11, RZ, RZ, R2 ;  /* 0x000000ffff0b7224 */ /* 0x000fe400078e0002 */
[----:B-1----:R-:W-:Y:S02]  /*4cb20*/  IMAD.MOV.U32 R8, RZ, RZ, R15 ;  /* 0x000000ffff087224 */ /* 0x002fe400078e000f */
[----:B------:R-:W-:Y:S01]  /*4cb30*/  IMAD.MOV.U32 R9, RZ, RZ, R14 ;  /* 0x000000ffff097224 */ /* 0x000fe200078e000e */
[----:B------:R-:W-:Y:S04]  /*4cb40*/  STL.64 [R1+0x1e38], R10 ;  /* 0x001e380a01007387 */ /* 0x000fe80000100a00 */
[----:B------:R0:W-:Y:S04]  /*4cb50*/  STL.64 [R1+0x1e30], R8 ;  /* 0x001e300801007387 */ /* 0x0001e80000100a00 */
[----:B0-----:R-:W3:Y:S04]  /*4cb60*/  LDL.LU R8, [R1+0x40] ;  /* 0x0000400001087983 */ /* 0x001ee80000300800 */
[----:B------:R-:W3:Y:S04]  /*4cb70*/  LDL.LU R9, [R1+0x44] ;  /* 0x0000440001097983 */ /* 0x000ee80000300800 */
[----:B------:R-:W4:Y:S04]  /*4cb80*/  LDL.LU R10, [R1+0x48] ;  /* 0x00004800010a7983 */ /* 0x000f280000300800 */
[----:B------:R-:W4:Y:S04]  /*4cb90*/  LDL.LU R11, [R1+0x4c] ;  /* 0x00004c00010b7983 */ /* 0x000f280000300800 */
[----:B----4-:R-:W-:Y:S04]  /*4cba0*/  STL.64 [R1+0x1e50], R10 ;  /* 0x001e500a01007387 */ /* 0x010fe80000100a00 */
[----:B---3--:R0:W-:Y:S02]  /*4cbb0*/  STL.64 [R1+0x1e48], R8 ;  /* 0x001e480801007387 */ /* 0x0081e40000100a00 */
[----:B0-----:R-:W-:-:S02]  /*4cbc0*/  IMAD.MOV.U32 R8, RZ, RZ, R16 ;  /* 0x000000ffff087224 */ /* 0x001fc400078e0010 */
[----:B------:R-:W-:Y:S01]  /*4cbd0*/  IMAD.MOV.U32 R9, RZ, RZ, R17 ;  /* 0x000000ffff097224 */ /* 0x000fe200078e0011 */
[----:B------:R-:W2:Y:S04]  /*4cbe0*/  LDL.LU R16, [R1+0x1ec4] ;  /* 0x001ec40001107983 */ /* 0x000ea80000300800 */
[----:B------:R-:W2:Y:S01]  /*4cbf0*/  LDL.LU R17, [R1+0x1ec0] ;  /* 0x001ec00001117983 */ /* 0x000ea20000300800 */
[----:B------:R-:W-:Y:S02]  /*4cc00*/  IMAD.MOV.U32 R10, RZ, RZ, R18 ;  /* 0x000000ffff0a7224 */ /* 0x000fe400078e0012 */
[----:B------:R-:W-:Y:S01]  /*4cc10*/  IMAD.MOV.U32 R11, RZ, RZ, R19 ;  /* 0x000000ffff0b7224 */ /* 0x000fe200078e0013 */
[----:B------:R-:W2:Y:S04]  /*4cc20*/  LDL.LU R18, [R1+0x1ebc] ;  /* 0x001ebc0001127983 */ /* 0x000ea80000300800 */
[----:B------:R-:W2:Y:S04]  /*4cc30*/  LDL.LU R19, [R1+0x1eb8] ;  /* 0x001eb80001137983 */ /* 0x000ea80000300800 */
[----:B------:R-:W-:Y:S04]  /*4cc40*/  STL.64 [R1+0x1e70], R10 ;  /* 0x001e700a01007387 */ /* 0x000fe80000100a00 */
[----:B------:R0:W-:Y:S01]  /*4cc50*/  STL.64 [R1+0x1e68], R8 ;  /* 0x001e680801007387 */ /* 0x0001e20000100a00 */
[----:B------:R-:W-:-:S02]  /*4cc60*/  IMAD.MOV.U32 R20, RZ, RZ, R0 ;  /* 0x000000ffff147224 */ /* 0x000fc400078e0000 */
[----:B------:R-:W-:Y:S01]  /*4cc70*/  IMAD.MOV.U32 R21, RZ, RZ, R29 ;  /* 0x000000ffff157224 */ /* 0x000fe200078e001d */
[----:B0-----:R-:W3:Y:S04]  /*4cc80*/  LDL.LU R8, [R1+0x110] ;  /* 0x0001100001087983 */ /* 0x001ee80000300800 */
[----:B------:R-:W3:Y:S04]  /*4cc90*/  LDL.LU R9, [R1+0x114] ;  /* 0x0001140001097983 */ /* 0x000ee80000300800 */
[----:B------:R-:W3:Y:S04]  /*4cca0*/  LDL.LU R10, [R1+0x118] ;  /* 0x00011800010a7983 */ /* 0x000ee80000300800 */
[----:B------:R-:W3:Y:S04]  /*4ccb0*/  LDL.LU R11, [R1+0x11c] ;  /* 0x00011c00010b7983 */ /* 0x000ee80000300800 */
[----:B------:R-:W4:Y:S04]  /*4ccc0*/  LDL.LU R0, [R1+0x1eb4] ;  /* 0x001eb40001007983 */ /* 0x000f280000300800 */
[----:B------:R-:W4:Y:S04]  /*4ccd0*/  LDL.LU R29, [R1+0x1eb0] ;  /* 0x001eb000011d7983 */ /* 0x000f280000300800 */
[----:B------:R-:W-:Y:S04]  /*4cce0*/  STL [R1+0x1da4], R6 ;  /* 0x001da40601007387 */ /* 0x000fe80000100800 */
[----:B------:R-:W-:Y:S01]  /*4ccf0*/  STL [R1+0x1da0], R7 ;  /* 0x001da00701007387 */ /* 0x000fe20000100800 */
[----:B--2---:R-:W-:Y:S03]  /*4cd00*/  HMMA.16816.F32.BF16 R12, R16, R12, R24 ;  /* 0x0000000c100c723c */ /* 0x004fe60000041818 */
[----:B------:R-:W2:Y:S04]  /*4cd10*/  LDL.LU.64 R26, [R1+0x1ea8] ;  /* 0x001ea800011a7983 */ /* 0x000ea80000300a00 */
[----:B------:R-:W2:-:S15]  /*4cd20*/  LDL.LU.64 R24, [R1+0x1ea0] ;  /* 0x001ea00001187983 */ /* 0x000e9e0000300a00 */
[----:B------:R-:W-:-:S01]  /*4cd30*/  NOP ;  /* 0x0000000000007918 */ /* 0x000fc20000000000 */
        /* <DEDUP_REMOVED lines=10> */
[----:B--2---:R-:W-:-:S15]  /*4cde0*/  HMMA.16816.F32.BF16 R24, R16, R12, R24 ;  /* 0x0000000c1018723c */ /* 0x004fde0000041818 */
[----:B------:R-:W-:-:S09]  /*4cdf0*/  NOP ;  /* 0x0000000000007918 */ /* 0x000fd20000000000 */
[----:B------:R-:W-:Y:S02]  /*4ce00*/  IMAD.MOV.U32 R12, RZ, RZ, R24 ;  /* 0x000000ffff0c7224 */ /* 0x000fe400078e0018 */
[----:B------:R-:W-:Y:S02]  /*4ce10*/  IMAD.MOV.U32 R13, RZ, RZ, R25 ;  /* 0x000000ffff0d7224 */ /* 0x000fe400078e0019 */
[----:B------:R-:W3:Y:S01]  /*4ce20*/  LDL.LU.64 R24, [R1+0x1e78] ;  /* 0x001e780001187983 */ /* 0x000ee20000300a00 */
[----:B-1----:R-:W-:Y:S02]  /*4ce30*/  IMAD.MOV.U32 R14, RZ, RZ, R26 ;  /* 0x000000ffff0e7224 */ /* 0x002fe400078e001a */
[----:B------:R-:W-:-:S05]  /*4ce40*/  IMAD.MOV.U32 R15, RZ, RZ, R27 ;  /* 0x000000ffff0f7224 */ /* 0x000fca00078e001b */
[----:B------:R-:W-:Y:S04]  /*4ce50*/  STL.64 [R1+0x1d98], R14 ;  /* 0x001d980e01007387 */ /* 0x000fe80000100a00 */
[----:B------:R0:W-:Y:S04]  /*4ce60*/  STL.64 [R1+0x1d90], R12 ;  /* 0x001d900c01007387 */ /* 0x0001e80000100a00 */
[----:B0-----:R-:W2:Y:S04]  /*4ce70*/  LDL.LU R12, [R1+0xe0] ;  /* 0x0000e000010c7983 */ /* 0x001ea80000300800 */
[----:B------:R-:W2:Y:S01]  /*4ce80*/  LDL.LU R13, [R1+0xe4] ;  /* 0x0000e400010d7983 */ /* 0x000ea20000300800 */
[----:B---3--:R-:W-:Y:S03]  /*4ce90*/  HMMA.16816.F32.BF16 R24, R16, R24, R8 ;  /* 0x000000181018723c */ /* 0x008fe60000041808 */
[----:B------:R-:W3:Y:S04]  /*4cea0*/  LDL.LU.64 R10, [R1+0x1e70] ;  /* 0x001e7000010a7983 */ /* 0x000ee80000300a00 */
[----:B------:R-:W3:-:S15]  /*4ceb0*/  LDL.LU.64 R8, [R1+0x1e68] ;  /* 0x001e680001087983 */ /* 0x000ede0000300a00 */
[----:B------:R-:W-:-:S01]  /*4cec0*/  NOP ;  /* 0x0000000000007918 */ /* 0x000fc20000000000 */
[----:B------:R0:W-:Y:S04]  /*4ced0*/  STL.64 [R1+0xa0], R24 ;  /* 0x0000a01801007387 */ /* 0x0001e80000100a00 */
[----:B------:R2:W-:Y:S04]  /*4cee0*/  STL.64 [R1+0xa8], R26 ;  /* 0x0000a81a01007387 */ /* 0x0005e80000100a00 */
[----:B0-----:R-:W2:Y:S01]  /*4cef0*/  LDL.LU.64 R24, [R1+0x1e60] ;  /* 0x001e600001187983 */ /* 0x001ea20000300a00 */
[----:B----4-:R-:W-:Y:S02]  /*4cf00*/  IMAD.MOV.U32 R14, RZ, RZ, R29 ;  /* 0x000000ffff0e7224 */ /* 0x010fe400078e001d */
[----:B------:R-:W-:-:S07]  /*4cf10*/  IMAD.MOV.U32 R15, RZ, RZ, R0 ;  /* 0x000000ffff0f7224 */ /* 0x000fce00078e0000 */
[----:B--2---:R-:W-:-:S15]  /*4cf20*/  HMMA.16816.F32.BF16 R24, R16, R24, R12 ;  /* 0x000000181018723c */ /* 0x004fde000004180c */
[----:B------:R-:W-:-:S09]  /*4cf30*/  NOP ;  /* 0x0000000000007918 */ /* 0x000fd20000000000 */
[----:B------:R-:W-:Y:S02]  /*4cf40*/  IMAD.MOV.U32 R6, RZ, RZ, R24 ;  /* 0x000000ffff067224 */ /* 0x000fe400078e0018 */
[----:B------:R-:W-:Y:S02]  /*4cf50*/  IMAD.MOV.U32 R7, RZ, RZ, R25 ;  /* 0x000000ffff077224 */ /* 0x000fe400078e0019 */
[----:B------:R-:W3:Y:S01]  /*4cf60*/  LDL.LU.64 R24, [R1+0x1e58] ;  /* 0x001e580001187983 */ /* 0x000ee20000300a00 */
[----:B------:R-:W-:Y:S02]  /*4cf70*/  IMAD.MOV.U32 R15, RZ, RZ, R26 ;  /* 0x000000ffff0f7224 */ /* 0x000fe400078e001a */
[----:B------:R-:W-:Y:S02]  /*4cf80*/  IMAD.MOV.U32 R14, RZ, RZ, R27 ;  /* 0x000000ffff0e7224 */ /* 0x000fe400078e001b */
[----:B---3--:R-:W-:Y:S01]  /*4cf90*/  HMMA.16816.F32.BF16 R24, R16, R24, R8 ;  /* 0x000000181018723c */ /* 0x008fe20000041808 */
[----:B------:R-:W2:Y:S04]  /*4cfa0*/  LDL.LU.64 R10, [R1+0x1e50] ;  /* 0x001e5000010a7983 */ /* 0x000ea80000300a00 */
[----:B------:R-:W2:-:S15]  /*4cfb0*/  LDL.LU.64 R8, [R1+0x1e48] ;  /* 0x001e480001087983 */ /* 0x000e9e0000300a00 */
[----:B------:R-:W-:-:S04]  /*4cfc0*/  NOP ;  /* 0x0000000000007918 */ /* 0x000fc80000000000 */
[----:B------:R-:W-:Y:S02]  /*4cfd0*/  IMAD.MOV.U32 R28, RZ, RZ, R24 ;  /* 0x000000ffff1c7224 */ /* 0x000fe400078e0018 */
[----:B------:R-:W-:Y:S02]  /*4cfe0*/  IMAD.MOV.U32 R0, RZ, RZ, R25 ;  /* 0x000000ffff007224 */ /* 0x000fe400078e0019 */
[----:B------:R-:W2:Y:S01]  /*4cff0*/  LDL.LU.64 R24, [R1+0x1e40] ;  /* 0x001e400001187983 */ /* 0x000ea20000300a00 */
[----:B------:R-:W-:Y:S02]  /*4d000*/  IMAD.MOV.U32 R29, RZ, RZ, R26 ;  /* 0x000000ffff1d7224 */ /* 0x000fe400078e001a */
[----:B------:R-:W-:Y:S02]  /*4d010*/  IMAD.MOV.U32 R2, RZ, RZ, R27 ;  /* 0x000000ffff027224 */ /* 0x000fe400078e001b */
[----:B--2---:R-:W-:Y:S01]  /*4d020*/  HMMA.16816.F32.BF16 R24, R16, R24, R8 ;  /* 0x000000181018723c */ /* 0x004fe20000041808 */
[----:B------:R-:W2:Y:S04]  /*4d030*/  LDL.LU.64 R10, [R1+0x1e38] ;  /* 0x001e3800010a7983 */ /* 0x000ea80000300a00 */
[----:B------:R-:W2:-:S15]  /*4d040*/  LDL.LU.64 R8, [R1+0x1e30] ;  /* 0x001e300001087983 */ /* 0x000e9e0000300a00 */
[----:B------:R-:W-:-:S03]  /*4d050*/  NOP ;  /* 0x0000000000007918 */ /* 0x000fc60000000000 */
        /* <DEDUP_REMOVED lines=28> */
[----:B------:R-:W-:Y:S04]  /*4d220*/  STL.64 [R1+0x110], R24 ;  /* 0x0001101801007387 */ /* 0x000fe80000100a00 */
[----:B------:R0:W-:Y:S04]  /*4d230*/  STL.64 [R1+0x118], R26 ;  /* 0x0001181a01007387 */ /* 0x0001e80000100a00 */
[----:B0-----:R-:W2:Y:S04]  /*4d240*/  LDL.LU.64 R26, [R1+0x1dd0] ;  /* 0x001dd000011a7983 */ /* 0x001ea80000300a00 */
[----:B------:R-:W2:Y:S04]  /*4d250*/  LDL.LU.64 R24, [R1+0x1dc8] ;  /* 0x001dc80001187983 */ /* 0x000ea80000300a00 */
[----:B------:R-:W3:Y:S01]  /*4d260*/  LDL.LU.64 R10, [R1+0x1dc0] ;  /* 0x001dc000010a7983 */ /* 0x000ee20000300a00 */
[----:B--2---:R-:W-:Y:S03]  /*4d270*/  HMMA.16816.F32.BF16 R24, R16, R8, R24 ;  /* 0x000000081018723c */ /* 0x004fe60000041818 */
[----:B------:R-:W3:-:S15]  /*4d280*/  LDL.LU.64 R8, [R1+0x1db8] ;  /* 0x001db80001087983 */ /* 0x000ede0000300a00 */
[----:B------:R-:W-:-:S05]  /*4d290*/  NOP ;  /* 0x0000000000007918 */ /* 0x000fca0000000000 */
[----:B------:R0:W-:Y:S04]  /*4d2a0*/  STL.64 [R1+0x100], R24 ;  /* 0x0001001801007387 */ /* 0x0001e80000100a00 */
[----:B------:R-:W-:Y:S04]  /*4d2b0*/  STL.64 [R1+0x108], R26 ;  /* 0x0001081a01007387 */ /* 0x000fe80000100a00 */
[----:B0-----:R-:W2:Y:S04]  /*4d2c0*/  LDL.LU R24, [R1+0x300] ;  /* 0x0003000001187983 */ /* 0x001ea80000300800 */
[----:B------:R-:W2:Y:S04]  /*4d2d0*/  LDL.LU R25, [R1+0x304] ;  /* 0x0003040001197983 */ /* 0x000ea80000300800 */
[----:B------:R-:W4:Y:S01]  /*4d2e0*/  LDL.LU.64 R22, [R1+0x1db0] ;  /* 0x001db00001167983 */ /* 0x000f220000300a00 */
[----:B---3--:R-:W-:Y:S03]  /*4d2f0*/  HMMA.16816.F32.BF16 R8, R16, R20, R8 ;  /* 0x000000141008723c */ /* 0x008fe60000041808 */
[----:B------:R-:W4:-:S15]  /*4d300*/  LDL.LU.64 R20, [R1+0x1da8] ;  /* 0x001da80001147983 */ /* 0x000f1e0000300a00 */
[----:B------:R-:W-:-:S05]  /*4d310*/  NOP ;  /* 0x0000000000007918 */ /* 0x000fca0000000000 */
[----:B------:R0:W-:Y:S04]  /*4d320*/  STL.64 [R1+0xf0], R8 ;  /* 0x0000f00801007387 */ /* 0x0001e80000100a00 */
[----:B------:R4:W-:Y:S04]  /*4d330*/  STL.64 [R1+0xf8], R10 ;  /* 0x0000f80a01007387 */ /* 0x0009e80000100a00 */
[----:B0-----:R-:W4:Y:S04]  /*4d340*/  LDL.LU R8, [R1+0x2f0] ;  /* 0x0002f00001087983 */ /* 0x001f280000300800 */
[----:B------:R-:W4:Y:S04]  /*4d350*/  LDL.LU R9, [R1+0x2f4] ;  /* 0x0002f40001097983 */ /* 0x000f280000300800 */
[----:B------:R-:W3:Y:S04]  /*4d360*/  LDL.LU R12, [R1+0x310] ;  /* 0x00031000010c7983 */ /* 0x000ee80000300800 */
[----:B------:R-:W3:Y:S01]  /*4d370*/  LDL.LU R13, [R1+0x314] ;  /* 0x00031400010d7983 */ /* 0x000ee20000300800 */
[----:B----4-:R-:W-:Y:S03]  /*4d380*/  HMMA.16816.F32.BF16 R8, R16, R8, R20 ;  /* 0x000000081008723c */ /* 0x010fe60000041814 */
[----:B------:R-:W2:-:S15]  /*4d390*/  LDL.LU R20, [R1+0x60] ;  /* 0x0000600001147983 */ /* 0x000e9e0000300800 */
[----:B------:R-:W-:-:S05]  /*4d3a0*/  NOP ;  /* 0x0000000000007918 */ /* 0x000fca0000000000 */
[----:B------:R-:W-:Y:S04]  /*4d3b0*/  STL.64 [R1+0x10], R8 ;  /* 0x0000100801007387 */ /* 0x000fe80000100a00 */
[----:B------:R0:W-:Y:S04]  /*4d3c0*/  STL.64 [R1+0x18], R10 ;  /* 0x0000180a01007387 */ /* 0x0001e80000100a00 */
[----:B------:R-:W2:Y:S04]  /*4d3d0*/  LDL.LU R21, [R1+0x64] ;  /* 0x0000640001157983 */ /* 0x000ea80000300800 */
[----:B------:R-:W2:Y:S04]  /*4d3e0*/  LDL.LU R22, [R1+0x68] ;  /* 0x0000680001167983 */ /* 0x000ea80000300800 */
[----:B------:R-:W2:Y:S04]  /*4d3f0*/  LDL.LU R23, [R1+0x6c] ;  /* 0x00006c0001177983 */ /* 0x000ea80000300800 */
[----:B0-----:R-:W4:Y:S04]  /*4d400*/  LDL.LU R10, [R1+0x278] ;  /* 0x00027800010a7983 */ /* 0x001f280000300800 */
[----:B------:R-:W4:Y:S04]  /*4d410*/  LDL.LU R11, [R1+0x27c] ;  /* 0x00027c00010b7983 */ /* 0x000f280000300800 */
[----:B----4-:R2:W-:Y:S02]  /*4d420*/  STL.64 [R1+0x1d40], R10 ;  /* 0x001d400a01007387 */ /* 0x0105e40000100a00 */
[----:B--2---:R-:W-:Y:S02]  /*4d430*/  HMMA.16816.F32.BF16 R8, R16, R24, R20 ;  /* 0x000000181008723c */ /* 0x004fe40000041814 */
[----:B------:R-:W2:-:S15]  /*4d440*/  LDL.LU R22, [R1+0x218] ;  /* 0x0002180001167983 */ /* 0x000e9e0000300800 */
[----:B------:R-:W-:-:S06]  /*4d450*/  NOP ;  /* 0x0000000000007918 */ /* 0x000fcc0000000000 */
[----:B------:R0:W-:Y:S04]  /*4d460*/  STL.64 [R1], R8 ;  /* 0x0000000801007387 */ /* 0x0001e80000100a00 */
[----:B------:R1:W-:Y:S04]  /*4d470*/  STL.64 [R1+0x8], R10 ;  /* 0x0000080a01007387 */ /* 0x0003e80000100a00 */
[----:B------:R-:W2:Y:S01]  /*4d480*/  LDL.LU R23, [R1+0x21c] ;  /* 0x00021c0001177983 */ /* 0x000ea20000300800 */
[----:B0-----:R-:W-:Y:S02]  /*4d490*/  IMAD.MOV.U32 R8, RZ, RZ, R6 ;  /* 0x000000ffff087224 */ /* 0x001fe400078e0006 */
[----:B------:R-:W-:Y:S01]  /*4d4a0*/  IMAD.MOV.U32 R9, RZ, RZ, R7 ;  /* 0x000000ffff097224 */ /* 0x000fe200078e0007 */
[----:B------:R-:W3:Y:S04]  /*4d4b0*/  LDL.LU R6, [R1+0x1da4] ;  /* 0x001da40001067983 */ /* 0x000ee80000300800 */
[----:B------:R-:W3:Y:S04]  /*4d4c0*/  LDL.LU R7, [R1+0x1da0] ;  /* 0x001da00001077983 */ /* 0x000ee80000300800 */
[----:B------:R-:W4:Y:S04]  /*4d4d0*/  LDL.LU R26, [R1+0x228] ;  /* 0x00022800011a7983 */ /* 0x000f280000300800 */
[----:B------:R-:W4:Y:S01]  /*4d4e0*/  LDL.LU R27, [R1+0x22c] ;  /* 0x00022c00011b7983 */ /* 0x000f220000300800 */
[----:B-1----:R-:W-:-:S02]  /*4d4f0*/  IMAD.MOV.U32 R10, RZ, RZ, R15 ;  /* 0x000000ffff0a7224 */ /* 0x002fc400078e000f */
[----:B------:R-:W-:Y:S01]  /*4d500*/  IMAD.MOV.U32 R11, RZ, RZ, R14 ;  /* 0x000000ffff0b7224 */ /* 0x000fe200078e000e */
[----:B----4-:R0:W-:Y:S04]  /*4d510*/  STL.64 [R1+0x1d78], R26 ;  /* 0x001d781a01007387 */ /* 0x0101e80000100a00 */
[----:B------:R-:W2:Y:S04]  /*4d520*/  LDL.LU R24, [R1+0x70] ;  /* 0x0000700001187983 */ /* 0x000ea80000300800 */
[----:B------:R-:W2:Y:S04]  /*4d530*/  LDL.LU R25, [R1+0x74] ;  /* 0x0000740001197983 */ /* 0x000ea80000300800 */
[----:B0-----:R-:W2:Y:S04]  /*4d540*/  LDL.LU R26, [R1+0x78] ;  /* 0x00007800011a7983 */ /* 0x001ea80000300800 */
[----:B------:R-:W2:Y:S04]  /*4d550*/  LDL.LU R27, [R1+0x7c] ;  /* 0x00007c00011b7983 */ /* 0x000ea80000300800 */
[----:B------:R0:W-:Y:S04]  /*4d560*/  STL.64 [R1+0x1d50], R10 ;  /* 0x001d500a01007387 */ /* 0x0001e80000100a00 */
[----:B------:R-:W-:Y:S04]  /*4d570*/  STL.64 [R1+0x1d48], R8 ;  /* 0x001d480801007387 */ /* 0x000fe80000100a00 */
[----:B0-----:R-:W4:Y:S04]  /*4d580*/  LDL.LU R10, [R1+0x248] ;  /* 0x00024800010a7983 */ /* 0x001f280000300800 */
[----:B------:R-:W4:Y:S04]  /*4d590*/  LDL.LU R11, [R1+0x24c] ;  /* 0x00024c00010b7983 */ /* 0x000f280000300800 */
[----:B----4-:R0:W-:Y:S04]  /*4d5a0*/  STL.64 [R1+0x1d58], R10 ;  /* 0x001d580a01007387 */ /* 0x0101e80000100a00 */
[----:B0-----:R-:W4:Y:S04]  /*4d5b0*/  LDL.LU R10, [R1+0x238] ;  /* 0x00023800010a7983 */ /* 0x001f280000300800 */
[----:B------:R-:W4:Y:S01]  /*4d5c0*/  LDL.LU R11, [R1+0x23c] ;  /* 0x00023c00010b7983 */ /* 0x000f220000300800 */
[----:B---3--:R-:W-:Y:S03]  /*4d5d0*/  HMMA.16816.F32.BF16 R16, R16, R12, R4 ;  /* 0x0000000c1010723c */ /* 0x008fe60000041804 */
[----:B----4-:R0:W-:Y:S04]  /*4d5e0*/  STL.64 [R1+0x1d68], R10 ;  /* 0x001d680a01007387 */ /* 0x0101e80000100a00 */
[----:B------:R-:W3:Y:S04]  /*4d5f0*/  LDL.LU R8, [R1+0x80] ;  /* 0x0000800001087983 */ /* 0x000ee80000300800 */
[----:B------:R-:W3:Y:S04]  /*4d600*/  LDL.LU R9, [R1+0x84] ;  /* 0x0000840001097983 */ /* 0x000ee80000300800 */
[----:B0-----:R-:W3:Y:S04]  /*4d610*/  LDL.LU R10, [R1+0x88] ;  /* 0x00008800010a7983 */ /* 0x001ee80000300800 */
[----:B------:R-:W3:Y:S04]  /*4d620*/  LDL.LU R11, [R1+0x8c] ;  /* 0x00008c00010b7983 */ /* 0x000ee80000300800 */
[----:B------:R-:W4:Y:S04]  /*4d630*/  LDL.LU.64 R14, [R1+0x1d98] ;  /* 0x001d9800010e7983 */ /* 0x000f280000300a00 */
[----:B------:R-:W2:Y:S04]  /*4d640*/  LDL.LU.64 R12, [R1+0x1d90] ;  /* 0x001d9000010c7983 */ /* 0x000ea80000300a00 */
[----:B------:R-:W3:Y:S01]  /*4d650*/  LDL R7, [R1+0x2b4] ;  /* 0x0002b40001077983 */ /* 0x000ee20000100800 */
[----:B--2---:R-:W-:-:S03]  /*4d660*/  IMAD.MOV.U32 R4, RZ, RZ, R12 ;  /* 0x000000ffff047224 */ /* 0x004fc600078e000c */
[----:B---3--:R0:W-:Y:S04]  /*4d670*/  STL [R1+0x1d60], R7 ;  /* 0x001d600701007387 */ /* 0x0081e80000100800 */
[----:B------:R-:W2:Y:S01]  /*4d680*/  LDL.LU R12, [R1+0x1d8c] ;  /* 0x001d8c00010c7983 */ /* 0x000ea20000300800 */
[----:B------:R-:W-:Y:S02]  /*4d690*/  IMAD.MOV.U32 R5, RZ, RZ, R13 ;  /* 0x000000ffff057224 */ /* 0x000fe400078e000d */
[----:B----4-:R-:W-:Y:S01]  /*4d6a0*/  IMAD.MOV.U32 R6, RZ, RZ, R14 ;  /* 0x000000ffff067224 */ /* 0x010fe200078e000e */
[----:B------:R-:W2:Y:S04]  /*4d6b0*/  LDL.LU R13, [R1+0x1d88] ;  /* 0x001d8800010d7983 */ /* 0x000ea80000300800 */
[----:B------:R-:W2:Y:S01]  /*4d6c0*/  LDL.LU R14, [R1+0x1d84] ;  /* 0x001d8400010e7983 */ /* 0x000ea20000300800 */
[----:B0-----:R-:W-:-:S03]  /*4d6d0*/  IMAD.MOV.U32 R7, RZ, RZ, R15 ;  /* 0x000000ffff077224 */ /* 0x001fc600078e000f */
[----:B------:R-:W2:Y:S04]  /*4d6e0*/  LDL.LU R15, [R1+0x1d80] ;  /* 0x001d8000010f7983 */ /* 0x000ea80000300800 */
[----:B------:R0:W-:Y:S04]  /*4d6f0*/  STL [R1+0x1c64], R16 ;  /* 0x001c641001007387 */ /* 0x0001e80000100800 */
[----:B------:R1:W-:Y:S04]  /*4d700*/  STL [R1+0x1c60], R17 ;  /* 0x001c601101007387 */ /* 0x0003e80000100800 */
[----:B------:R3:W-:Y:S04]  /*4d710*/  STL [R1+0x1c5c], R18 ;  /* 0x001c5c1201007387 */ /* 0x0007e80000100800 */
[----:B------:R4:W-:Y:S04]  /*4d720*/  STL [R1+0x1c58], R19 ;  /* 0x001c581301007387 */ /* 0x0009e80000100800 */
[----:B0-----:R-:W2:Y:S04]  /*4d730*/  LDL.LU R16, [R1+0xa0] ;  /* 0x0000a00001107983 */ /* 0x001ea80000300800 */
[----:B-1----:R-:W2:Y:S04]  /*4d740*/  LDL.LU R17, [R1+0xa4] ;  /* 0x0000a40001117983 */ /* 0x002ea80000300800 */
[----:B---3--:R-:W3:Y:S04]  /*4d750*/  LDL.LU R18, [R1+0xa8] ;  /* 0x0000a80001127983 */ /* 0x008ee80000300800 */
[----:B----4-:R-:W3:Y:S01]  /*4d760*/  LDL.LU R19, [R1+0xac] ;  /* 0x0000ac0001137983 */ /* 0x010ee20000300800 */
[----:B--2---:R-:W-:Y:S03]  /*4d770*/  HMMA.16816.F32.BF16 R20, R12, R22, R24 ;  /* 0x000000160c14723c */ /* 0x004fe60000041818 */
[----:B------:R-:W2:-:S15]  /*4d780*/  LDL.LU.64 R26, [R1+0x1d78] ;  /* 0x001d7800011a7983 */ /* 0x000e9e0000300a00 */
[----:B------:R-:W-:-:S05]  /*4d790*/  NOP ;  /* 0x0000000000007918 */ /* 0x000fca0000000000 */
[----:B------:R0:W-:Y:S04]  /*4d7a0*/  STL [R1+0x1c54], R20 ;  /* 0x001c541401007387 */ /* 0x0001e80000100800 */
[----:B------:R1:W-:Y:S04]  /*4d7b0*/  STL [R1+0x1c50], R21 ;  /* 0x001c501501007387 */ /* 0x0003e80000100800 */
[----:B------:R4:W-:Y:S04]  /*4d7c0*/  STL [R1+0x1c3c], R22 ;  /* 0x001c3c1601007387 */ /* 0x0009e80000100800 */
[----:B------:R3:W-:Y:S04]  /*4d7d0*/  STL [R1+0x1c38], R23 ;  /* 0x001c381701007387 */ /* 0x0007e80000100800 */
[----:B0-----:R-:W2:Y:S04]  /*4d7e0*/  LDL.LU R20, [R1+0xb0] ;  /* 0x0000b00001147983 */ /* 0x001ea80000300800 */
[----:B-1----:R-:W2:Y:S04]  /*4d7f0*/  LDL.LU R21, [R1+0xb4] ;  /* 0x0000b40001157983 */ /* 0x002ea80000300800 */
[----:B----4-:R-:W4:Y:S01]  /*4d800*/  LDL.LU R22, [R1+0xb8] ;  /* 0x0000b80001167983 */ /* 0x010f220000300800 */
[----:B---3--:R-:W-:-:S03]  /*4d810*/  IMAD.MOV.U32 R23, RZ, RZ, R3 ;  /* 0x000000ffff177224 */ /* 0x008fc600078e0003 */
[----:B------:R-:W3:Y:S01]  /*4d820*/  LDL.LU R3, [R1+0x1d70] ;  /* 0x001d700001037983 */ /* 0x000ee20000300800 */
[----:B--2---:R-:W-:Y:S03]  /*4d830*/  HMMA.16816.F32.BF16 R24, R12, R26, R8 ;  /* 0x0000001a0c18723c */ /* 0x004fe60000041808 */
[----:B------:R-:W2:-:S15]  /*4d840*/  LDL.LU.64 R10, [R1+0x1d68] ;  /* 0x001d6800010a7983 */ /* 0x000e9e0000300a00 */
[----:B------:R-:W-:-:S05]  /*4d850*/  NOP ;  /* 0x0000000000007918 */ /* 0x000fca0000000000 */
[----:B------:R0:W-:Y:S04]  /*4d860*/  STL.64 [R1+0x1c30], R26 ;  /* 0x001c301a01007387 */ /* 0x0001e80000100a00 */
[----:B------:R-:W-:Y:S04]  /*4d870*/  STL.64 [R1+0x1c28], R24 ;  /* 0x001c281801007387 */ /* 0x000fe80000100a00 */
[----:B0-----:R-:W4:Y:S04]  /*4d880*/  LDL.LU R26, [R1+0x268] ;  /* 0x00026800011a7983 */ /* 0x001f280000300800 */
[----:B------:R-:W4:Y:S01]  /*4d890*/  LDL.LU R27, [R1+0x26c] ;  /* 0x00026c00011b7983 */ /* 0x000f220000300800 */
[----:B--2---:R-:W-:Y:S03]  /*4d8a0*/  HMMA.16816.F32.BF16 R8, R12, R10, R4 ;  /* 0x0000000a0c08723c */ /* 0x004fe60000041804 */
[----:B------:R-:W2:-:S15]  /*4d8b0*/  LDL.LU R7, [R1+0x1d60] ;  /* 0x001d600001077983 */ /* 0x000e9e0000300800 */
[----:B------:R-:W-:-:S05]  /*4d8c0*/  NOP ;  /* 0x0000000000007918 */ /* 0x000fca0000000000 */
[----:B------:R-:W-:Y:S04]  /*4d8d0*/  STL.64 [R1+0x40], R8 ;  /* 0x0000400801007387 */ /* 0x000fe80000100a00 */
[----:B------:R0:W-:Y:S04]  /*4d8e0*/  STL.64 [R1+0x48], R10 ;  /* 0x0000480a01007387 */ /* 0x0001e80000100a00 */
[----:B0-----:R-:W3:Y:S02]  /*4d8f0*/  LDL.LU.64 R10, [R1+0x1d58] ;  /* 0x001d5800010a7983 */ /* 0x001ee40000300a00 */
[----:B---3--:R-:W-:-:S15]  /*4d900*/  HMMA.16816.F32.BF16 R8, R12, R10, R16 ;  /* 0x0000000a0c08723c */ /* 0x008fde0000041810 */
[----:B------:R-:W-:-:S09]  /*4d910*/  NOP ;  /* 0x0000000000007918 */ /* 0x000fd20000000000 */
[----:B------:R-:W-:Y:S02]  /*4d920*/  IMAD.MOV.U32 R19, RZ, RZ, R10 ;  /* 0x000000ffff137224 */ /* 0x000fe400078e000a */
[----:B------:R-:W-:Y:S02]  /*4d930*/  IMAD.MOV.U32 R18, RZ, RZ, R9 ;  /* 0x000000ffff127224 */ /* 0x000fe400078e0009 */
[----:B------:R-:W-:Y:S01]  /*4d940*/  IMAD.MOV.U32 R17, RZ, RZ, R8 ;  /* 0x000000ffff117224 */ /* 0x000fe200078e0008 */
[----:B------:R0:W-:Y:S04]  /*4d950*/  STL [R1+0x5c], R11 ;  /* 0x00005c0b01007387 */ /* 0x0001e80000100800 */
[----:B0-----:R-:W3:Y:S04]  /*4d960*/  LDL.LU.64 R10, [R1+0x1d50] ;  /* 0x001d5000010a7983 */ /* 0x001ee80000300a00 */
[----:B------:R-:W3:Y:S04]  /*4d970*/  LDL.LU.64 R8, [R1+0x1d48] ;  /* 0x001d480001087983 */ /* 0x000ee80000300a00 */
[----:B------:R-:W-:Y:S04]  /*4d980*/  STL [R1+0x1c70], R19 ;  /* 0x001c701301007387 */ /* 0x000fe80000100800 */
[----:B------:R0:W-:Y:S04]  /*4d990*/  STL [R1+0x1c6c], R18 ;  /* 0x001c6c1201007387 */ /* 0x0001e80000100800 */
[----:B------:R3:W-:Y:S04]  /*4d9a0*/  STL [R1+0x1c68], R17 ;  /* 0x001c681101007387 */ /* 0x0007e80000100800 */
[----:B0-----:R-:W3:Y:S04]  /*4d9b0*/  LDL.LU R18, [R1+0x258] ;  /* 0x0002580001127983 */ /* 0x001ee80000300800 */
[----:B------:R-:W3:Y:S02]  /*4d9c0*/  LDL.LU R19, [R1+0x25c] ;  /* 0x00025c0001137983 */ /* 0x000ee40000300800 */
[----:B---3--:R-:W-:Y:S02]  /*4d9d0*/  HMMA.16816.F32.BF16 R16, R12, R18, R8 ;  /* 0x000000120c10723c */ /* 0x008fe40000041808 */
[----:B------:R-:W3:-:S15]  /*4d9e0*/  LDL.LU.64 R10, [R1+0x1d40] ;  /* 0x001d4000010a7983 */ /* 0x000ede0000300a00 */
[----:B------:R-:W-:-:S06]  /*4d9f0*/  NOP ;  /* 0x0000000000007918 */ /* 0x000fcc0000000000 */
[----:B------:R0:W-:Y:S04]  /*4da00*/  STL.64 [R1+0x60], R16 ;  /* 0x0000601001007387 */ /* 0x0001e80000100a00 */
[----:B------:R-:W-:Y:S01]  /*4da10*/  STL [R1+0x68], R18 ;  /* 0x0000681201007387 */ /* 0x000fe20000100800 */
[----:B0-----:R-:W-:Y:S02]  /*4da20*/  IMAD.MOV.U32 R16, RZ, RZ, R19 ;  /* 0x000000ffff107224 */ /* 0x001fe400078e0013 */
[----:B------:R-:W-:-:S03]  /*4da30*/  IMAD.MOV.U32 R17, RZ, RZ, R0 ;  /* 0x000000ffff117224 */ /* 0x000fc600078e0000 */
[----:B------:R0:W-:Y:S02]  /*4da40*/  STL [R1+0x1c74], R16 ;  /* 0x001c741001007387 */ /* 0x0001e40000100800 */
[----:B0-----:R-:W-:Y:S02]  /*4da50*/  IMAD.MOV.U32 R16, RZ, RZ, R28 ;  /* 0x000000ffff107224 */ /* 0x001fe400078e001c */
[----:B------:R-:W2:Y:S04]  /*4da60*/  LDL.LU R28, [R1+0x1d3c] ;  /* 0x001d3c00011c7983 */ /* 0x000ea80000300800 */
[----:B------:R-:W2:Y:S01]  /*4da70*/  LDL.LU R0, [R1+0x1d38] ;  /* 0x001d380001007983 */ /* 0x000ea20000300800 */
[----:B------:R-:W-:Y:S02]  /*4da80*/  IMAD.MOV.U32 R18, RZ, RZ, R29 ;  /* 0x000000ffff127224 */ /* 0x000fe400078e001d */
[----:B------:R-:W-:-:S07]  /*4da90*/  IMAD.MOV.U32 R19, RZ, RZ, R2 ;  /* 0x000000ffff137224 */ /* 0x000fce00078e0002 */
[----:B----4-:R-:W-:-:S15]  /*4daa0*/  HMMA.16816.F32.BF16 R24, R12, R26, R16 ;  /* 0x0000001a0c18723c */ /* 0x010fde0000041810 */
[----:B------:R-:W-:-:S08]  /*4dab0*/  NOP ;  /* 0x0000000000007918 */ /* 0x000fd00000000000 */
[----:B------:R-:W-:Y:S01]  /*4dac0*/  STL [R1+0x70], R24 ;  /* 0x0000701801007387 */ /* 0x000fe20000100800 */
[----:B------:R-:W-:Y:S02]  /*4dad0*/  IMAD.MOV.U32 R19, RZ, RZ, R25 ;  /* 0x000000ffff137224 */ /* 0x000fe400078e0019 */
[----:B------:R-:W-:Y:S02]  /*4dae0*/  IMAD.MOV.U32 R18, RZ, RZ, R26 ;  /* 0x000000ffff127224 */ /* 0x000fe400078e001a */
[----:B------:R-:W-:Y:S01]  /*4daf0*/  IMAD.MOV.U32 R17, RZ, RZ, R27 ;  /* 0x000000ffff117224 */ /* 0x000fe200078e001b */
[----:B---3--:R-:W-:-:S15]  /*4db00*/  HMMA.16816.F32.BF16 R8, R12, R10, R20 ;  /* 0x0000000a0c08723c */ /* 0x008fde0000041814 */
[----:B------:R-:W-:-:S08]  /*4db10*/  NOP ;  /* 0x0000000000007918 */ /* 0x000fd00000000000 */
[----:B------:R-:W-:Y:S01]  /*4db20*/  STL.64 [R1+0x80], R8 ;  /* 0x0000800801007387 */ /* 0x000fe20000100a00 */
[----:B------:R-:W-:-:S03]  /*4db30*/  IMAD.MOV.U32 R16, RZ, RZ, R11 ;  /* 0x000000ffff107224 */ /* 0x000fc600078e000b */
[----:B------:R-:W-:Y:S04]  /*4db40*/  STL [R1+0x88], R10 ;  /* 0x0000880a01007387 */ /* 0x000fe80000100800 */
[----:B------:R-:W-:Y:S04]  /*4db50*/  STL.64 [R1+0x1d30], R14 ;  /* 0x001d300e01007387 */ /* 0x000fe80000100a00 */
[----:B--2---:R-:W0:Y:S04]  /*4db60*/  LDSM.16.MT88.4 R8, [R7+0x20800] ;  /* 0x020800000708783b */ /* 0x004e280000004200 */
[----:B------:R-:W-:Y:S04]  /*4db70*/  STL.64 [R1+0x1d28], R12 ;  /* 0x001d280c01007387 */ /* 0x000fe80000100a00 */
[----:B------:R-:W-:Y:S04]  /*4db80*/  STL.64 [R1+0x1c80], R18 ;  /* 0x001c801201007387 */ /* 0x000fe80000100a00 */
[----:B------:R-:W-:Y:S04]  /*4db90*/  STL.64 [R1+0x1c78], R16 ;  /* 0x001c781001007387 */ /* 0x000fe80000100a00 */
[----:B------:R-:W-:Y:S04]  /*4dba0*/  STL [R1+0x1ce8], R7 ;  /* 0x001ce80701007387 */ /* 0x000fe80000100800 */
[----:B------:R-:W1:Y:S04]  /*4dbb0*/  LDSM.16.M88.4 R24, [R0+UR6+0x80] ;  /* 0x000080060018783b */ /* 0x000e680008000200 */
[----:B------:R-:W2:Y:S04]  /*4dbc0*/  LDSM.16.M88.4 R20, [R0+UR6+0x2080] ;  /* 0x002080060014783b */ /* 0x000ea80008000200 */
[----:B------:R-:W3:Y:S04]  /*4dbd0*/  LDSM.16.M88.4 R4, [R0+UR6+0x4080] ;  /* 0x004080060004783b */ /* 0x000ee80008000200 */
[----:B------:R-:W-:Y:S04]  /*4dbe0*/  LDSM.16.M88.4 R12, [R0+UR6+0xe080] ;  /* 0x00e08006000c783b */ /* 0x000fe80008000200 */
[----:B0-----:R-:W-:Y:S04]  /*4dbf0*/  STL.64 [R1+0x1c48], R10 ;  /* 0x001c480a01007387 */ /* 0x001fe80000100a00 */
[----:B------:R2:W-:Y:S01]  /*4dc00*/  STL.64 [R1+0x1c40], R8 ;  /* 0x001c400801007387 */ /* 0x0005e20000100a00 */
[----:B-1----:R-:W-:-:S02]  /*4dc10*/  IMAD.MOV.U32 R29, RZ, RZ, R27 ;  /* 0x000000ffff1d7224 */ /* 0x002fc400078e001b */
[----:B--2---:R-:W-:Y:S02]  /*4dc20*/  IMAD.MOV.U32 R9, RZ, RZ, R20 ;  /* 0x000000ffff097224 */ /* 0x004fe400078e0014 */
[----:B------:R-:W-:Y:S01]  /*4dc30*/  IMAD.MOV.U32 R8, RZ, RZ, R21 ;  /* 0x000000ffff087224 */ /* 0x000fe200078e0015 */
[----:B------:R-:W-:Y:S04]  /*4dc40*/  STL [R1+0x1b08], R29 ;  /* 0x001b081d01007387 */ /* 0x000fe80000100800 */
[----:B------:R-:W-:Y:S04]  /*4dc50*/  STL.64 [R1+0x138], R22 ;  /* 0x0001381601007387 */ /* 0x000fe80000100a00 */
[----:B------:R-:W-:Y:S01]  /*4dc60*/  STL [R1+0x128], R26 ;  /* 0x0001281a01007387 */ /* 0x000fe20000100800 */
[----:B---3--:R-:W-:-:S03]  /*4dc70*/  IMAD.MOV.U32 R20, RZ, RZ, R4 ;  /* 0x000000ffff147224 */ /* 0x008fc600078e0004 */
[----:B------:R-:W-:Y:S01]  /*4dc80*/  STL.64 [R1+0x148], R6 ;  /* 0x0001480601007387 */ /* 0x000fe20000100a00 */
[----:B------:R-:W-:-:S03]  /*4dc90*/  IMAD.MOV.U32 R21, RZ, RZ, R5 ;  /* 0x000000ffff157224 */ /* 0x000fc600078e0005 */
[----:B------:R-:W0:Y:S02]  /*4dca0*/  LDSM.16.M88.4 R4, [R0+UR6+0x6080] ;  /* 0x006080060004783b */ /* 0x000e240008000200 */
[----:B0-----:R-:W-:Y:S02]  /*4dcb0*/  IMAD.MOV.U32 R22, RZ, RZ, R4 ;  /* 0x000000ffff167224 */ /* 0x001fe400078e0004 */
[----:B------:R-:W-:Y:S01]  /*4dcc0*/  STL.64 [R1+0x158], R6 ;  /* 0x0001580601007387 */ /* 0x000fe20000100a00 */
[----:B------:R-:W-:-:S03]  /*4dcd0*/  IMAD.MOV.U32 R23, RZ, RZ, R5 ;  /* 0x000000ffff177224 */ /* 0x000fc600078e0005 */
[----:B------:R-:W0:Y:S04]  /*4dce0*/  LDSM.16.M88.4 R4, [R0+UR6+0x8080] ;  /* 0x008080060004783b */ /* 0x000e280008000200 */
[----:B------:R-:W-:Y:S04]  /*4dcf0*/  STL.64 [R1+0x1c90], R22 ;  /* 0x001c901601007387 */ /* 0x000fe80000100a00 */
[----:B------:R-:W-:Y:S01]  /*4dd00*/  STL.64 [R1+0x1c88], R20 ;  /* 0x001c881401007387 */ /* 0x000fe20000100a00 */
[----:B0-----:R-:W-:-:S03]  /*4dd10*/  IMAD.MOV.U32 R27, RZ, RZ, R4 ;  /* 0x000000ffff1b7224 */ /* 0x001fc600078e0004 */
[----:B------:R-:W-:Y:S01]  /*4dd20*/  STL.64 [R1+0x168], R6 ;  /* 0x0001680601007387 */ /* 0x000fe20000100a00 */
[----:B------:R-:W-:-:S03]  /*4dd30*/  IMAD.MOV.U32 R26, RZ, RZ, R5 ;  /* 0x000000ffff1a7224 */ /* 0x000fc600078e0005 */
[----:B------:R-:W0:Y:S04]  /*4dd40*/  LDSM.16.M88.4 R4, [R0+UR6+0xa080] ;  /* 0x00a080060004783b */ /* 0x000e280008000200 */
[----:B------:R-:W-:Y:S04]  /*4dd50*/  STL.64 [R1+0x1ca0], R26 ;  /* 0x001ca01a01007387 */ /* 0x000fe80000100a00 */
[----:B------:R-:W-:Y:S04]  /*4dd60*/  STL.64 [R1+0x1c98], R24 ;  /* 0x001c981801007387 */ /* 0x000fe80000100a00 */
[----:B0-----:R-:W-:Y:S01]  /*4dd70*/  STL [R1+0x170], R4 ;  /* 0x0001700401007387 */ /* 0x001fe20000100800 */
[----:B------:R-:W-:-:S03]  /*4dd80*/  IMAD.MOV.U32 R2, RZ, RZ, R5 ;  /* 0x000000ffff027224 */ /* 0x000fc600078e0005 */
[----:B------:R-:W-:Y:S01]  /*4dd90*/  STL [R1+0x17c], R7 ;  /* 0x00017c0701007387 */ /* 0x000fe20000100800 */
[----:B------:R-:W-:-:S03]  /*4dda0*/  IMAD.MOV.U32 R29, RZ, RZ, R6 ;  /* 0x000000ffff1d7224 */ /* 0x000fc600078e0006 */
[----:B------:R-:W0:Y:S01]  /*4ddb0*/  LDSM.16.M88.4 R4, [R0+UR6+0xc080] ;  /* 0x00c080060004783b */ /* 0x000e220008000200 */
[----:B------:R-:W-:Y:S02]  /*4ddc0*/  IMAD.MOV.U32 R18, RZ, RZ, R28 ;  /* 0x000000ffff127224 */ /* 0x000fe400078e001c */
[----:B------:R-:W-:-:S05]  /*4ddd0*/  IMAD.MOV.U32 R19, RZ, RZ, R3 ;  /* 0x000000ffff137224 */ /* 0x000fca00078e0003 */
[----:B------:R1:W-:Y:S04]  /*4dde0*/  STL.64 [R1+0x1ca8], R18 ;  /* 0x001ca81201007387 */ /* 0x0003e80000100a00 */
[----:B------:R-:W-:Y:S04]  /*4ddf0*/  STL [R1+0x1bb8], R29 ;  /* 0x001bb81d01007387 */ /* 0x000fe80000100800 */
[----:B0-----:R-:W-:Y:S04]  /*4de00*/  STL.64 [R1+0x180], R4 ;  /* 0x0001800401007387 */ /* 0x001fe80000100a00 */
[----:B------:R-:W2:Y:S04]  /*4de10*/  LDL.LU R22, [R1+0x2f8] ;  /* 0x0002f80001167983 */ /* 0x000ea80000300800 */
[----:B------:R-:W2:Y:S04]  /*4de20*/  LDL.LU R23, [R1+0x2fc] ;  /* 0x0002fc0001177983 */ /* 0x000ea80000300800 */
[----:B--2---:R0:W-:Y:S04]  /*4de30*/  STL.64 [R1+0x1cb0], R22 ;  /* 0x001cb01601007387 */ /* 0x0041e80000100a00 */
[----:B-1----:R-:W2:Y:S04]  /*4de40*/  LDL.LU R18, [R1+0x2e8] ;  /* 0x0002e80001127983 */ /* 0x002ea80000300800 */
[----:B------:R-:W2:Y:S04]  /*4de50*/  LDL.LU R19, [R1+0x2ec] ;  /* 0x0002ec0001137983 */ /* 0x000ea80000300800 */
[----:B--2---:R1:W-:Y:S04]  /*4de60*/  STL.64 [R1+0x1cb8], R18 ;  /* 0x001cb81201007387 */ /* 0x0043e80000100a00 */
[----:B------:R-:W2:Y:S04]  /*4de70*/  LDL.LU R20, [R1+0xf0] ;  /* 0x0000f00001147983 */ /* 0x000ea80000300800 */
[----:B------:R-:W2:Y:S04]  /*4de80*/  LDL.LU R21, [R1+0xf4] ;  /* 0x0000f40001157983 */ /* 0x000ea80000300800 */
[----:B0-----:R-:W3:Y:S04]  /*4de90*/  LDL.LU R22, [R1+0xf8] ;  /* 0x0000f80001167983 */ /* 0x001ee80000300800 */
[----:B------:R-:W3:Y:S01]  /*4dea0*/  LDL.LU R23, [R1+0xfc] ;  /* 0x0000fc0001177983 */ /* 0x000ee20000300800 */
[----:B------:R-:W-:-:S02]  /*4deb0*/  IMAD.MOV.U32 R28, RZ, RZ, R6 ;  /* 0x000000ffff1c7224 */ /* 0x000fc400078e0006 */
[----:B------:R-:W-:Y:S01]  /*4dec0*/  IMAD.MOV.U32 R3, RZ, RZ, R7 ;  /* 0x000000ffff037224 */ /* 0x000fe200078e0007 */
[----:B---3--:R-:W-:Y:S04]  /*4ded0*/  STL.64 [R1+0x1cc8], R22 ;  /* 0x001cc81601007387 */ /* 0x008fe80000100a00 */
[----:B--2---:R0:W-:Y:S04]  /*4dee0*/  STL.64 [R1+0x1cc0], R20 ;  /* 0x001cc01401007387 */ /* 0x0041e80000100a00 */
[----:B-1----:R-:W2:Y:S04]  /*4def0*/  LDL.LU R18, [R1+0x2d8] ;  /* 0x0002d80001127983 */ /* 0x002ea80000300800 */
[----:B------:R-:W2:Y:S04]  /*4df00*/  LDL.LU R19, [R1+0x2dc] ;  /* 0x0002dc0001137983 */ /* 0x000ea80000300800 */
[----:B------:R-:W3:Y:S04]  /*4df10*/  LDL.LU R6, [R1+0x2a8] ;  /* 0x0002a80001067983 */ /* 0x000ee80000300800 */
[----:B------:R-:W3:Y:S04]  /*4df20*/  LDL.LU R7, [R1+0x2ac] ;  /* 0x0002ac0001077983 */ /* 0x000ee80000300800 */
[----:B---3--:R1:W-:Y:S04]  /*4df30*/  STL.64 [R1+0x1cf8], R6 ;  /* 0x001cf80601007387 */ /* 0x0083e80000100a00 */
[----:B--2---:R2:W-:Y:S04]  /*4df40*/  STL.64 [R1+0x1cd0], R18 ;  /* 0x001cd01201007387 */ /* 0x0045e80000100a00 */
[----:B0-----:R-:W3:Y:S04]  /*4df50*/  LDL.LU R20, [R1+0x100] ;  /* 0x0001000001147983 */ /* 0x001ee80000300800 */
[----:B------:R-:W3:Y:S04]  /*4df60*/  LDL.LU R21, [R1+0x104] ;  /* 0x0001040001157983 */ /* 0x000ee80000300800 */
[----:B------:R-:W4:Y:S04]  /*4df70*/  LDL.LU R22, [R1+0x108] ;  /* 0x0001080001167983 */ /* 0x000f280000300800 */
[----:B------:R-:W4:Y:S04]  /*4df80*/  LDL.LU R23, [R1+0x10c] ;  /* 0x00010c0001177983 */ /* 0x000f280000300800 */
[----:B-1----:R-:W2:Y:S04]  /*4df90*/  LDL.LU R6, [R1+0x298] ;  /* 0x0002980001067983 */ /* 0x002ea80000300800 */
[----:B------:R-:W2:Y:S04]  /*4dfa0*/  LDL.LU R7, [R1+0x29c] ;  /* 0x00029c0001077983 */ /* 0x000ea80000300800 */
[----:B--2---:R0:W-:Y:S04]  /*4dfb0*/  STL.64 [R1+0x1d10], R6 ;  /* 0x001d100601007387 */ /* 0x0041e80000100a00 */
[----:B----4-:R-:W-:Y:S04]  /*4dfc0*/  STL.64 [R1+0x1ce0], R22 ;  /* 0x001ce01601007387 */ /* 0x010fe80000100a00 */
[----:B---3--:R-:W-:Y:S04]  /*4dfd0*/  STL.64 [R1+0x1cd8], R20 ;  /* 0x001cd81401007387 */ /* 0x008fe80000100a00 */
[----:B------:R-:W2:Y:S04]  /*4dfe0*/  LDL.LU R18, [R1+0x2c8] ;  /* 0x0002c80001127983 */ /* 0x000ea80000300800 */
[----:B------:R-:W2:Y:S04]  /*4dff0*/  LDL.LU R19, [R1+0x2cc] ;  /* 0x0002cc0001137983 */ /* 0x000ea80000300800 */
[----:B0-----:R-:W3:Y:S04]  /*4e000*/  LDL.LU R6, [R1+0x288] ;  /* 0x0002880001067983 */ /* 0x001ee80000300800 */
[----:B------:R-:W3:Y:S04]  /*4e010*/  LDL.LU R7, [R1+0x28c] ;  /* 0x00028c0001077983 */ /* 0x000ee80000300800 */
[----:B--2---:R0:W-:Y:S04]  /*4e020*/  STL.64 [R1+0x1cf0], R18 ;  /* 0x001cf01201007387 */ /* 0x0041e80000100a00 */
[----:B------:R-:W2:Y:S04]  /*4e030*/  LDL.LU R16, [R1+0x20] ;  /* 0x0000200001107983 */ /* 0x000ea80000300800 */
[----:B------:R-:W2:Y:S04]  /*4e040*/  LDL.LU R17, [R1+0x24] ;  /* 0x0000240001117983 */ /* 0x000ea80000300800 */
[----:B0-----:R-:W4:Y:S04]  /*4e050*/  LDL.LU R18, [R1+0x28] ;  /* 0x0000280001127983 */ /* 0x001f280000300800 */
[----:B------:R-:W4:Y:S04]  /*4e060*/  LDL.LU R19, [R1+0x2c] ;  /* 0x00002c0001137983 */ /* 0x000f280000300800 */
[----:B----4-:R-:W-:Y:S04]  /*4e070*/  STL.64 [R1+0x1d08], R18 ;  /* 0x001d081201007387 */ /* 0x010fe80000100a00 */
[----:B--2---:R0:W-:Y:S04]  /*4e080*/  STL.64 [R1+0x1d00], R16 ;  /* 0x001d001001007387 */ /* 0x0041e80000100a00 */
[----:B0-----:R-:W2:Y:S04]  /*4e090*/  LDL.LU R16, [R1+0x30] ;  /* 0x0000300001107983 */ /* 0x001ea80000300800 */
[----:B------:R-:W2:Y:S04]  /*4e0a0*/  LDL.LU R17, [R1+0x34] ;  /* 0x0000340001117983 */ /* 0x000ea80000300800 */
[----:B------:R-:W4:Y:S04]  /*4e0b0*/  LDL.LU R18, [R1+0x38] ;  /* 0x0000380001127983 */ /* 0x000f280000300800 */
[----:B------:R-:W4:Y:S01]  /*4e0c0*/  LDL.LU R19, [R1+0x3c] ;  /* 0x00003c0001137983 */ /* 0x000f220000300800 */
[----:B------:R-:W-:-:S02]  /*4e0d0*/  IMAD.MOV.U32 R11, RZ, RZ, R12 ;  /* 0x000000ffff0b7224 */ /* 0x000fc400078e000c */
[----:B------:R-:W-:Y:S01]  /*4e0e0*/  IMAD.MOV.U32 R10, RZ, RZ, R13 ;  /* 0x000000ffff0a7224 */ /* 0x000fe200078e000d */
[----:B----4-:R-:W-:Y:S04]  /*4e0f0*/  STL.64 [R1+0x1d20], R18 ;  /* 0x001d201201007387 */ /* 0x010fe80000100a00 */
[----:B--2---:R0:W-:Y:S04]  /*4e100*/  STL.64 [R1+0x1d18], R16 ;  /* 0x001d181001007387 */ /* 0x0041e80000100a00 */
[----:B0-----:R-:W3:Y:S04]  /*4e110*/  LDL.LU R16, [R1+0xe0] ;  /* 0x0000e00001107983 */ /* 0x001ee80000300800 */
[----:B------:R-:W3:Y:S04]  /*4e120*/  LDL.LU R17, [R1+0xe4] ;  /* 0x0000e40001117983 */ /* 0x000ee80000300800 */
[----:B------:R-:W3:Y:S04]  /*4e130*/  LDL.LU R18, [R1+0xe8] ;  /* 0x0000e80001127983 */ /* 0x000ee80000300800 */
[----:B------:R-:W3:Y:S04]  /*4e140*/  LDL.LU R19, [R1+0xec] ;  /* 0x0000ec0001137983 */ /* 0x000ee80000300800 */
[----:B------:R-:W2:Y:S04]  /*4e150*/  LDL.LU R20, [R1+0x110] ;  /* 0x0001100001147983 */ /* 0x000ea80000300800 */
[----:B------:R-:W2:Y:S04]  /*4e160*/  LDL.LU R21, [R1+0x114] ;  /* 0x0001140001157983 */ /* 0x000ea80000300800 */
[----:B------:R-:W2:Y:S04]  /*4e170*/  LDL.LU R22, [R1+0x118] ;  /* 0x0001180001167983 */ /* 0x000ea80000300800 */
[----:B------:R-:W2:Y:S04]  /*4e180*/  LDL.LU R23, [R1+0x11c] ;  /* 0x00011c0001177983 */ /* 0x000ea80000300800 */
[----:B------:R-:W4:Y:S04]  /*4e190*/  LDL.LU R24, [R1+0x10] ;  /* 0x0000100001187983 */ /* 0x000f280000300800 */
[----:B------:R-:W4:Y:S04]  /*4e1a0*/  LDL.LU R25, [R1+0x14] ;  /* 0x0000140001197983 */ /* 0x000f280000300800 */
[----:B------:R-:W4:Y:S04]  /*4e1b0*/  LDL.LU R26, [R1+0x18] ;  /* 0x00001800011a7983 */ /* 0x000f280000300800 */
[----:B------:R-:W4:Y:S04]  /*4e1c0*/  LDL.LU R27, [R1+0x1c] ;  /* 0x00001c00011b7983 */ /* 0x000f280000300800 */
[----:B------:R-:W-:Y:S04]  /*4e1d0*/  STL [R1+0x1b10], R3 ;  /* 0x001b100301007387 */ /* 0x000fe80000100800 */
[----:B------:R-:W-:Y:S04]  /*4e1e0*/  STL [R1+0x1b0c], R28 ;  /* 0x001b0c1c01007387 */ /* 0x000fe80000100800 */
[----:B------:R-:W-:Y:S04]  /*4e1f0*/  STL.64 [R1+0x198], R14 ;  /* 0x0001980e01007387 */ /* 0x000fe80000100a00 */
[----:B------:R-:W0:Y:S02]  /*4e200*/  LDSM.16.M88.4 R12, [R0+UR6+0x10080] ;  /* 0x01008006000c783b */ /* 0x000e240008000200 */
[----:B0-----:R-:W-:-:S02]  /*4e210*/  IMAD.MOV.U32 R3, RZ, RZ, R14 ;  /* 0x000000ffff037224 */ /* 0x001fc400078e000e */
[----:B------:R-:W-:Y:S01]  /*4e220*/  STL.64 [R1+0x1a0], R12 ;  /* 0x0001a00c01007387 */ /* 0x000fe20000100a00 */
[----:B------:R-:W-:-:S03]  /*4e230*/  IMAD.MOV.U32 R28, RZ, RZ, R15 ;  /* 0x000000ffff1c7224 */ /* 0x000fc600078e000f */
[----:B------:R-:W0:Y:S04]  /*4e240*/  LDSM.16.M88.4 R12, [R0+UR6+0x12080] ;  /* 0x01208006000c783b */ /* 0x000e280008000200 */
[----:B------:R-:W-:Y:S04]  /*4e250*/  STL [R1+0x1bc0], R28 ;  /* 0x001bc01c01007387 */ /* 0x000fe80000100800 */
[----:B------:R-:W-:Y:S04]  /*4e260*/  STL [R1+0x1bbc], R3 ;  /* 0x001bbc0301007387 */ /* 0x000fe80000100800 */
[----:B0-----:R-:W-:Y:S04]  /*4e270*/  STL.64 [R1+0x1b0], R12 ;  /* 0x0001b00c01007387 */ /* 0x001fe80000100a00 */
[----:B------:R-:W-:Y:S04]  /*4e280*/  STL.64 [R1+0x1b8], R14 ;  /* 0x0001b80e01007387 */ /* 0x000fe80000100a00 */
[----:B------:R-:W0:Y:S04]  /*4e290*/  LDSM.16.M88.4 R12, [R0+UR6+0x14080] ;  /* 0x01408006000c783b */ /* 0x000e280008000200 */
[----:B0-----:R-:W-:Y:S04]  /*4e2a0*/  STL.64 [R1+0x1c0], R12 ;  /* 0x0001c00c01007387 */ /* 0x001fe80000100a00 */
[----:B------:R0:W-:Y:S04]  /*4e2b0*/  STL.64 [R1+0x1c8], R14 ;  /* 0x0001c80e01007387 */ /* 0x0001e80000100a00 */
[----:B0-----:R-:W3:Y:S04]  /*4e2c0*/  LDL.LU.64 R14, [R1+0x1d30] ;  /* 0x001d3000010e7983 */ /* 0x001ee80000300a00 */
[----:B------:R-:W3:Y:S02]  /*4e2d0*/  LDL.LU.64 R12, [R1+0x1d28] ;  /* 0x001d2800010c7983 */ /* 0x000ee40000300a00 */
[----:B---3--:R-:W-:Y:S02]  /*4e2e0*/  HMMA.16816.F32.BF16 R4, R12, R6, R16 ;  /* 0x000000060c04723c */ /* 0x008fe40000041810 */
[----:B------:R-:W3:Y:S04]  /*4e2f0*/  LDL.LU.64 R18, [R1+0x1d20] ;  /* 0x001d200001127983 */ /* 0x000ee80000300a00 */
[----:B------:R-:W3:-:S15]  /*4e300*/  LDL.LU.64 R16, [R1+0x1d18] ;  /* 0x001d180001107983 */ /* 0x000ede0000300a00 */
[----:B------:R-:W-:-:S02]  /*4e310*/  NOP ;  /* 0x0000000000007918 */ /* 0x000fc40000000000 */
[----:B------:R-:W-:Y:S04]  /*4e320*/  STL.64 [R1+0x90], R4 ;  /* 0x0000900401007387 */ /* 0x000fe80000100a00 */
[----:B------:R0:W-:Y:S04]  /*4e330*/  STL.64 [R1+0x98], R6 ;  /* 0x0000980601007387 */ /* 0x0001e80000100a00 */
[----:B0-----:R-:W3:Y:S02]  /*4e340*/  LDL.LU.64 R6, [R1+0x1d10] ;  /* 0x001d100001067983 */ /* 0x001ee40000300a00 */
        /* <DEDUP_REMOVED lines=8> */
[----:B------:R-:W2:-:S15]  /*4e3d0*/  LDL.LU.64 R18, [R1+0x1cf0] ;  /* 0x001cf00001127983 */ /* 0x000e9e0000300a00 */
[----:B------:R-:W-:-:S06]  /*4e3e0*/  NOP ;  /* 0x0000000000007918 */ /* 0x000fcc0000000000 */
        /* <DEDUP_REMOVED lines=17> */
[----:B0-----:R-:W3:Y:S01]  /*4e500*/  LDL.LU R7, [R1+0x1ce8] ;  /* 0x001ce80001077983 */ /* 0x001ee20000300800 */
[C---:B--2---:R-:W-:Y:S03]  /*4e510*/  HMMA.16816.F32.BF16 R16, R12.reuse, R18, R20 ;  /* 0x000000120c10723c */ /* 0x044fe60000041814 */
[----:B---3--:R-:W0:Y:S04]  /*4e520*/  LDSM.16.MT88.4 R4, [R7+0x20a00] ;  /* 0x020a00000704783b */ /* 0x008e280000004200 */
[----:B0-----:R-:W-:Y:S04]  /*4e530*/  STL.64 [R1+0x1b20], R6 ;  /* 0x001b200601007387 */ /* 0x001fe80000100a00 */
[----:B------:R0:W-:Y:S04]  /*4e540*/  STL.64 [R1+0x1b18], R4 ;  /* 0x001b180401007387 */ /* 0x0001e80000100a00 */
[----:B0-----:R-:W2:Y:S04]  /*4e550*/  LDL.LU R4, [R1] ;  /* 0x0000000001047983 */ /* 0x001ea80000300800 */
[----:B------:R-:W2:Y:S04]  /*4e560*/  LDL.LU R5, [R1+0x4] ;  /* 0x0000040001057983 */ /* 0x000ea80000300800 */
[----:B------:R-:W2:Y:S04]  /*4e570*/  LDL.LU R6, [R1+0x8] ;  /* 0x0000080001067983 */ /* 0x000ea80000300800 */
[----:B------:R-:W2:Y:S04]  /*4e580*/  LDL.LU R7, [R1+0xc] ;  /* 0x00000c0001077983 */ /* 0x000ea80000300800 */
[----:B------:R-:W3:Y:S04]  /*4e590*/  LDL.LU.64 R22, [R1+0x1ce0] ;  /* 0x001ce00001167983 */ /* 0x000ee80000300a00 */
[----:B------:R-:W3:Y:S04]  /*4e5a0*/  LDL.LU.64 R20, [R1+0x1cd8] ;  /* 0x001cd80001147983 */ /* 0x000ee80000300a00 */
        /* <DEDUP_REMOVED lines=11> */
[----:B------:R-:W4:-:S15]  /*4e660*/  LDL.LU.64 R22, [R1+0x1cb0] ;  /* 0x001cb00001167983 */ /* 0x000f1e0000300a00 */
[----:B------:R-:W-:-:S06]  /*4e670*/  NOP ;  /* 0x0000000000007918 */ /* 0x000fcc0000000000 */
[----:B------:R-:W-:Y:S04]  /*4e680*/  STL.64 [R1+0x100], R16 ;  /* 0x0001001001007387 */ /* 0x000fe80000100a00 */
[----:B------:R0:W-:Y:S04]  /*4e690*/  STL.64 [R1+0x108], R18 ;  /* 0x0001081201007387 */ /* 0x0001e80000100a00 */
[----:B0-----:R-:W2:Y:S01]  /*4e6a0*/  LDL.LU.64 R18, [R1+0x1ca8] ;  /* 0x001ca80001127983 */ /* 0x001ea20000300a00 */
[C---:B----4-:R-:W-:Y:S03]  /*4e6b0*/  HMMA.16816.F32.BF16 R20, R12.reuse, R22, R24 ;  /* 0x000000160c14723c */ /* 0x050fe60000041818 */
[----:B------:R-:W3:Y:S04]  /*4e6c0*/  LDL.LU.64 R26, [R1+0x1ca0] ;  /* 0x001ca000011a7983 */ /* 0x000ee80000300a00 */
[----:B------:R-:W4:Y:S01]  /*4e6d0*/  LDL.LU.64 R24, [R1+0x1c98] ;  /* 0x001c980001187983 */ /* 0x000f220000300a00 */
[----:B--2---:R-:W-:-:S15]  /*4e6e0*/  HMMA.16816.F32.BF16 R16, R12, R18, R4 ;  /* 0x000000120c10723c */ /* 0x004fde0000041804 */
[----:B------:R-:W-:Y:S04]  /*4e6f0*/  STL.64 [R1+0xf0], R20 ;  /* 0x0000f01401007387 */ /* 0x000fe80000100a00 */
[----:B------:R0:W-:Y:S01]  /*4e700*/  STL.64 [R1+0xf8], R22 ;  /* 0x0000f81601007387 */ /* 0x0001e20000100a00 */
[----:B------:R-:W-:Y:S02]  /*4e710*/  IMAD.MOV.U32 R4, RZ, RZ, R11 ;  /* 0x000000ffff047224 */ /* 0x000fe400078e000b */
[----:B------:R-:W-:Y:S01]  /*4e720*/  IMAD.MOV.U32 R5, RZ, RZ, R10 ;  /* 0x000000ffff057224 */ /* 0x000fe200078e000a */
[----:B0-----:R-:W2:Y:S04]  /*4e730*/  LDL.LU.64 R22, [R1+0x1c90] ;  /* 0x001c900001167983 */ /* 0x001ea80000300a00 */
[----:B------:R-:W3:Y:S01]  /*4e740*/  LDL.LU.64 R20, [R1+0x1c88] ;  /* 0x001c880001147983 */ /* 0x000ee20000300a00 */
[----:B------:R-:W-:-:S02]  /*4e750*/  IMAD.MOV.U32 R6, RZ, RZ, R18 ;  /* 0x000000ffff067224 */ /* 0x000fc400078e0012 */
[----:B------:R-:W-:Y:S01]  /*4e760*/  IMAD.MOV.U32 R7, RZ, RZ, R19 ;  /* 0x000000ffff077224 */ /* 0x000fe200078e0013 */
[----:B------:R0:W-:Y:S04]  /*4e770*/  STL.64 [R1+0xa0], R16 ;  /* 0x0000a01001007387 */ /* 0x0001e80000100a00 */
[----:B------:R-:W4:Y:S04]  /*4e780*/  LDL.LU.64 R18, [R1+0x1c80] ;  /* 0x001c800001127983 */ /* 0x000f280000300a00 */
[----:B0-----:R-:W2:Y:S04]  /*4e790*/  LDL.LU.64 R16, [R1+0x1c78] ;  /* 0x001c780001107983 */ /* 0x001ea80000300a00 */
[----:B------:R-:W-:Y:S04]  /*4e7a0*/  STL.64 [R1+0x1bc8], R6 ;  /* 0x001bc80601007387 */ /* 0x000fe80000100a00 */
[----:B------:R-:W3:Y:S04]  /*4e7b0*/  LDL.LU R10, [R1+0x318] ;  /* 0x00031800010a7983 */ /* 0x000ee80000300800 */
[----:B------:R-:W3:Y:S04]  /*4e7c0*/  LDL.LU R11, [R1+0x31c] ;  /* 0x00031c00010b7983 */ /* 0x000ee80000300800 */
[----:B------:R0:W-:Y:S04]  /*4e7d0*/  STL.64 [R1+0x1bd0], R4 ;  /* 0x001bd00401007387 */ /* 0x0001e80000100a00 */
[----:B0-----:R-:W4:Y:S04]  /*4e7e0*/  LDL.LU R4, [R1+0x80] ;  /* 0x0000800001047983 */ /* 0x001f280000300800 */
[----:B------:R-:W4:Y:S04]  /*4e7f0*/  LDL.LU R5, [R1+0x84] ;  /* 0x0000840001057983 */ /* 0x000f280000300800 */
[----:B------:R-:W3:Y:S01]  /*4e800*/  LDL.LU R6, [R1+0x88] ;  /* 0x0000880001067983 */ /* 0x000ee20000300800 */
[----:B--2---:R-:W-:-:S03]  /*4e810*/  IMAD.MOV.U32 R7, RZ, RZ, R16 ;  /* 0x000000ffff077224 */ /* 0x004fc600078e0010 */
[----:B------:R-:W2:Y:S04]  /*4e820*/  LDL.LU R16, [R1+0x1c74] ;  /* 0x001c740001107983 */ /* 0x000ea80000300800 */
[----:B---3--:R-:W-:Y:S04]  /*4e830*/  STL.64 [R1+0x1be0], R6 ;  /* 0x001be00601007387 */ /* 0x008fe80000100a00 */
[----:B----4-:R0:W-:Y:S04]  /*4e840*/  STL.64 [R1+0x1bd8], R4 ;  /* 0x001bd80401007387 */ /* 0x0101e80000100a00 */
[----:B0-----:R-:W3:Y:S01]  /*4e850*/  LDL.LU R4, [R1+0x70] ;  /* 0x0000700001047983 */ /* 0x001ee20000300800 */
[----:B------:R-:W-:-:S02]  /*4e860*/  IMAD.MOV.U32 R6, RZ, RZ, R18 ;  /* 0x000000ffff067224 */ /* 0x000fc400078e0012 */
[----:B------:R-:W-:Y:S02]  /*4e870*/  IMAD.MOV.U32 R7, RZ, RZ, R17 ;  /* 0x000000ffff077224 */ /* 0x000fe400078e0011 */
[----:B------:R-:W-:Y:S02]  /*4e880*/  IMAD.MOV.U32 R5, RZ, RZ, R19 ;  /* 0x000000ffff057224 */ /* 0x000fe400078e0013 */
[----:B------:R-:W4:Y:S04]  /*4e890*/  LDL.LU R19, [R1+0x1c70] ;  /* 0x001c700001137983 */ /* 0x000f280000300800 */
[----:B------:R-:W4:Y:S04]  /*4e8a0*/  LDL.LU R18, [R1+0x1c6c] ;  /* 0x001c6c0001127983 */ /* 0x000f280000300800 */
[----:B------:R-:W4:Y:S04]  /*4e8b0*/  LDL.LU R17, [R1+0x1c68] ;  /* 0x001c680001117983 */ /* 0x000f280000300800 */
[----:B------:R-:W-:Y:S04]  /*4e8c0*/  STL.64 [R1+0x1bf0], R6 ;  /* 0x001bf00601007387 */ /* 0x000fe80000100a00 */
[----:B---3--:R0:W-:Y:S04]  /*4e8d0*/  STL.64 [R1+0x1be8], R4 ;  /* 0x001be80401007387 */ /* 0x0081e80000100a00 */
[----:B0-----:R-:W3:Y:S04]  /*4e8e0*/  LDL.LU R4, [R1+0x60] ;  /* 0x0000600001047983 */ /* 0x001ee80000300800 */
[----:B------:R-:W3:Y:S04]  /*4e8f0*/  LDL.LU R5, [R1+0x64] ;  /* 0x0000640001057983 */ /* 0x000ee80000300800 */
[----:B------:R-:W4:Y:S01]  /*4e900*/  LDL.LU R6, [R1+0x68] ;  /* 0x0000680001067983 */ /* 0x000f220000300800 */
[----:B--2---:R-:W-:-:S03]  /*4e910*/  IMAD.MOV.U32 R7, RZ, RZ, R16 ;  /* 0x000000ffff077224 */ /* 0x004fc600078e0010 */
[----:B------:R-:W2:Y:S04]  /*4e920*/  LDL.LU R16, [R1+0x1c64] ;  /* 0x001c640001107983 */ /* 0x000ea80000300800 */
[----:B----4-:R-:W-:Y:S04]  /*4e930*/  STL.64 [R1+0x1c00], R6 ;  /* 0x001c000601007387 */ /* 0x010fe80000100a00 */
[----:B---3--:R0:W-:Y:S02]  /*4e940*/  STL.64 [R1+0x1bf8], R4 ;  /* 0x001bf80401007387 */ /* 0x0081e40000100a00 */
[----:B0-----:R-:W-:-:S02]  /*4e950*/  IMAD.MOV.U32 R4, RZ, RZ, R17 ;  /* 0x000000ffff047224 */ /* 0x001fc400078e0011 */
[----:B------:R-:W-:Y:S01]  /*4e960*/  IMAD.MOV.U32 R5, RZ, RZ, R18 ;  /* 0x000000ffff057224 */ /* 0x000fe200078e0012 */
[----:B------:R-:W2:Y:S04]  /*4e970*/  LDL.LU R17, [R1+0x1c60] ;  /* 0x001c600001117983 */ /* 0x000ea80000300800 */
[----:B------:R-:W2:Y:S01]  /*4e980*/  LDL.LU R18, [R1+0x1c5c] ;  /* 0x001c5c0001127983 */ /* 0x000ea20000300800 */
[----:B------:R-:W-:-:S03]  /*4e990*/  IMAD.MOV.U32 R6, RZ, RZ, R19 ;  /* 0x000000ffff067224 */ /* 0x000fc600078e0013 */
[----:B------:R-:W2:Y:S04]  /*4e9a0*/  LDL.LU R19, [R1+0x1c58] ;  /* 0x001c580001137983 */ /* 0x000ea80000300800 */
[----:B------:R-:W3:Y:S01]  /*4e9b0*/  LDL.LU R7, [R1+0x5c] ;  /* 0x00005c0001077983 */ /* 0x000ee20000300800 */
[----:B--2---:R-:W-:Y:S03]  /*4e9c0*/  HMMA.16816.F32.BF16 R16, R12, R10, R16 ;  /* 0x0000000a0c10723c */ /* 0x004fe60000041810 */
[----:B---3--:R-:W-:Y:S04]  /*4e9d0*/  STL.64 [R1+0x1c10], R6 ;  /* 0x001c100601007387 */ /* 0x008fe80000100a00 */
[----:B------:R0:W-:Y:S01]  /*4e9e0*/  STL.64 [R1+0x1c08], R4 ;  /* 0x001c080401007387 */ /* 0x0001e20000100a00 */
[----:B------:R-:W-:-:S02]  /*4e9f0*/  IMAD.MOV.U32 R12, RZ, RZ, R22 ;  /* 0x000000ffff0c7224 */ /* 0x000fc400078e0016 */
[----:B0-----:R-:W-:Y:S02]  /*4ea00*/  IMAD.MOV.U32 R4, RZ, RZ, R20 ;  /* 0x000000ffff047224 */ /* 0x001fe400078e0014 */
[----:B------:R-:W-:Y:S01]  /*4ea10*/  IMAD.MOV.U32 R5, RZ, RZ, R21 ;  /* 0x000000ffff057224 */ /* 0x000fe200078e0015 */
[----:B------:R-:W2:Y:S04]  /*4ea20*/  LDL.LU R20, [R1+0x1c54] ;  /* 0x001c540001147983 */ /* 0x000ea80000300800 */
[----:B------:R-:W2:Y:S04]  /*4ea30*/  LDL.LU R21, [R1+0x1c50] ;  /* 0x001c500001157983 */ /* 0x000ea80000300800 */
[----:B------:R0:W-:Y:S04]  /*4ea40*/  STL.64 [R1+0x1c20], R4 ;  /* 0x001c200401007387 */ /* 0x0001e80000100a00 */
[----:B------:R-:W2:Y:S01]  /*4ea50*/  LDL.LU.64 R10, [R1+0x1c48] ;  /* 0x001c4800010a7983 */ /* 0x000ea20000300a00 */
[----:B------:R-:W-:-:S02]  /*4ea60*/  IMAD.MOV.U32 R13, RZ, RZ, R23 ;  /* 0x000000ffff0d7224 */ /* 0x000fc400078e0017 */
[----:B0-----:R-:W-:Y:S02]  /*4ea70*/  IMAD.MOV.U32 R4, RZ, RZ, R9 ;  /* 0x000000ffff047224 */ /* 0x001fe400078e0009 */
[----:B------:R-:W-:Y:S02]  /*4ea80*/  IMAD.MOV.U32 R5, RZ, RZ, R8 ;  /* 0x000000ffff057224 */ /* 0x000fe400078e0008 */
[----:B------:R-:W2:Y:S04]  /*4ea90*/  LDL.LU.64 R8, [R1+0x1c40] ;  /* 0x001c400001087983 */ /* 0x000ea80000300a00 */
[----:B------:R-:W2:Y:S04]  /*4eaa0*/  LDL.LU R22, [R1+0x1c3c] ;  /* 0x001c3c0001167983 */ /* 0x000ea80000300800 */
[----:B------:R0:W-:Y:S04]  /*4eab0*/  STL.64 [R1+0x30], R16 ;  /* 0x0000301001007387 */ /* 0x0001e80000100a00 */
[----:B------:R-:W-:Y:S04]  /*4eac0*/  STL.64 [R1+0x38], R18 ;  /* 0x0000381201007387 */ /* 0x000fe80000100a00 */
[----:B------:R-:W2:Y:S04]  /*4ead0*/  LDL.LU R23, [R1+0x1c38] ;  /* 0x001c380001177983 */ /* 0x000ea80000300800 */
[----:B------:R1:W-:Y:S01]  /*4eae0*/  STL.64 [R1+0x1c18], R12 ;  /* 0x001c180c01007387 */ /* 0x0003e20000100a00 */
[----:B0-----:R-:W-:-:S03]  /*4eaf0*/  IMAD.MOV.U32 R16, RZ, RZ, R27 ;  /* 0x000000ffff107224 */ /* 0x001fc600078e001b */
[----:B-1----:R-:W3:Y:S04]  /*4eb00*/  LDL.LU R12, [R1+0x40] ;  /* 0x00004000010c7983 */ /* 0x002ee80000300800 */
[----:B------:R-:W3:Y:S04]  /*4eb10*/  LDL.LU R13, [R1+0x44] ;  /* 0x00004400010d7983 */ /* 0x000ee80000300800 */
[----:B------:R-:W3:Y:S04]  /*4eb20*/  LDL.LU R14, [R1+0x48] ;  /* 0x00004800010e7983 */ /* 0x000ee80000300800 */
[----:B------:R-:W3:Y:S01]  /*4eb30*/  LDL.LU R15, [R1+0x4c] ;  /* 0x00004c00010f7983 */ /* 0x000ee20000300800 */
[----:B------:R-:W-:-:S03]  /*4eb40*/  IMAD.MOV.U32 R17, RZ, RZ, R26 ;  /* 0x000000ffff117224 */ /* 0x000fc600078e001a */
[----:B------:R-:W4:Y:S01]  /*4eb50*/  LDL.LU.64 R26, [R1+0x1c30] ;  /* 0x001c3000011a7983 */ /* 0x000f220000300a00 */
[----:B--2---:R-:W-:Y:S03]  /*4eb60*/  HMMA.16816.F32.BF16 R20, R8, R24, R20 ;  /* 0x000000180814723c */ /* 0x004fe60000041814 */
[----:B------:R-:W4:-:S15]  /*4eb70*/  LDL.LU.64 R24, [R1+0x1c28] ;  /* 0x001c280001187983 */ /* 0x000f1e0000300a00 */
[----:B------:R-:W-:-:S05]  /*4eb80*/  NOP ;  /* 0x0000000000007918 */ /* 0x000fca0000000000 */
[----:B------:R0:W-:Y:S04]  /*4eb90*/  STL.64 [R1+0x20], R20 ;  /* 0x0000201401007387 */ /* 0x0001e80000100a00 */
[----:B------:R-:W-:Y:S04]  /*4eba0*/  STL.64 [R1+0x28], R22 ;  /* 0x0000281601007387 */ /* 0x000fe80000100a00 */
[----:B0-----:R-:W2:Y:S01]  /*4ebb0*/  LDL.LU R20, [R1+0x170] ;  /* 0x0001700001147983 */ /* 0x001ea20000300800 */
[----:B----4-:R-:W-:Y:S03]  /*4ebc0*/  HMMA.16816.F32.BF16 R24, R8, R4, R24 ;  /* 0x000000040818723c */ /* 0x010fe60000041818 */
[----:B------:R-:W3:-:S15]  /*4ebd0*/  LDL.LU.64 R4, [R1+0x1c20] ;  /* 0x001c200001047983 */ /* 0x000ede0000300a00 */
[----:B------:R-:W-:-:S06]  /*4ebe0*/  NOP ;  /* 0x0000000000007918 */ /* 0x000fcc0000000000 */
[----:B------:R-:W-:Y:S02]  /*4ebf0*/  IMAD.MOV.U32 R3, RZ, RZ, R24 ;  /* 0x000000ffff037224 */ /* 0x000fe400078e0018 */
[----:B------:R-:W-:Y:S01]  /*4ec00*/  IMAD.MOV.U32 R29, RZ, RZ, R25 ;  /* 0x000000ffff1d7224 */ /* 0x000fe200078e0019 */
[----:B------:R-:W4:Y:S04]  /*4ec10*/  LDL.LU R24, [R1+0x180] ;  /* 0x0001800001187983 */ /* 0x000f280000300800 */
[----:B------:R-:W4:Y:S01]  /*4ec20*/  LDL.LU R25, [R1+0x184] ;  /* 0x0001840001197983 */ /* 0x000f220000300800 */
[----:B---3--:R-:W-:Y:S03]  /*4ec30*/  HMMA.16816.F32.BF16 R4, R8, R4, R12 ;  /* 0x000000040804723c */ /* 0x008fe6000004180c */
[----:B------:R-:W3:-:S15]  /*4ec40*/  LDL.LU.64 R12, [R1+0x1c18] ;  /* 0x001c1800010c7983 */ /* 0x000ede0000300a00 */
[----:B------:R-:W-:-:S05]  /*4ec50*/  NOP ;  /* 0x0000000000007918 */ /* 0x000fca0000000000 */
[----:B------:R-:W-:Y:S04]  /*4ec60*/  STL.64 [R1], R4 ;  /* 0x0000000401007387 */ /* 0x000fe80000100a00 */
[----:B------:R0:W-:Y:S01]  /*4ec70*/  STL [R1+0x8], R6 ;  /* 0x0000080601007387 */ /* 0x0001e20000100800 */
[----:B------:R-:W-:-:S03]  /*4ec80*/  IMAD.MOV.U32 R28, RZ, RZ, R7 ;  /* 0x000000ffff1c7224 */ /* 0x000fc600078e0007 */
        /* <DEDUP_REMOVED lines=8> */
[----:B0-----:R-:W4:Y:S04]  /*4ed10*/  LDL.LU R12, [R1+0x1a0] ;  /* 0x0001a000010c7983 */ /* 0x001f280000300800 */
[----:B------:R-:W4:Y:S01]  /*4ed20*/  LDL.LU R13, [R1+0x1a4] ;  /* 0x0001a400010d7983 */ /* 0x000f220000300800 */
[----:B---3--:R-:W-:Y:S03]  /*4ed30*/  HMMA.16816.F32.BF16 R16, R8, R16, R4 ;  /* 0x000000100810723c */ /* 0x008fe60000041804 */
[----:B------:R-:W2:Y:S04]  /*4ed40*/  LDL.LU.64 R6, [R1+0x1bf0] ;  /* 0x001bf00001067983 */ /* 0x000ea80000300a00 */
[----:B------:R-:W2:Y:S01]  /*4ed50*/  LDL.LU.64 R4, [R1+0x1be8] ;  /* 0x001be80001047983 */ /* 0x000ea20000300a00 */
[----:B------:R-:W-:-:S15]  /*4ed60*/  IMAD.MOV.U32 R21, RZ, RZ, R2 ;  /* 0x000000ffff157224 */ /* 0x000fde00078e0002 */
[----:B------:R-:W-:Y:S04]  /*4ed70*/  STL [R1+0x1abc], R18 ;  /* 0x001abc1201007387 */ /* 0x000fe80000100800 */
[----:B------:R-:W-:Y:S01]  /*4ed80*/  STL [R1+0x1ab8], R19 ;  /* 0x001ab81301007387 */ /* 0x000fe20000100800 */
[----:B--2---:R-:W-:Y:S03]  /*4ed90*/  HMMA.16816.F32.BF16 R20, R8, R20, R4 ;  /* 0x000000140814723c */ /* 0x004fe60000041804 */
[----:B------:R-:W4:Y:S04]  /*4eda0*/  LDL.LU.64 R6, [R1+0x1be0] ;  /* 0x001be00001067983 */ /* 0x000f280000300a00 */
[----:B------:R-:W4:Y:S01]  /*4edb0*/  LDL.LU.64 R4, [R1+0x1bd8] ;  /* 0x001bd80001047983 */ /* 0x000f220000300a00 */
[----:B------:R-:W-:-:S02]  /*4edc0*/  IMAD.MOV.U32 R2, RZ, RZ, R26 ;  /* 0x000000ffff027224 */ /* 0x000fc400078e001a */
[----:B------:R-:W-:-:S13]  /*4edd0*/  IMAD.MOV.U32 R0, RZ, RZ, R27 ;  /* 0x000000ffff007224 */ /* 0x000fda00078e001b */
[----:B------:R-:W-:Y:S04]  /*4ede0*/  STL.64 [R1+0x1ab0], R22 ;  /* 0x001ab01601007387 */ /* 0x000fe80000100a00 */
[----:B------:R0:W-:Y:S04]  /*4edf0*/  STL.64 [R1+0x1aa8], R20 ;  /* 0x001aa81401007387 */ /* 0x0001e80000100a00 */
[----:B0-----:R-:W2:Y:S04]  /*4ee00*/  LDL.LU R20, [R1+0x90] ;  /* 0x0000900001147983 */ /* 0x001ea80000300800 */
[----:B------:R-:W2:Y:S04]  /*4ee10*/  LDL.LU R21, [R1+0x94] ;  /* 0x0000940001157983 */ /* 0x000ea80000300800 */
[----:B------:R-:W2:Y:S04]  /*4ee20*/  LDL.LU R22, [R1+0x98] ;  /* 0x0000980001167983 */ /* 0x000ea80000300800 */
[----:B------:R-:W2:Y:S01]  /*4ee30*/  LDL.LU R23, [R1+0x9c] ;  /* 0x00009c0001177983 */ /* 0x000ea20000300800 */
[----:B----4-:R-:W-:Y:S03]  /*4ee40*/  HMMA.16816.F32.BF16 R24, R8, R24, R4 ;  /* 0x000000180818723c */ /* 0x010fe60000041804 */
[----:B------:R-:W2:-:S15]  /*4ee50*/  LDL.LU.64 R4, [R1+0x1bd0] ;  /* 0x001bd00001047983 */ /* 0x000e9e0000300a00 */
[----:B------:R-:W-:-:S05]  /*4ee60*/  NOP ;  /* 0x0000000000007918 */ /* 0x000fca0000000000 */
[----:B------:R-:W-:Y:S04]  /*4ee70*/  STL.64 [R1+0x1aa0], R26 ;  /* 0x001aa01a01007387 */ /* 0x000fe80000100a00 */
[----:B------:R-:W-:Y:S01]  /*4ee80*/  STL.64 [R1+0x1a98], R24 ;  /* 0x001a981801007387 */ /* 0x000fe20000100a00 */
[----:B--2---:R-:W-:-:S15]  /*4ee90*/  HMMA.16816.F32.BF16 R4, R8, R4, R20 ;  /* 0x000000040804723c */ /* 0x004fde0000041814 */
[----:B------:R-:W-:-:S09]  /*4eea0*/  NOP ;  /* 0x0000000000007918 */ /* 0x000fd20000000000 */
[----:B------:R-:W-:Y:S02]  /*4eeb0*/  IMAD.MOV.U32 R21, RZ, RZ, R6 ;  /* 0x000000ffff157224 */ /* 0x000fe400078e0006 */
[----:B------:R-:W-:Y:S02]  /*4eec0*/  IMAD.MOV.U32 R20, RZ, RZ, R7 ;  /* 0x000000ffff147224 */ /* 0x000fe400078e0007 */
[----:B------:R-:W2:Y:S04]  /*4eed0*/  LDL.LU.64 R6, [R1+0x1bc8] ;  /* 0x001bc80001067983 */ /* 0x000ea80000300a00 */
[----:B------:R0:W-:Y:S04]  /*4eee0*/  STL.64 [R1+0x1b30], R20 ;  /* 0x001b301401007387 */ /* 0x0001e80000100a00 */
[----:B0-----:R-:W3:Y:S04]  /*4eef0*/  LDL.LU R20, [R1+0xb0] ;  /* 0x0000b00001147983 */ /* 0x001ee80000300800 */
[----:B------:R-:W3:Y:S04]  /*4ef00*/  LDL.LU R21, [R1+0xb4] ;  /* 0x0000b40001157983 */ /* 0x000ee80000300800 */
[----:B------:R-:W3:Y:S04]  /*4ef10*/  LDL.LU R22, [R1+0xb8] ;  /* 0x0000b80001167983 */ /* 0x000ee80000300800 */
[----:B------:R-:W3:Y:S01]  /*4ef20*/  LDL.LU R23, [R1+0xbc] ;  /* 0x0000bc0001177983 */ /* 0x000ee20000300800 */
[----:B------:R-:W-:-:S02]  /*4ef30*/  IMAD.MOV.U32 R25, RZ, RZ, R4 ;  /* 0x000000ffff197224 */ /* 0x000fc400078e0004 */
[----:B------:R-:W-:-:S05]  /*4ef40*/  IMAD.MOV.U32 R24, RZ, RZ, R5 ;  /* 0x000000ffff187224 */ /* 0x000fca00078e0005 */
[----:B------:R-:W-:Y:S01]  /*4ef50*/  STL.64 [R1+0x1b28], R24 ;  /* 0x001b281801007387 */ /* 0x000fe20000100a00 */
[----:B---3--:R-:W-:-:S15]  /*4ef60*/  HMMA.16816.F32.BF16 R12, R8, R12, R20 ;  /* 0x0000000c080c723c */ /* 0x008fde0000041814 */
[----:B------:R-:W-:-:S08]  /*4ef70*/  NOP ;  /* 0x0000000000007918 */ /* 0x000fd00000000000 */
[----:B------:R0:W-:Y:S04]  /*4ef80*/  STL.64 [R1+0x68], R14 ;  /* 0x0000680e01007387 */ /* 0x0001e80000100a00 */
[----:B0-----:R-:W3:Y:S04]  /*4ef90*/  LDL.LU R14, [R1+0x148] ;  /* 0x00014800010e7983 */ /* 0x001ee80000300800 */
[----:B------:R-:W3:Y:S04]  /*4efa0*/  LDL.LU R15, [R1+0x14c] ;  /* 0x00014c00010f7983 */ /* 0x000ee80000300800 */
[----:B------:R-:W4:Y:S04]  /*4efb0*/  LDL.LU R4, [R1+0x240] ;  /* 0x0002400001047983 */ /* 0x000f280000300800 */
[----:B------:R-:W4:Y:S04]  /*4efc0*/  LDL.LU R5, [R1+0x244] ;  /* 0x0002440001057983 */ /* 0x000f280000300800 */
[----:B----4-:R0:W-:Y:S04]  /*4efd0*/  STL.64 [R1+0x1b38], R4 ;  /* 0x001b380401007387 */ /* 0x0101e80000100a00 */
[----:B------:R-:W4:Y:S04]  /*4efe0*/  LDL.LU R20, [R1+0x250] ;  /* 0x0002500001147983 */ /* 0x000f280000300800 */
[----:B------:R-:W4:Y:S04]  /*4eff0*/  LDL.LU R21, [R1+0x254] ;  /* 0x0002540001157983 */ /* 0x000f280000300800 */
[----:B----4-:R1:W-:Y:S04]  /*4f000*/  STL.64 [R1+0x1b40], R20 ;  /* 0x001b401401007387 */ /* 0x0103e80000100a00 */
[----:B0-----:R-:W4:Y:S04]  /*4f010*/  LDL.LU R4, [R1+0xa0] ;  /* 0x0000a00001047983 */ /* 0x001f280000300800 */
[----:B------:R-:W4:Y:S04]  /*4f020*/  LDL.LU R5, [R1+0xa4] ;  /* 0x0000a40001057983 */ /* 0x000f280000300800 */
[----:B--2---:R-:W-:Y:S04]  /*4f030*/  STL.64 [R1+0x1b50], R6 ;  /* 0x001b500601007387 */ /* 0x004fe80000100a00 */
[----:B----4-:R0:W-:Y:S04]  /*4f040*/  STL.64 [R1+0x1b48], R4 ;  /* 0x001b480401007387 */ /* 0x0101e80000100a00 */
[----:B-1----:R-:W2:Y:S04]  /*4f050*/  LDL.LU R20, [R1+0x230] ;  /* 0x0002300001147983 */ /* 0x002ea80000300800 */
[----:B------:R-:W2:Y:S04]  /*4f060*/  LDL.LU R21, [R1+0x234] ;  /* 0x0002340001157983 */ /* 0x000ea80000300800 */
[----:B--2---:R1:W-:Y:S04]  /*4f070*/  STL.64 [R1+0x1b58], R20 ;  /* 0x001b581401007387 */ /* 0x0043e80000100a00 */
[----:B0-----:R-:W2:Y:S04]  /*4f080*/  LDL.LU R4, [R1+0xf0] ;  /* 0x0000f00001047983 */ /* 0x001ea80000300800 */
[----:B------:R-:W2:Y:S04]  /*4f090*/  LDL.LU R5, [R1+0xf4] ;  /* 0x0000f40001057983 */ /* 0x000ea80000300800 */
[----:B------:R-:W4:Y:S04]  /*4f0a0*/  LDL.LU R6, [R1+0xf8] ;  /* 0x0000f80001067983 */ /* 0x000f280000300800 */
[----:B------:R-:W4:Y:S04]  /*4f0b0*/  LDL.LU R7, [R1+0xfc] ;  /* 0x0000fc0001077983 */ /* 0x000f280000300800 */
[----:B----4-:R-:W-:Y:S04]  /*4f0c0*/  STL.64 [R1+0x1b68], R6 ;  /* 0x001b680601007387 */ /* 0x010fe80000100a00 */
[----:B--2---:R0:W-:Y:S04]  /*4f0d0*/  STL.64 [R1+0x1b60], R4 ;  /* 0x001b600401007387 */ /* 0x0041e80000100a00 */
        /* <DEDUP_REMOVED lines=8> */
[----:B--2---:R-:W-:Y:S04]  /*4f160*/  STL.64 [R1+0x1b78], R4 ;  /* 0x001b780401007387 */ /* 0x004fe80000100a00 */
[----:B-1----:R-:W2:Y:S04]  /*4f170*/  LDL.LU R20, [R1+0x210] ;  /* 0x0002100001147983 */ /* 0x002ea80000300800 */
[----:B------:R-:W2:Y:S04]  /*4f180*/  LDL.LU R21, [R1+0x214] ;  /* 0x0002140001157983 */ /* 0x000ea80000300800 */
[----:B--2---:R0:W-:Y:S04]  /*4f190*/  STL.64 [R1+0x1b88], R20 ;  /* 0x001b881401007387 */ /* 0x0041e80000100a00 */
[----:B0-----:R-:W2:Y:S04]  /*4f1a0*/  LDL.LU R20, [R1+0x1c0] ;  /* 0x0001c00001147983 */ /* 0x001ea80000300800 */
[----:B------:R-:W2:Y:S04]  /*4f1b0*/  LDL.LU R21, [R1+0x1c4] ;  /* 0x0001c40001157983 */ /* 0x000ea80000300800 */
[----:B--2---:R0:W-:Y:S04]  /*4f1c0*/  STL.64 [R1+0x1ba0], R20 ;  /* 0x001ba01401007387 */ /* 0x0041e80000100a00 */
[----:B------:R-:W2:Y:S04]  /*4f1d0*/  LDL.LU R4, [R1+0xe0] ;  /* 0x0000e00001047983 */ /* 0x000ea80000300800 */
[----:B------:R-:W2:Y:S04]  /*4f1e0*/  LDL.LU R5, [R1+0xe4] ;  /* 0x0000e40001057983 */ /* 0x000ea80000300800 */
[----:B------:R-:W4:Y:S04]  /*4f1f0*/  LDL.LU R6, [R1+0xe8] ;  /* 0x0000e80001067983 */ /* 0x000f280000300800 */
[----:B------:R-:W4:Y:S04]  /*4f200*/  LDL.LU R7, [R1+0xec] ;  /* 0x0000ec0001077983 */ /* 0x000f280000300800 */
[----:B0-----:R-:W3:Y:S04]  /*4f210*/  LDL.LU R20, [R1+0x1b0] ;  /* 0x0001b00001147983 */ /* 0x001ee80000300800 */
[----:B------:R-:W3:Y:S04]  /*4f220*/  LDL.LU R21, [R1+0x1b4] ;  /* 0x0001b40001157983 */ /* 0x000ee80000300800 */
[----:B----4-:R-:W-:Y:S04]  /*4f230*/  STL.64 [R1+0x1b98], R6 ;  /* 0x001b980601007387 */ /* 0x010fe80000100a00 */
[----:B--2---:R0:W-:Y:S04]  /*4f240*/  STL.64 [R1+0x1b90], R4 ;  /* 0x001b900401007387 */ /* 0x0041e80000100a00 */
[----:B0-----:R-:W2:Y:S04]  /*4f250*/  LDL.LU R4, [R1+0xc0] ;  /* 0x0000c00001047983 */ /* 0x001ea80000300800 */
[----:B------:R-:W2:Y:S04]  /*4f260*/  LDL.LU R5, [R1+0xc4] ;  /* 0x0000c40001057983 */ /* 0x000ea80000300800 */
[----:B------:R-:W4:Y:S04]  /*4f270*/  LDL.LU R6, [R1+0xc8] ;  /* 0x0000c80001067983 */ /* 0x000f280000300800 */
[----:B------:R-:W4:Y:S04]  /*4f280*/  LDL.LU R7, [R1+0xcc] ;  /* 0x0000cc0001077983 */ /* 0x000f280000300800 */
[----:B----4-:R-:W-:Y:S04]  /*4f290*/  STL.64 [R1+0x1bb0], R6 ;  /* 0x001bb00601007387 */ /* 0x010fe80000100a00 */
[----:B--2---:R0:W-:Y:S04]  /*4f2a0*/  STL.64 [R1+0x1ba8], R4 ;  /* 0x001ba80401007387 */ /* 0x0041e80000100a00 */
[----:B0-----:R-:W2:Y:S04]  /*4f2b0*/  LDL.LU R4, [R1+0xd0] ;  /* 0x0000d00001047983 */ /* 0x001ea80000300800 */
[----:B------:R-:W2:Y:S04]  /*4f2c0*/  LDL.LU R5, [R1+0xd4] ;  /* 0x0000d40001057983 */ /* 0x000ea80000300800 */
[----:B------:R-:W2:Y:S04]  /*4f2d0*/  LDL.LU R6, [R1+0xd8] ;  /* 0x0000d80001067983 */ /* 0x000ea80000300800 */
[----:B------:R-:W2:Y:S04]  /*4f2e0*/  LDL.LU R7, [R1+0xdc] ;  /* 0x0000dc0001077983 */ /* 0x000ea80000300800 */
[----:B------:R-:W4:Y:S04]  /*4f2f0*/  LDL.LU R24, [R1+0x30] ;  /* 0x0000300001187983 */ /* 0x000f280000300800 */
[----:B------:R-:W4:Y:S04]  /*4f300*/  LDL.LU R25, [R1+0x34] ;  /* 0x0000340001197983 */ /* 0x000f280000300800 */
[----:B------:R-:W4:Y:S04]  /*4f310*/  LDL.LU R26, [R1+0x38] ;  /* 0x00003800011a7983 */ /* 0x000f280000300800 */
[----:B------:R-:W4:Y:S04]  /*4f320*/  LDL.LU R27, [R1+0x3c] ;  /* 0x00003c00011b7983 */ /* 0x000f280000300800 */
[----:B---3--:R0:W-:Y:S04]  /*4f330*/  STL.64 [R1+0x1ae8], R14 ;  /* 0x001ae80e01007387 */ /* 0x0081e80000100a00 */
[----:B0-----:R-:W3:Y:S04]  /*4f340*/  LDL.LU R14, [R1+0x138] ;  /* 0x00013800010e7983 */ /* 0x001ee80000300800 */
[----:B------:R-:W3:Y:S01]  /*4f350*/  LDL.LU R15, [R1+0x13c] ;  /* 0x00013c00010f7983 */ /* 0x000ee20000300800 */
[----:B------:R-:W-:-:S02]  /*4f360*/  IMAD.MOV.U32 R18, RZ, RZ, R12 ;  /* 0x000000ffff127224 */ /* 0x000fc400078e000c */
[----:B------:R-:W-:Y:S01]  /*4f370*/  IMAD.MOV.U32 R19, RZ, RZ, R13 ;  /* 0x000000ffff137224 */ /* 0x000fe200078e000d */
[----:B---3--:R-:W-:Y:S04]  /*4f380*/  STL.64 [R1+0x1b00], R14 ;  /* 0x001b000e01007387 */ /* 0x008fe80000100a00 */
[----:B------:R0:W-:Y:S04]  /*4f390*/  STL.64 [R1+0x1ac8], R18 ;  /* 0x001ac81201007387 */ /* 0x0001e80000100a00 */
[----:B------:R1:W-:Y:S04]  /*4f3a0*/  STL.64 [R1+0x1ac0], R16 ;  /* 0x001ac01001007387 */ /* 0x0003e80000100a00 */
[----:B0-----:R-:W3:Y:S04]  /*4f3b0*/  LDL.LU R18, [R1+0x158] ;  /* 0x0001580001127983 */ /* 0x001ee80000300800 */
[----:B------:R-:W3:Y:S04]  /*4f3c0*/  LDL.LU R19, [R1+0x15c] ;  /* 0x00015c0001137983 */ /* 0x000ee80000300800 */
[----:B------:R-:W4:Y:S04]  /*4f3d0*/  LDL.LU R12, [R1+0x20] ;  /* 0x00002000010c7983 */ /* 0x000f280000300800 */
[----:B------:R-:W4:Y:S04]  /*4f3e0*/  LDL.LU R13, [R1+0x24] ;  /* 0x00002400010d7983 */ /* 0x000f280000300800 */
[----:B------:R-:W4:Y:S04]  /*4f3f0*/  LDL.LU R14, [R1+0x28] ;  /* 0x00002800010e7983 */ /* 0x000f280000300800 */
[----:B------:R-:W4:Y:S01]  /*4f400*/  LDL.LU R15, [R1+0x2c] ;  /* 0x00002c00010f7983 */ /* 0x000f220000300800 */
[----:B--2---:R-:W-:Y:S03]  /*4f410*/  HMMA.16816.F32.BF16 R20, R8, R20, R4 ;  /* 0x000000140814723c */ /* 0x004fe60000041804 */
[----:B---3--:R0:W-:Y:S04]  /*4f420*/  STL.64 [R1+0x1ae0], R18 ;  /* 0x001ae01201007387 */ /* 0x0081e80000100a00 */
[----:B-1----:R-:W2:Y:S04]  /*4f430*/  LDL.LU R16, [R1] ;  /* 0x0000000001107983 */ /* 0x002ea80000300800 */
[----:B------:R-:W2:Y:S04]  /*4f440*/  LDL.LU R17, [R1+0x4] ;  /* 0x0000040001117983 */ /* 0x000ea80000300800 */
[----:B0-----:R-:W3:Y:S01]  /*4f450*/  LDL.LU R18, [R1+0x8] ;  /* 0x0000080001127983 */ /* 0x001ee20000300800 */
[----:B------:R-:W-:-:S03]  /*4f460*/  IMAD.MOV.U32 R19, RZ, RZ, R28 ;  /* 0x000000ffff137224 */ /* 0x000fc600078e001c */
[----:B------:R-:W4:Y:S04]  /*4f470*/  LDL.LU R28, [R1+0x1bc0] ;  /* 0x001bc000011c7983 */ /* 0x000f280000300800 */
[----:B---3--:R-:W-:Y:S04]  /*4f480*/  STL.64 [R1+0x1af8], R18 ;  /* 0x001af81201007387 */ /* 0x008fe80000100a00 */
[----:B--2---:R0:W-:Y:S02]  /*4f490*/  STL.64 [R1+0x1af0], R16 ;  /* 0x001af01001007387 */ /* 0x0041e40000100a00 */
[----:B0-----:R-:W-:-:S02]  /*4f4a0*/  IMAD.MOV.U32 R16, RZ, RZ, R3 ;  /* 0x000000ffff107224 */ /* 0x001fc400078e0003 */
[----:B------:R-:W-:Y:S01]  /*4f4b0*/  IMAD.MOV.U32 R17, RZ, RZ, R29 ;  /* 0x000000ffff117224 */ /* 0x000fe200078e001d */
[----:B------:R-:W2:Y:S04]  /*4f4c0*/  LDL.LU R3, [R1+0x1bbc] ;  /* 0x001bbc0001037983 */ /* 0x000ea80000300800 */
[----:B------:R-:W3:Y:S04]  /*4f4d0*/  LDL.LU R29, [R1+0x1bb8] ;  /* 0x001bb800011d7983 */ /* 0x000ee80000300800 */
[----:B------:R-:W4:Y:S04]  /*4f4e0*/  LDL.LU.64 R6, [R1+0x1bb0] ;  /* 0x001bb00001067983 */ /* 0x000f280000300a00 */
[----:B------:R-:W4:Y:S04]  /*4f4f0*/  LDL.LU.64 R4, [R1+0x1ba8] ;  /* 0x001ba80001047983 */ /* 0x000f280000300a00 */
[----:B------:R0:W-:Y:S04]  /*4f500*/  STL.64 [R1+0x80], R20 ;  /* 0x0000801401007387 */ /* 0x0001e80000100a00 */
[----:B------:R4:W-:Y:S04]  /*4f510*/  STL [R1+0x88], R22 ;  /* 0x0000881601007387 */ /* 0x0009e80000100800 */
[----:B0-----:R-:W4:Y:S01]  /*4f520*/  LDL.LU.64 R20, [R1+0x1ba0] ;  /* 0x001ba00001147983 */ /* 0x001f220000300a00 */
[----:B------:R-:W-:-:S02]  /*4f530*/  IMAD.MOV.U32 R18, RZ, RZ, R2 ;  /* 0x000000ffff127224 */ /* 0x000fc400078e0002 */
[----:B------:R-:W-:Y:S02]  /*4f540*/  IMAD.MOV.U32 R2, RZ, RZ, R23 ;  /* 0x000000ffff027224 */ /* 0x000fe400078e0017 */
[----:B----4-:R-:W-:Y:S01]  /*4f550*/  HMMA.16816.F32.BF16 R20, R8, R20, R4 ;  /* 0x000000140814723c */ /* 0x010fe20000041804 */
[----:B------:R-:W4:Y:S04]  /*4f560*/  LDL.LU.64 R6, [R1+0x1b98] ;  /* 0x001b980001067983 */ /* 0x000f280000300a00 */
[----:B------:R-:W4:-:S15]  /*4f570*/  LDL.LU.64 R4, [R1+0x1b90] ;  /* 0x001b900001047983 */ /* 0x000f1e0000300a00 */
[----:B------:R-:W-:-:S03]  /*4f580*/  NOP ;  /* 0x0000000000007918 */ /* 0x000fc60000000000 */
[----:B------:R0:W-:Y:S04]  /*4f590*/  STL.64 [R1+0x90], R20 ;  /* 0x0000901401007387 */ /* 0x0001e80000100a00 */
[----:B------:R4:W-:Y:S04]  /*4f5a0*/  STL.64 [R1+0x98], R22 ;  /* 0x0000981601007387 */ /* 0x0009e80000100a00 */
[----:B0-----:R-:W4:Y:S02]  /*4f5b0*/  LDL.LU.64 R20, [R1+0x1b88] ;  /* 0x001b880001147983 */ /* 0x001f240000300a00 */
[----:B----4-:R-:W-:Y:S02]  /*4f5c0*/  HMMA.16816.F32.BF16 R20, R8, R20, R4 ;  /* 0x000000140814723c */ /* 0x010fe40000041804 */
[----:B------:R-:W4:Y:S04]  /*4f5d0*/  LDL.LU.64 R6, [R1+0x1b80] ;  /* 0x001b800001067983 */ /* 0x000f280000300a00 */
[----:B------:R-:W4:-:S15]  /*4f5e0*/  LDL.LU.64 R4, [R1+0x1b78] ;  /* 0x001b780001047983 */ /* 0x000f1e0000300a00 */
[----:B------:R-:W-:-:S02]  /*4f5f0*/  NOP ;  /* 0x0000000000007918 */ /* 0x000fc40000000000 */
        /* <DEDUP_REMOVED lines=18> */
[----:B------:R-:W4:-:S15]  /*4f720*/  LDL.LU.64 R4, [R1+0x1b38] ;  /* 0x001b380001047983 */ /* 0x000f1e0000300a00 */
[----:B------:R-:W-:-:S06]  /*4f730*/  NOP ;  /* 0x0000000000007918 */ /* 0x000fcc0000000000 */
[----:B------:R0:W-:Y:S04]  /*4f740*/  STL.64 [R1+0xf0], R20 ;  /* 0x0000f01401007387 */ /* 0x0001e80000100a00 */
[----:B------:R-:W-:Y:S04]  /*4f750*/  STL.64 [R1+0xf8], R22 ;  /* 0x0000f81601007387 */ /* 0x000fe80000100a00 */
[----:B0-----:R-:W2:Y:S01]  /*4f760*/  LDL.LU.64 R20, [R1+0x1b30] ;  /* 0x001b300001147983 */ /* 0x001ea20000300a00 */
[----:B----4-:R-:W-:Y:S03]  /*4f770*/  HMMA.16816.F32.BF16 R8, R8, R4, R24 ;  /* 0x000000040808723c */ /* 0x010fe60000041818 */
[----:B------:R-:W4:Y:S04]  /*4f780*/  LDL.LU.64 R24, [R1+0x1b28] ;  /* 0x001b280001187983 */ /* 0x000f280000300a00 */
[----:B------:R-:W4:Y:S04]  /*4f790*/  LDL.LU.64 R6, [R1+0x1b20] ;  /* 0x001b200001067983 */ /* 0x000f280000300a00 */
[----:B------:R-:W4:Y:S01]  /*4f7a0*/  LDL.LU.64 R4, [R1+0x1b18] ;  /* 0x001b180001047983 */ /* 0x000f220000300a00 */
[----:B---3--:R-:W-:-:S11]  /*4f7b0*/  IMAD.MOV.U32 R26, RZ, RZ, R29 ;  /* 0x000000ffff1a7224 */ /* 0x008fd600078e001d */
[----:B------:R-:W-:Y:S04]  /*4f7c0*/  STL.64 [R1+0xc0], R8 ;  /* 0x0000c00801007387 */ /* 0x000fe80000100a00 */
[----:B------:R2:W-:Y:S02]  /*4f7d0*/  STL.64 [R1+0xc8], R10 ;  /* 0x0000c80a01007387 */ /* 0x0005e40000100a00 */
[----:B--2---:R-:W-:Y:S02]  /*4f7e0*/  IMAD.MOV.U32 R10, RZ, RZ, R3 ;  /* 0x000000ffff0a7224 */ /* 0x004fe400078e0003 */
[----:B------:R-:W-:Y:S01]  /*4f7f0*/  IMAD.MOV.U32 R11, RZ, RZ, R28 ;  /* 0x000000ffff0b7224 */ /* 0x000fe200078e001c */
[----:B------:R-:W2:Y:S04]  /*4f800*/  LDL.LU R3, [R1+0x1b10] ;  /* 0x001b100001037983 */ /* 0x000ea80000300800 */
[----:B------:R-:W3:Y:S04]  /*4f810*/  LDL.LU R28, [R1+0x1b0c] ;  /* 0x001b0c00011c7983 */ /* 0x000ee80000300800 */
[----:B------:R-:W3:Y:S04]  /*4f820*/  LDL.LU R22, [R1+0x168] ;  /* 0x0001680001167983 */ /* 0x000ee80000300800 */
[----:B------:R-:W3:Y:S04]  /*4f830*/  LDL.LU R23, [R1+0x16c] ;  /* 0x00016c0001177983 */ /* 0x000ee80000300800 */
[----:B------:R-:W4:Y:S04]  /*4f840*/  LDL.LU R29, [R1+0x1b08] ;  /* 0x001b0800011d7983 */ /* 0x000f280000300800 */
[----:B------:R-:W3:Y:S04]  /*4f850*/  LDL.LU R27, [R1+0x17c] ;  /* 0x00017c00011b7983 */ /* 0x000ee80000300800 */
[----:B------:R0:W-:Y:S04]  /*4f860*/  STL.64 [R1+0x1a78], R10 ;  /* 0x001a780a01007387 */ /* 0x0001e80000100a00 */
[----:B0-----:R-:W2:Y:S04]  /*4f870*/  LDL.LU R10, [R1+0x198] ;  /* 0x00019800010a7983 */ /* 0x001ea80000300800 */
[----:B------:R-:W2:Y:S04]  /*4f880*/  LDL.LU R11, [R1+0x19c] ;  /* 0x00019c00010b7983 */ /* 0x000ea80000300800 */
[----:B--2---:R0:W-:Y:S04]  /*4f890*/  STL.64 [R1+0x1a90], R10 ;  /* 0x001a900a01007387 */ /* 0x0041e80000100a00 */
[----:B0-----:R-:W2:Y:S01]  /*4f8a0*/  LDL.LU R10, [R1+0x128] ;  /* 0x00012800010a7983 */ /* 0x001ea20000300800 */
[----:B----4-:R-:W-:-:S02]  /*4f8b0*/  IMAD.MOV.U32 R11, RZ, RZ, R29 ;  /* 0x000000ffff0b7224 */ /* 0x010fc400078e001d */
[----:B------:R-:W-:-:S05]  /*4f8c0*/  IMAD.MOV.U32 R19, RZ, RZ, R0 ;  /* 0x000000ffff137224 */ /* 0x000fca00078e0000 */
[----:B--2---:R-:W-:Y:S01]  /*4f8d0*/  HMMA.16816.F32.BF16 R8, R4, R10, R12 ;  /* 0x0000000a0408723c */ /* 0x004fe2000004180c */
[----:B------:R-:W2:-:S15]  /*4f8e0*/  LDL.LU.64 R14, [R1+0x1b00] ;  /* 0x001b0000010e7983 */ /* 0x000e9e0000300a00 */
[----:B------:R-:W-:-:S07]  /*4f8f0*/  NOP ;  /* 0x0000000000007918 */ /* 0x000fce0000000000 */
[----:B------:R-:W-:Y:S04]  /*4f900*/  STL.64 [R1+0xb0], R8 ;  /* 0x0000b00801007387 */ /* 0x000fe80000100a00 */
[----:B------:R0:W-:Y:S02]  /*4f910*/  STL.64 [R1+0xb8], R10 ;  /* 0x0000b80a01007387 */ /* 0x0001e40000100a00 */
[----:B0-----:R-:W-:Y:S01]  /*4f920*/  IMAD.MOV.U32 R11, RZ, RZ, R3 ;  /* 0x000000ffff0b7224 */ /* 0x001fe200078e0003 */
[----:B--2---:R-:W-:Y:S01]  /*4f930*/  HMMA.16816.F32.BF16 R12, R4, R14, R16 ;  /* 0x0000000e040c723c */ /* 0x004fe20000041810 */
[----:B------:R-:W2:Y:S04]  /*4f940*/  LDL.LU.64 R18, [R1+0x1af8] ;  /* 0x001af80001127983 */ /* 0x000ea80000300a00 */
[----:B------:R-:W2:-:S15]  /*4f950*/  LDL.LU.64 R16, [R1+0x1af0] ;  /* 0x001af00001107983 */ /* 0x000e9e0000300a00 */
[----:B------:R-:W-:-:S04]  /*4f960*/  NOP ;  /* 0x0000000000007918 */ /* 0x000fc80000000000 */
[----:B------:R-:W-:Y:S02]  /*4f970*/  IMAD.MOV.U32 R3, RZ, RZ, R14 ;  /* 0x000000ffff037224 */ /* 0x000fe400078e000e */
[----:B------:R-:W-:Y:S02]  /*4f980*/  IMAD.MOV.U32 R0, RZ, RZ, R15 ;  /* 0x000000ffff007224 */ /* 0x000fe400078e000f */
[----:B------:R-:W2:Y:S01]  /*4f990*/  LDL.LU.64 R14, [R1+0x1ae8] ;  /* 0x001ae800010e7983 */ /* 0x000ea20000300a00 */
[----:B---3--:R-:W-:Y:S02]  /*4f9a0*/  IMAD.MOV.U32 R10, RZ, RZ, R28 ;  /* 0x000000ffff0a7224 */ /* 0x008fe400078e001c */
[----:B------:R-:W-:Y:S02]  /*4f9b0*/  IMAD.MOV.U32 R29, RZ, RZ, R12 ;  /* 0x000000ffff1d7224 */ /* 0x000fe400078e000c */
[----:B------:R-:W-:-:S05]  /*4f9c0*/  IMAD.MOV.U32 R28, RZ, RZ, R13 ;  /* 0x000000ffff1c7224 */ /* 0x000fca00078e000d */
[----:B------:R-:W-:Y:S04]  /*4f9d0*/  STL [R1+0x1a04], R28 ;  /* 0x001a041c01007387 */ /* 0x000fe80000100800 */
[----:B------:R-:W-:Y:S01]  /*4f9e0*/  STL [R1+0x1a00], R29 ;  /* 0x001a001d01007387 */ /* 0x000fe20000100800 */
[----:B--2---:R-:W-:Y:S03]  /*4f9f0*/  HMMA.16816.F32.BF16 R12, R4, R14, R16 ;  /* 0x0000000e040c723c */ /* 0x004fe60000041810 */
[----:B------:R-:W2:-:S15]  /*4fa00*/  LDL.LU.64 R18, [R1+0x1ae0] ;  /* 0x001ae00001127983 */ /* 0x000e9e0000300a00 */
[----:B------:R-:W-:-:S05]  /*4fa10*/  NOP ;  /* 0x0000000000007918 */ /* 0x000fca0000000000 */
[----:B------:R-:W-:Y:S04]  /*4fa20*/  STL.64 [R1+0x70], R12 ;  /* 0x0000700c01007387 */ /* 0x000fe80000100a00 */
[----:B------:R0:W-:Y:S04]  /*4fa30*/  STL.64 [R1+0x78], R14 ;  /* 0x0000780e01007387 */ /* 0x0001e80000100a00 */
[----:B0-----:R-:W2:Y:S04]  /*4fa40*/  LDL.LU.64 R14, [R1+0x1ad8] ;  /* 0x001ad800010e7983 */ /* 0x001ea80000300a00 */
[----:B------:R-:W2:Y:S02]  /*4fa50*/  LDL.LU.64 R12, [R1+0x1ad0] ;  /* 0x001ad000010c7983 */ /* 0x000ea40000300a00 */
[----:B--2---:R-:W-:Y:S02]  /*4fa60*/  HMMA.16816.F32.BF16 R12, R4, R18, R12 ;  /* 0x00000012040c723c */ /* 0x004fe4000004180c */
[----:B------:R-:W2:Y:S04]  /*4fa70*/  LDL.LU.64 R18, [R1+0x1ac8] ;  /* 0x001ac80001127983 */ /* 0x000ea80000300a00 */
[----:B------:R-:W3:-:S15]  /*4fa80*/  LDL.LU.64 R16, [R1+0x1ac0] ;  /* 0x001ac00001107983 */ /* 0x000ede0000300a00 */
[----:B------:R-:W-:-:S02]  /*4fa90*/  NOP ;  /* 0x0000000000007918 */ /* 0x000fc40000000000 */
[----:B------:R-:W-:Y:S04]  /*4faa0*/  STL.64 [R1+0x40], R12 ;  /* 0x0000400c01007387 */ /* 0x000fe80000100a00 */
[----:B------:R0:W-:Y:S04]  /*4fab0*/  STL.64 [R1+0x48], R14 ;  /* 0x0000480e01007387 */ /* 0x0001e80000100a00 */
[----:B0-----:R-:W4:Y:S04]  /*4fac0*/  LDL.LU R14, [R1+0x1b8] ;  /* 0x0001b800010e7983 */ /* 0x001f280000300800 */
[----:B------:R-:W4:Y:S01]  /*4fad0*/  LDL.LU R15, [R1+0x1bc] ;  /* 0x0001bc00010f7983 */ /* 0x000f220000300800 */
[----:B--2---:R-:W-:-:S02]  /*4fae0*/  IMAD.MOV.U32 R12, RZ, RZ, R18 ;  /* 0x000000ffff0c7224 */ /* 0x004fc400078e0012 */
[----:B------:R-:W-:Y:S01]  /*4faf0*/  IMAD.MOV.U32 R13, RZ, RZ, R19 ;  /* 0x000000ffff0d7224 */ /* 0x000fe200078e0013 */
[----:B----4-:R0:W-:Y:S04]  /*4fb00*/  STL.64 [R1+0x1a70], R14 ;  /* 0x001a700e01007387 */ /* 0x0101e80000100a00 */
[----:B------:R-:W3:Y:S04]  /*4fb10*/  LDL.LU R18, [R1+0x1abc] ;  /* 0x001abc0001127983 */ /* 0x000ee80000300800 */
[----:B------:R-:W3:Y:S04]  /*4fb20*/  LDL.LU R19, [R1+0x1ab8] ;  /* 0x001ab80001137983 */ /* 0x000ee80000300800 */
[----:B0-----:R-:W2:Y:S04]  /*4fb30*/  LDL.LU R14, [R1+0x68] ;  /* 0x00006800010e7983 */ /* 0x001ea80000300800 */
[----:B------:R-:W2:Y:S01]  /*4fb40*/  LDL.LU R15, [R1+0x6c] ;  /* 0x00006c00010f7983 */ /* 0x000ea20000300800 */
[----:B---3--:R-:W-:Y:S03]  /*4fb50*/  HMMA.16816.F32.BF16 R16, R4, R22, R16 ;  /* 0x000000160410723c */ /* 0x008fe60000041810 */
[----:B--2---:R0:W-:Y:S04]  /*4fb60*/  STL.64 [R1+0x1a88], R14 ;  /* 0x001a880e01007387 */ /* 0x0041e80000100a00 */
[----:B------:R1:W-:Y:S04]  /*4fb70*/  STL.64 [R1+0x1a80], R12 ;  /* 0x001a800c01007387 */ /* 0x0003e80000100a00 */
[----:B------:R-:W2:Y:S01]  /*4fb80*/  LDL.LU.64 R22, [R1+0x1ab0] ;  /* 0x001ab00001167983 */ /* 0x000ea20000300a00 */
[----:B0-----:R-:W-:-:S02]  /*4fb90*/  IMAD.MOV.U32 R14, RZ, RZ, R21 ;  /* 0x000000ffff0e7224 */ /* 0x001fc400078e0015 */
[----:B------:R-:W-:Y:S02]  /*4fba0*/  IMAD.MOV.U32 R15, RZ, RZ, R20 ;  /* 0x000000ffff0f7224 */ /* 0x000fe400078e0014 */
[----:B------:R-:W2:Y:S07]  /*4fbb0*/  LDL.LU.64 R20, [R1+0x1aa8] ;  /* 0x001aa80001147983 */ /* 0x000eae0000300a00 */
[----:B------:R-:W-:Y:S04]  /*4fbc0*/  STL.64 [R1+0x30], R16 ;  /* 0x0000301001007387 */ /* 0x000fe80000100a00 */
[----:B------:R0:W-:Y:S01]  /*4fbd0*/  STL.64 [R1+0x38], R18 ;  /* 0x0000381201007387 */ /* 0x0001e20000100a00 */
[----:B-1----:R-:W-:-:S02]  /*4fbe0*/  IMAD.MOV.U32 R12, RZ, RZ, R25 ;  /* 0x000000ffff0c7224 */ /* 0x002fc400078e0019 */
[----:B------:R-:W-:Y:S01]  /*4fbf0*/  IMAD.MOV.U32 R13, RZ, RZ, R24 ;  /* 0x000000ffff0d7224 */ /* 0x000fe200078e0018 */
[----:B0-----:R-:W3:Y:S04]  /*4fc00*/  LDL.LU R18, [R1+0x1c8] ;  /* 0x0001c80001127983 */ /* 0x001ee80000300800 */
[----:B------:R-:W3:Y:S01]  /*4fc10*/  LDL.LU R19, [R1+0x1cc] ;  /* 0x0001cc0001137983 */ /* 0x000ee20000300800 */
[----:B--2---:R-:W-:Y:S03]  /*4fc20*/  HMMA.16816.F32.BF16 R20, R4, R26, R20 ;  /* 0x0000001a0414723c */ /* 0x004fe60000041814 */
[----:B------:R-:W2:Y:S04]  /*4fc30*/  LDL.LU.64 R26, [R1+0x1aa0] ;  /* 0x001aa000011a7983 */ /* 0x000ea80000300a00 */
[----:B------:R-:W2:-:S15]  /*4fc40*/  LDL.LU.64 R24, [R1+0x1a98] ;  /* 0x001a980001187983 */ /* 0x000e9e0000300a00 */
[----:B------:R-:W-:-:S01]  /*4fc50*/  NOP ;  /* 0x0000000000007918 */ /* 0x000fc20000000000 */
[----:B------:R0:W-:Y:S04]  /*4fc60*/  STL.64 [R1+0x20], R20 ;  /* 0x0000201401007387 */ /* 0x0001e80000100a00 */
[----:B------:R1:W-:Y:S04]  /*4fc70*/  STL.64 [R1+0x28], R22 ;  /* 0x0000281601007387 */ /* 0x0003e80000100a00 */
[----:B0-----:R-:W3:Y:S04]  /*4fc80*/  LDL.LU R20, [R1+0x90] ;  /* 0x0000900001147983 */ /* 0x001ee80000300800 */
[----:B------:R-:W3:Y:S04]  /*4fc90*/  LDL.LU R21, [R1+0x94] ;  /* 0x0000940001157983 */ /* 0x000ee80000300800 */
[----:B-1----:R-:W3:Y:S04]  /*4fca0*/  LDL.LU R22, [R1+0x98] ;  /* 0x0000980001167983 */ /* 0x002ee80000300800 */
[----:B------:R-:W3:Y:S01]  /*4fcb0*/  LDL.LU R23, [R1+0x9c] ;  /* 0x00009c0001177983 */ /* 0x000ee20000300800 */
[----:B--2---:R-:W-:Y:S03]  /*4fcc0*/  HMMA.16816.F32.BF16 R24, R4, R10, R24 ;  /* 0x0000000a0418723c */ /* 0x004fe60000041818 */
[----:B------:R-:W2:-:S15]  /*4fcd0*/  LDL.LU.64 R10, [R1+0x1a90] ;  /* 0x001a9000010a7983 */ /* 0x000e9e0000300a00 */
[----:B------:R-:W-:-:S05]  /*4fce0*/  NOP ;  /* 0x0000000000007918 */ /* 0x000fca0000000000 */
[----:B------:R-:W-:Y:S04]  /*4fcf0*/  STL.64 [R1+0x10], R24 ;  /* 0x0000101801007387 */ /* 0x000fe80000100a00 */
[----:B------:R0:W-:Y:S04]  /*4fd00*/  STL.64 [R1+0x18], R26 ;  /* 0x0000181a01007387 */ /* 0x0001e80000100a00 */
[----:B0-----:R-:W4:Y:S01]  /*4fd10*/  LDL.LU R27, [R1+0x2b4] ;  /* 0x0002b400011b7983 */ /* 0x001f220000300800 */
[----:B--2---:R-:W-:Y:S03]  /*4fd20*/  HMMA.16816.F32.BF16 R8, R4, R10, R12 ;  /* 0x0000000a0408723c */ /* 0x004fe6000004180c */
[----:B------:R-:W2:Y:S04]  /*4fd30*/  LDL.LU.64 R14, [R1+0x1a88] ;  /* 0x001a8800010e7983 */ /* 0x000ea80000300a00 */
[----:B------:R-:W2:-:S15]  /*4fd40*/  LDL.LU.64 R12, [R1+0x1a80] ;  /* 0x001a8000010c7983 */ /* 0x000e9e0000300a00 */
[----:B------:R-:W-:-:S01]  /*4fd50*/  NOP ;  /* 0x0000000000007918 */ /* 0x000fc20000000000 */
[----:B------:R-:W-:Y:S04]  /*4fd60*/  STL.64 [R1], R8 ;  /* 0x0000000801007387 */ /* 0x000fe80000100a00 */
[----:B------:R0:W-:Y:S04]  /*4fd70*/  STL.64 [R1+0x8], R10 ;  /* 0x0000080a01007387 */ /* 0x0001e80000100a00 */
[----:B0-----:R-:W2:Y:S02]  /*4fd80*/  LDL.LU.64 R10, [R1+0x1a78] ;  /* 0x001a7800010a7983 */ /* 0x001ea40000300a00 */
[----:B--2---:R-:W-:Y:S02]  /*4fd90*/  HMMA.16816.F32.BF16 R8, R4, R10, R12 ;  /* 0x0000000a0408723c */ /* 0x004fe4000004180c */
[----:B------:R-:W2:-:S15]  /*4fda0*/  LDL.LU.64 R14, [R1+0x1a70] ;  /* 0x001a7000010e7983 */ /* 0x000e9e0000300a00 */
[----:B------:R-:W-:-:S06]  /*4fdb0*/  NOP ;  /* 0x0000000000007918 */ /* 0x000fcc0000000000 */
[----:B------:R-:W-:Y:S04]  /*4fdc0*/  STL.64 [R1+0x1998], R10 ;  /* 0x0019980a01007387 */ /* 0x000fe80000100a00 */
[----:B------:R0:W-:Y:S04]  /*4fdd0*/  STL.64 [R1+0x1990], R8 ;  /* 0x0019900801007387 */ /* 0x0001e80000100a00 */
[----:B0-----:R-:W2:Y:S04]  /*4fde0*/  LDL.LU R8, [R1+0x80] ;  /* 0x0000800001087983 */ /* 0x001ea80000300800 */
[----:B------:R-:W2:Y:S04]  /*4fdf0*/  LDL.LU R9, [R1+0x84] ;  /* 0x0000840001097983 */ /* 0x000ea80000300800 */
[----:B------:R-:W2:Y:S01]  /*4fe00*/  LDL.LU R10, [R1+0x88] ;  /* 0x00008800010a7983 */ /* 0x000ea20000300800 */
[----:B------:R-:W-:-:S03]  /*4fe10*/  IMAD.MOV.U32 R11, RZ, RZ, R2 ;  /* 0x000000ffff0b7224 */ /* 0x000fc600078e0002 */
[----:B------:R-:W2:Y:S01]  /*4fe20*/  LDL.LU R2, [R1+0x1a68] ;  /* 0x001a680001027983 */ /* 0x000ea20000300800 */
[C---:B---3--:R-:W-:Y:S03]  /*4fe30*/  HMMA.16816.F32.BF16 R16, R4.reuse, R18, R20 ;  /* 0x000000120410723c */ /* 0x048fe60000041814 */
[----:B----4-:R-:W0:Y:S03]  /*4fe40*/  LDSM.16.MT88.4 R20, [R27+0x20c00] ;  /* 0x020c00001b14783b */ /* 0x010e260000004200 */
[----:B--2---:R-:W-:Y:S01]  /*4fe50*/  HMMA.16816.F32.BF16 R12, R4, R14, R8 ;  /* 0x0000000e040c723c */ /* 0x004fe20000041808 */
[----:B------:R-:W1:-:S15]  /*4fe60*/  LDSM.16.M88.4 R8, [R2+UR6+0x80] ;  /* 0x000080060208783b */ /* 0x000e5e0008000200 */
[----:B------:R-:W-:-:S07]  /*4fe70*/  NOP ;  /* 0x0000000000007918 */ /* 0x000fce0000000000 */
[----:B------:R-:W-:Y:S04]  /*4fe80*/  STL.64 [R1+0x1988], R14 ;  /* 0x0019880e01007387 */ /* 0x000fe80000100a00 */
[----:B------:R-:W-:Y:S04]  /*4fe90*/  STL.64 [R1+0x1980], R12 ;  /* 0x0019800c01007387 */ /* 0x000fe80000100a00 */
[----:B------:R-:W-:Y:S04]  /*4fea0*/  STL.64 [R1+0x1a60], R6 ;  /* 0x001a600601007387 */ /* 0x000fe80000100a00 */
[----:B------:R-:W-:Y:S04]  /*4feb0*/  STL.64 [R1+0x1a58], R4 ;  /* 0x001a580401007387 */ /* 0x000fe80000100a00 */
[----:B------:R-:W-:Y:S04]  /*4fec0*/  STL.64 [R1+0x1978], R18 ;  /* 0x0019781201007387 */ /* 0x000fe80000100a00 */
[----:B------:R-:W-:Y:S04]  /*4fed0*/  STL.64 [R1+0x1970], R16 ;  /* 0x0019701001007387 */ /* 0x000fe80000100a00 */
[----:B------:R-:W-:Y:S04]  /*4fee0*/  STL [R1+0x1a28], R27 ;  /* 0x001a281b01007387 */ /* 0x000fe80000100800 */
[----:B0-----:R-:W-:Y:S04]  /*4fef0*/  STL.64 [R1+0x1a10], R22 ;  /* 0x001a101601007387 */ /* 0x001fe80000100a00 */
[----:B------:R-:W-:Y:S04]  /*4ff00*/  STL.64 [R1+0x1a08], R20 ;  /* 0x001a081401007387 */ /* 0x000fe80000100a00 */
[----:B------:R-:W0:Y:S04]  /*4ff10*/  LDSM.16.M88.4 R4, [R2+UR6+0x4080] ;  /* 0x004080060204783b */ /* 0x000e280008000200 */
[----:B------:R-:W-:Y:S04]  /*4ff20*/  LDSM.16.M88.4 R12, [R2+UR6+0xa080] ;  /* 0x00a08006020c783b */ /* 0x000fe80008000200 */
[----:B------:R-:W-:Y:S01]  /*4ff30*/  LDSM.16.M88.4 R16, [R2+UR6+0x12080] ;  /* 0x012080060210783b */ /* 0x000fe20008000200 */
[----:B-1----:R-:W-:-:S03]  /*4ff40*/  IMAD.MOV.U32 R25, RZ, RZ, R8 ;  /* 0x000000ffff197224 */ /* 0x002fc600078e0008 */
[----:B------:R-:W-:Y:S01]  /*4ff50*/  STL.64 [R1+0x1f8], R10 ;  /* 0x0001f80a01007387 */ /* 0x000fe20000100a00 */
[----:B------:R-:W-:-:S03]  /*4ff60*/  IMAD.MOV.U32 R24, RZ, RZ, R9 ;  /* 0x000000ffff187224 */ /* 0x000fc600078e0009 */
[----:B------:R-:W1:Y:S01]  /*4ff70*/  LDSM.16.M88.4 R8, [R2+UR6+0x2080] ;  /* 0x002080060208783b */ /* 0x000e620008000200 */
[----:B0-----:R-:W-:Y:S02]  /*4ff80*/  IMAD.MOV.U32 R28, RZ, RZ, R4 ;  /* 0x000000ffff1c7224 */ /* 0x001fe400078e0004 */
[----:B------:R-:W-:Y:S01]  /*4ff90*/  IMAD.MOV.U32 R29, RZ, RZ, R5 ;  /* 0x000000ffff1d7224 */ /* 0x000fe200078e0005 */
[----:B-1----:R-:W-:Y:S04]  /*4ffa0*/  STL.64 [R1+0x1e0], R8 ;  /* 0x0001e00801007387 */ /* 0x002fe80000100a00 */
[----:B------:R-:W-:Y:S04]  /*4ffb0*/  STL.64 [R1+0x1e8], R10 ;  /* 0x0001e80a01007387 */ /* 0x000fe80000100a00 */
[----:B------:R-:W-:Y:S04]  /*4ffc0*/  STL.64 [R1+0x1d8], R6 ;  /* 0x0001d80601007387 */ /* 0x000fe80000100a00 */
[----:B------:R-:W0:Y:S04]  /*4ffd0*/  LDSM.16.M88.4 R4, [R2+UR6+0x6080] ;  /* 0x006080060204783b */ /* 0x000e280008000200 */
[----:B------:R-:W1:Y:S04]  /*4ffe0*/  LDSM.16.M88.4 R8, [R2+UR6+0x8080] ;  /* 0x008080060208783b */ /* 0x000e680008000200 */
[----:B0-----:R-:W-:Y:S04]  /*4fff0*/  STL.64 [R1+0x1c0], R4 ;  /* 0x0001c00401007387 */ /* 0x001fe80000100a00 */
[----:B------:R-:W-:Y:S04]  /*50000*/  STL.64 [R1+0x1c8], R6 ;  /* 0x0001c80601007387 */ /* 0x000fe80000100a00 */
[----:B------:R-:W0:Y:S04]  /*50010*/  LDSM.16.M88.4 R4, [R2+UR6+0xc080] ;  /* 0x00c080060204783b */ /* 0x000e280008000200 */
[----:B-1----:R-:W-:Y:S04]  /*50020*/  STL.64 [R1+0x1b0], R8 ;  /* 0x0001b00801007387 */ /* 0x002fe80000100a00 */
[----:B------:R-:W-:Y:S04]  /*50030*/  STL.64 [R1+0x1b8], R10 ;  /* 0x0001b80a01007387 */ /* 0x000fe80000100a00 */
[----:B------:R-:W-:Y:S04]  /*50040*/  STL.64 [R1+0x1a0], R12 ;  /* 0x0001a00c01007387 */ /* 0x000fe80000100a00 */
[----:B------:R-:W-:Y:S04]  /*50050*/  STL.64 [R1+0x1a8], R14 ;  /* 0x0001a80e01007387 */ /* 0x000fe80000100a00 */
[----:B------:R-:W-:Y:S04]  /*50060*/  LDSM.16.M88.4 R8, [R2+UR6+0xe080] ;  /* 0x00e080060208783b */ /* 0x000fe80008000200 */
[----:B------:R-:W-:Y:S04]  /*50070*/  LDSM.16.M88.4 R12, [R2+UR6+0x10080] ;  /* 0x01008006020c783b */ /* 0x000fe80008000200 */
[----:B0-----:R-:W-:Y:S04]  /*50080*/  STL.64 [R1+0x190], R4 ;  /* 0x0001900401007387 */ /* 0x001fe80000100a00 */
[----:B------:R-:W-:Y:S04]  /*50090*/  STL.64 [R1+0x198], R6 ;  /* 0x0001980601007387 */ /* 0x000fe80000100a00 */
[----:B------:R-:W0:Y:S04]  /*500a0*/  LDSM.16.M88.4 R4, [R2+UR6+0x14080] ;  /* 0x014080060204783b */ /* 0x000e280008000200 */
[----:B------:R-:W2:Y:S04]  /*500b0*/  LDL.LU R22, [R1+0x258] ;  /* 0x0002580001167983 */ /* 0x000ea80000300800 */
[----:B0-----:R-:W-:Y:S04]  /*500c0*/  STL.64 [R1+0x150], R4 ;  /* 0x0001500401007387 */ /* 0x001fe80000100a00 */
[----:B------:R-:W-:Y:S04]  /*500d0*/  STL.64 [R1+0x158], R6 ;  /* 0x0001580601007387 */ /* 0x000fe80000100a00 */
[----:B------:R-:W2:Y:S04]  /*500e0*/  LDL.LU R23, [R1+0x25c] ;  /* 0x00025c0001177983 */ /* 0x000ea80000300800 */
[----:B------:R-:W3:Y:S04]  /*500f0*/  LDL.LU R26, [R1+0x228] ;  /* 0x00022800011a7983 */ /* 0x000ee80000300800 */
[----:B------:R-:W3:Y:S04]  /*50100*/  LDL.LU R27, [R1+0x22c] ;  /* 0x00022c00011b7983 */ /* 0x000ee80000300800 */
[----:B------:R-:W0:Y:S04]  /*50110*/  LDSM.16.M88.4 R4, [R2+UR6+0x16080] ;  /* 0x016080060204783b */ /* 0x000e280008000200 */
[----:B---3--:R1:W-:Y:S04]  /*50120*/  STL.64 [R1+0x1a38], R26 ;  /* 0x001a381a01007387 */ /* 0x0083e80000100a00 */
[----:B------:R-:W-:Y:S04]  /*50130*/  STL.64 [R1+0x1a40], R24 ;  /* 0x001a401801007387 */ /* 0x000fe80000100a00 */
[----:B-1----:R-:W3:Y:S04]  /*50140*/  LDL.LU R26, [R1+0x218] ;  /* 0x00021800011a7983 */ /* 0x002ee80000300800 */
[----:B------:R-:W3:Y:S04]  /*50150*/  LDL.LU R27, [R1+0x21c] ;  /* 0x00021c00011b7983 */ /* 0x000ee80000300800 */
[----:B--2---:R1:W-:Y:S04]  /*50160*/  STL.64 [R1+0x1a18], R22 ;  /* 0x001a181601007387 */ /* 0x0043e80000100a00 */
[----:B------:R-:W-:Y:S04]  /*50170*/  STL.64 [R1+0x188], R10 ;  /* 0x0001880a01007387 */ /* 0x000fe80000100a00 */
[----:B------:R-:W-:Y:S04]  /*50180*/  STL.64 [R1+0x19a0], R8 ;  /* 0x0019a00801007387 */ /* 0x000fe80000100a00 */
[----:B0-----:R-:W-:Y:S04]  /*50190*/  STL.64 [R1+0x148], R6 ;  /* 0x0001480601007387 */ /* 0x001fe80000100a00 */
[----:B-1----:R-:W2:Y:S04]  /*501a0*/  LDL.LU R22, [R1+0x238] ;  /* 0x0002380001167983 */ /* 0x002ea80000300800 */
[----:B------:R-:W2:Y:S04]  /*501b0*/  LDL.LU R23, [R1+0x23c] ;  /* 0x00023c0001177983 */ /* 0x000ea80000300800 */
[----:B--2---:R0:W-:Y:S04]  /*501c0*/  STL.64 [R1+0x1a30], R22 ;  /* 0x001a301601007387 */ /* 0x0041e80000100a00 */
[----:B------:R-:W2:Y:S04]  /*501d0*/  LDL.LU R20, [R1+0xe0] ;  /* 0x0000e00001147983 */ /* 0x000ea80000300800 */
[----:B------:R-:W2:Y:S04]  /*501e0*/  LDL.LU R21, [R1+0xe4] ;  /* 0x0000e40001157983 */ /* 0x000ea80000300800 */
[----:B0-----:R-:W4:Y:S04]  /*501f0*/  LDL.LU R22, [R1+0xe8] ;  /* 0x0000e80001167983 */ /* 0x001f280000300800 */
[----:B------:R-:W4:Y:S01]  /*50200*/  LDL.LU R23, [R1+0xec] ;  /* 0x0000ec0001177983 */ /* 0x000f220000300800 */
[----:B------:R-:W-:-:S02]  /*50210*/  IMAD.MOV.U32 R11, RZ, RZ, R4 ;  /* 0x000000ffff0b7224 */ /* 0x000fc400078e0004 */
[----:B------:R-:W-:Y:S02]  /*50220*/  IMAD.MOV.U32 R10, RZ, RZ, R5 ;  /* 0x000000ffff0a7224 */ /* 0x000fe400078e0005 */
[----:B------:R-:W0:Y:S04]  /*50230*/  LDSM.16.M88.4 R4, [R2+UR6+0x18080] ;  /* 0x018080060204783b */ /* 0x000e280008000200 */
[----:B----4-:R-:W-:Y:S04]  /*50240*/  STL.64 [R1+0x1a50], R22 ;  /* 0x001a501601007387 */ /* 0x010fe80000100a00 */
[----:B--2---:R1:W-:Y:S04]  /*50250*/  STL.64 [R1+0x1a48], R20 ;  /* 0x001a481401007387 */ /* 0x0043e80000100a00 */
[----:B-1----:R-:W3:Y:S04]  /*50260*/  LDL.LU R20, [R1+0xd0] ;  /* 0x0000d00001147983 */ /* 0x002ee80000300800 */
[----:B------:R-:W3:Y:S04]  /*50270*/  LDL.LU R21, [R1+0xd4] ;  /* 0x0000d40001157983 */ /* 0x000ee80000300800 */
[----:B------:R-:W3:Y:S04]  /*50280*/  LDL.LU R22, [R1+0xd8] ;  /* 0x0000d80001167983 */ /* 0x000ee80000300800 */
[----:B------:R-:W3:Y:S04]  /*50290*/  LDL.LU R23, [R1+0xdc] ;  /* 0x0000dc0001177983 */ /* 0x000ee80000300800 */
[----:B------:R1:W-:Y:S04]  /*502a0*/  STL.64 [R1+0x19e0], R10 ;  /* 0x0019e00a01007387 */ /* 0x0003e80000100a00 */
[----:B-1----:R-:W2:Y:S04]  /*502b0*/  LDL.LU R10, [R1+0x248] ;  /* 0x00024800010a7983 */ /* 0x002ea80000300800 */
[----:B------:R-:W2:Y:S04]  /*502c0*/  LDL.LU R11, [R1+0x24c] ;  /* 0x00024c00010b7983 */ /* 0x000ea80000300800 */
[----:B--2---:R1:W-:Y:S04]  /*502d0*/  STL.64 [R1+0x1a20], R10 ;  /* 0x001a200a01007387 */ /* 0x0043e80000100a00 */
[----:B------:R-:W2:Y:S04]  /*502e0*/  LDL.LU R8, [R1+0x200] ;  /* 0x0002000001087983 */ /* 0x000ea80000300800 */
[----:B------:R-:W2:Y:S04]  /*502f0*/  LDL.LU R9, [R1+0x204] ;  /* 0x0002040001097983 */ /* 0x000ea80000300800 */
[----:B-1----:R-:W2:Y:S04]  /*50300*/  LDL.LU R10, [R1+0x208] ;  /* 0x00020800010a7983 */ /* 0x002ea80000300800 */
[----:B------:R-:W2:Y:S04]  /*50310*/  LDL.LU R11, [R1+0x20c] ;  /* 0x00020c00010b7983 */ /* 0x000ea80000300800 */
[----:B------:R-:W-:Y:S04]  /*50320*/  STL.64 [R1+0x178], R14 ;  /* 0x0001780e01007387 */ /* 0x000fe80000100a00 */
[----:B------:R1:W-:Y:S04]  /*50330*/  STL.64 [R1+0x19a8], R12 ;  /* 0x0019a80c01007387 */ /* 0x0003e80000100a00 */
[----:B-1----:R-:W4:Y:S04]  /*50340*/  LDL.LU R12, [R1+0xc0] ;  /* 0x0000c000010c7983 */ /* 0x002f280000300800 */
[----:B------:R-:W4:Y:S04]  /*50350*/  LDL.LU R13, [R1+0xc4] ;  /* 0x0000c400010d7983 */ /* 0x000f280000300800 */
[----:B------:R-:W4:Y:S04]  /*50360*/  LDL.LU R14, [R1+0xc8] ;  /* 0x0000c800010e7983 */ /* 0x000f280000300800 */
[----:B------:R-:W4:Y:S04]  /*50370*/  LDL.LU R15, [R1+0xcc] ;  /* 0x0000cc00010f7983 */ /* 0x000f280000300800 */
[----:B------:R-:W-:Y:S04]  /*50380*/  STL.64 [R1+0x168], R18 ;  /* 0x0001681201007387 */ /* 0x000fe80000100a00 */
        /* <DEDUP_REMOVED lines=11> */
[----:B------:R0:W-:Y:S04]  /*50440*/  STL.64 [R1+0x50], R24 ;  /* 0x0000501801007387 */ /* 0x0001e80000100a00 */
[----:B0-----:R-:W2:Y:S01]  /*50450*/  LDL.LU.64 R24, [R1+0x1a40] ;  /* 0x001a400001187983 */ /* 0x001ea20000300a00 */
[----:B------:R-:W-:Y:S02]  /*50460*/  IMAD.MOV.U32 R19, RZ, RZ, R26 ;  /* 0x000000ffff137224 */ /* 0x000fe400078e001a */
[----:B------:R-:W-:-:S05]  /*50470*/  IMAD.MOV.U32 R18, RZ, RZ, R27 ;  /* 0x000000ffff127224 */ /* 0x000fca00078e001b */
[----:B------:R-:W-:Y:S04]  /*50480*/  STL.64 [R1+0x19b8], R18 ;  /* 0x0019b81201007387 */ /* 0x000fe80000100a00 */
[----:B------:R2:W-:Y:S02]  /*50490*/  STL.64 [R1+0x19b0], R16 ;  /* 0x0019b01001007387 */ /* 0x0005e40000100a00 */
[----:B--2---:R-:W-:Y:S02]  /*504a0*/  IMAD.MOV.U32 R16, RZ, RZ, R25 ;  /* 0x000000ffff107224 */ /* 0x004fe400078e0019 */
[----:B------:R-:W-:Y:S02]  /*504b0*/  IMAD.MOV.U32 R17, RZ, RZ, R24 ;  /* 0x000000ffff117224 */ /* 0x000fe400078e0018 */
[----:B------:R-:W0:Y:S04]  /*504c0*/  LDSM.16.M88.4 R24, [R2+UR6+0x1c080] ;  /* 0x01c080060218783b */ /* 0x000e280008000200 */
[----:B0-----:R-:W-:Y:S04]  /*504d0*/  STL.64 [R1+0x110], R24 ;  /* 0x0001101801007387 */ /* 0x001fe80000100a00 */
        /* <DEDUP_REMOVED lines=9> */
[----:B------:R-:W-:Y:S01]  /*50570*/  STL [R1+0x108], R26 ;  /* 0x0001081a01007387 */ /* 0x000fe20000100800 */
[----:B------:R-:W-:-:S03]  /*50580*/  IMAD.MOV.U32 R2, RZ, RZ, R27 ;  /* 0x000000ffff027224 */ /* 0x000fc600078e001b */
[----:B------:R-:W3:Y:S04]  /*50590*/  LDL.LU R27, [R1+0x1a28] ;  /* 0x001a2800011b7983 */ /* 0x000ee80000300800 */
[----:B------:R-:W-:Y:S01]  /*505a0*/  STL [R1+0x18f8], R2 ;  /* 0x0018f80201007387 */ /* 0x000fe20000100800 */
[C---:B--2---:R-:W-:Y:S03]  /*505b0*/  HMMA.16816.F32.BF16 R20, R4.reuse, R22, R8 ;  /* 0x000000160414723c */ /* 0x044fe60000041808 */
[----:B---3--:R-:W0:Y:S04]  /*505c0*/  LDSM.16.MT88.4 R24, [R27+0x20e00] ;  /* 0x020e00001b18783b */ /* 0x008e280000004200 */
[----:B0-----:R-:W-:Y:S04]  /*505d0*/  STL.64 [R1+0x18d0], R26 ;  /* 0x0018d01a01007387 */ /* 0x001fe80000100a00 */
[----:B------:R0:W-:Y:S04]  /*505e0*/  STL.64 [R1+0x18c8], R24 ;  /* 0x0018c81801007387 */ /* 0x0001e80000100a00 */
[----:B0-----:R-:W2:Y:S04]  /*505f0*/  LDL.LU R24, [R1+0xf0] ;  /* 0x0000f00001187983 */ /* 0x001ea80000300800 */
[----:B------:R-:W2:Y:S04]  /*50600*/  LDL.LU R25, [R1+0xf4] ;  /* 0x0000f40001197983 */ /* 0x000ea80000300800 */
[----:B------:R-:W2:Y:S04]  /*50610*/  LDL.LU R26, [R1+0xf8] ;  /* 0x0000f800011a7983 */ /* 0x000ea80000300800 */
[----:B------:R-:W2:Y:S04]  /*50620*/  LDL.LU R27, [R1+0xfc] ;  /* 0x0000fc00011b7983 */ /* 0x000ea80000300800 */
[----:B------:R-:W4:Y:S04]  /*50630*/  LDL.LU.64 R10, [R1+0x1a20] ;  /* 0x001a2000010a7983 */ /* 0x000f280000300a00 */
[----:B------:R-:W-:Y:S04]  /*50640*/  STL.64 [R1+0xe0], R20 ;  /* 0x0000e01401007387 */ /* 0x000fe80000100a00 */
[----:B------:R0:W-:Y:S04]  /*50650*/  STL.64 [R1+0xe8], R22 ;  /* 0x0000e81601007387 */ /* 0x0001e80000100a00 */
[----:B0-----:R-:W2:Y:S02]  /*50660*/  LDL.LU.64 R22, [R1+0x1a18] ;  /* 0x001a180001167983 */ /* 0x001ea40000300a00 */
[C---:B--2---:R-:W-:Y:S06]  /*50670*/  HMMA.16816.F32.BF16 R20, R4.reuse, R22, R24 ;  /* 0x000000160414723c */ /* 0x044fec0000041818 */
[----:B----4-:R-:W-:Y:S07]  /*50680*/  HMMA.16816.F32.BF16 R4, R4, R10, R12 ;  /* 0x0000000a0404723c */ /* 0x010fee000004180c */
[----:B------:R-:W-:-:S02]  /*50690*/  IMAD.MOV.U32 R12, RZ, RZ, R28 ;  /* 0x000000ffff0c7224 */ /* 0x000fc400078e001c */
[----:B------:R-:W-:-:S09]  /*506a0*/  IMAD.MOV.U32 R13, RZ, RZ, R29 ;  /* 0x000000ffff0d7224 */ /* 0x000fd200078e001d */
[----:B------:R-:W-:Y:S02]  /*506b0*/  IMAD.MOV.U32 R27, RZ, RZ, R23 ;  /* 0x000000ffff1b7224 */ /* 0x000fe400078e0017 */
[----:B------:R-:W-:Y:S01]  /*506c0*/  IMAD.MOV.U32 R26, RZ, RZ, R22 ;  /* 0x000000ffff1a7224 */ /* 0x000fe200078e0016 */
[----:B------:R0:W-:Y:S04]  /*506d0*/  STL.64 [R1+0xf0], R20 ;  /* 0x0000f01401007387 */ /* 0x0001e80000100a00 */
[----:B------:R-:W2:Y:S04]  /*506e0*/  LDL.LU.64 R22, [R1+0x1a10] ;  /* 0x001a100001167983 */ /* 0x000ea80000300a00 */
[----:B0-----:R-:W2:Y:S04]  /*506f0*/  LDL.LU.64 R20, [R1+0x1a08] ;  /* 0x001a080001147983 */ /* 0x001ea80000300a00 */
[----:B------:R-:W-:Y:S04]  /*50700*/  STL [R1+0x1924], R27 ;  /* 0x0019241b01007387 */ /* 0x000fe80000100800 */
[----:B------:R0:W-:Y:S04]  /*50710*/  STL [R1+0x1920], R26 ;  /* 0x0019201a01007387 */ /* 0x0001e80000100800 */
[----:B------:R-:W2:Y:S04]  /*50720*/  LDL.LU R24, [R1+0xb0] ;  /* 0x0000b00001187983 */ /* 0x000ea80000300800 */
[----:B------:R-:W2:Y:S04]  /*50730*/  LDL.LU R25, [R1+0xb4] ;  /* 0x0000b40001197983 */ /* 0x000ea80000300800 */
[----:B0-----:R-:W2:Y:S04]  /*50740*/  LDL.LU R26, [R1+0xb8] ;  /* 0x0000b800011a7983 */ /* 0x001ea80000300800 */
[----:B------:R-:W2:Y:S04]  /*50750*/  LDL.LU R27, [R1+0xbc] ;  /* 0x0000bc00011b7983 */ /* 0x000ea80000300800 */
[----:B------:R-:W3:Y:S04]  /*50760*/  LDL.LU R28, [R1+0x1a04] ;  /* 0x001a0400011c7983 */ /* 0x000ee80000300800 */
[----:B------:R-:W-:Y:S04]  /*50770*/  STL.64 [R1+0xd0], R4 ;  /* 0x0000d00401007387 */ /* 0x000fe80000100a00 */
[----:B------:R2:W-:Y:S04]  /*50780*/  STL.64 [R1+0xd8], R6 ;  /* 0x0000d80601007387 */ /* 0x0005e80000100a00 */
[----:B------:R-:W4:Y:S04]  /*50790*/  LDL.LU R29, [R1+0x1a00] ;  /* 0x001a0000011d7983 */ /* 0x000f280000300800 */
[----:B------:R0:W-:Y:S04]  /*507a0*/  STL.64 [R1+0x19e8], R12 ;  /* 0x0019e80c01007387 */ /* 0x0001e80000100a00 */
[----:B------:R-:W3:Y:S04]  /*507b0*/  LDL.LU R8, [R1+0x70] ;  /* 0x0000700001087983 */ /* 0x000ee80000300800 */
[----:B------:R-:W3:Y:S04]  /*507c0*/  LDL.LU R9, [R1+0x74] ;  /* 0x0000740001097983 */ /* 0x000ee80000300800 */
[----:B------:R-:W4:Y:S04]  /*507d0*/  LDL.LU R10, [R1+0x78] ;  /* 0x00007800010a7983 */ /* 0x000f280000300800 */
[----:B------:R-:W4:Y:S01]  /*507e0*/  LDL.LU R11, [R1+0x7c] ;  /* 0x00007c00010b7983 */ /* 0x000f220000300800 */
[----:B--2---:R-:W-:Y:S03]  /*507f0*/  HMMA.16816.F32.BF16 R4, R20, R16, R24 ;  /* 0x000000101404723c */ /* 0x004fe60000041818 */
[----:B----4-:R-:W-:Y:S04]  /*50800*/  STL.64 [R1+0x19f8], R10 ;  /* 0x0019f80a01007387 */ /* 0x010fe80000100a00 */
[----:B---3--:R-:W-:Y:S04]  /*50810*/  STL.64 [R1+0x19f0], R8 ;  /* 0x0019f00801007387 */ /* 0x008fe80000100a00 */
[----:B0-----:R-:W2:Y:S04]  /*50820*/  LDL.LU R12, [R1+0x1e0] ;  /* 0x0001e000010c7983 */ /* 0x001ea80000300800 */
[----:B------:R-:W2:Y:S04]  /*50830*/  LDL.LU R13, [R1+0x1e4] ;  /* 0x0001e400010d7983 */ /* 0x000ea80000300800 */
[----:B------:R-:W3:Y:S04]  /*50840*/  LDL.LU R16, [R1+0x1b0] ;  /* 0x0001b00001107983 */ /* 0x000ee80000300800 */
[----:B------:R-:W3:Y:S04]  /*50850*/  LDL.LU R17, [R1+0x1b4] ;  /* 0x0001b40001117983 */ /* 0x000ee80000300800 */
[----:B---3--:R0:W-:Y:S04]  /*50860*/  STL.64 [R1+0x19c8], R16 ;  /* 0x0019c81001007387 */ /* 0x0081e80000100a00 */
[----:B------:R-:W3:Y:S04]  /*50870*/  LDL.LU R24, [R1+0x1a0] ;  /* 0x0001a00001187983 */ /* 0x000ee80000300800 */
[----:B------:R-:W3:Y:S04]  /*50880*/  LDL.LU R25, [R1+0x1a4] ;  /* 0x0001a40001197983 */ /* 0x000ee80000300800 */
[----:B0-----:R-:W4:Y:S04]  /*50890*/  LDL.LU R16, [R1+0x1c0] ;  /* 0x0001c00001107983 */ /* 0x001f280000300800 */
[----:B------:R-:W4:Y:S04]  /*508a0*/  LDL.LU R17, [R1+0x1c4] ;  /* 0x0001c40001117983 */ /* 0x000f280000300800 */
[----:B---3--:R0:W-:Y:S04]  /*508b0*/  STL.64 [R1+0x19c0], R24 ;  /* 0x0019c01801007387 */ /* 0x0081e80000100a00 */
[----:B0-----:R-:W3:Y:S04]  /*508c0*/  LDL.LU R24, [R1+0x30] ;  /* 0x0000300001187983 */ /* 0x001ee80000300800 */
[----:B------:R-:W3:Y:S04]  /*508d0*/  LDL.LU R25, [R1+0x34] ;  /* 0x0000340001197983 */ /* 0x000ee80000300800 */
[----:B------:R-:W4:Y:S04]  /*508e0*/  LDL.LU R26, [R1+0x38] ;  /* 0x00003800011a7983 */ /* 0x000f280000300800 */
[----:B------:R-:W4:Y:S01]  /*508f0*/  LDL.LU R27, [R1+0x3c] ;  /* 0x00003c00011b7983 */ /* 0x000f220000300800 */
[----:B------:R-:W-:-:S02]  /*50900*/  IMAD.MOV.U32 R8, RZ, RZ, R29 ;  /* 0x000000ffff087224 */ /* 0x000fc400078e001d */
[----:B------:R-:W-:Y:S02]  /*50910*/  IMAD.MOV.U32 R9, RZ, RZ, R28 ;  /* 0x000000ffff097224 */ /* 0x000fe400078e001c */
[----:B------:R-:W-:Y:S02]  /*50920*/  IMAD.MOV.U32 R10, RZ, RZ, R3 ;  /* 0x000000ffff0a7224 */ /* 0x000fe400078e0003 */
[----:B------:R-:W-:-:S07]  /*50930*/  IMAD.MOV.U32 R11, RZ, RZ, R0 ;  /* 0x000000ffff0b7224 */ /* 0x000fce00078e0000 */
[----:B--2---:R-:W-:Y:S01]  /*50940*/  HMMA.16816.F32.BF16 R12, R20, R12, R8 ;  /* 0x0000000c140c723c */ /* 0x004fe20000041808 */
[----:B------:R-:W-:Y:S02]  /*50950*/  IMAD.MOV.U32 R29, RZ, RZ, R4 ;  /* 0x000000ffff1d7224 */ /* 0x000fe400078e0004 */
[----:B------:R-:W-:Y:S02]  /*50960*/  IMAD.MOV.U32 R0, RZ, RZ, R7 ;  /* 0x000000ffff007224 */ /* 0x000fe400078e0007 */
[----:B------:R-:W-:Y:S02]  /*50970*/  IMAD.MOV.U32 R28, RZ, RZ, R5 ;  /* 0x000000ffff1c7224 */ /* 0x000fe400078e0005 */
[----:B------:R-:W-:Y:S01]  /*50980*/  IMAD.MOV.U32 R3, RZ, RZ, R6 ;  /* 0x000000ffff037224 */ /* 0x000fe200078e0006 */
[----:B----4-:R-:W-:Y:S04]  /*50990*/  STL.64 [R1+0x19d8], R26 ;  /* 0x0019d81a01007387 */ /* 0x010fe80000100a00 */
[----:B---3--:R0:W-:Y:S04]  /*509a0*/  STL.64 [R1+0x19d0], R24 ;  /* 0x0019d01801007387 */ /* 0x0081e80000100a00 */
        /* <DEDUP_REMOVED lines=10> */
[----:B------:R-:W-:Y:S04]  /*50a50*/  STL [R1+0x1900], R28 ;  /* 0x0019001c01007387 */ /* 0x000fe80000100800 */
[----:B------:R-:W-:Y:S04]  /*50a60*/  STL [R1+0x18fc], R29 ;  /* 0x0018fc1d01007387 */ /* 0x000fe80000100800 */
[----:B------:R-:W4:Y:S04]  /*50a70*/  LDL.LU.64 R10, [R1+0x19f8] ;  /* 0x0019f800010a7983 */ /* 0x000f280000300a00 */
[----:B------:R-:W4:Y:S04]  /*50a80*/  LDL.LU.64 R8, [R1+0x19f0] ;  /* 0x0019f00001087983 */ /* 0x000f280000300a00 */
[----:B------:R0:W-:Y:S04]  /*50a90*/  STL.64 [R1+0xb0], R12 ;  /* 0x0000b00c01007387 */ /* 0x0001e80000100a00 */
[----:B------:R4:W-:Y:S04]  /*50aa0*/  STL [R1+0xb8], R14 ;  /* 0x0000b80e01007387 */ /* 0x0009e80000100800 */
[----:B0-----:R-:W4:Y:S01]  /*50ab0*/  LDL.LU.64 R12, [R1+0x19e8] ;  /* 0x0019e800010c7983 */ /* 0x001f220000300a00 */
[----:B------:R-:W-:-:S05]  /*50ac0*/  IMAD.MOV.U32 R2, RZ, RZ, R15 ;  /* 0x000000ffff027224 */ /* 0x000fca00078e000f */
[----:B------:R-:W-:Y:S01]  /*50ad0*/  STL [R1+0x190c], R2 ;  /* 0x00190c0201007387 */ /* 0x000fe20000100800 */
[C---:B--2---:R-:W-:Y:S06]  /*50ae0*/  HMMA.16816.F32.BF16 R16, R20.reuse, R16, R24 ;  /* 0x000000101410723c */ /* 0x044fec0000041818 */
[----:B----4-:R-:W-:Y:S01]  /*50af0*/  HMMA.16816.F32.BF16 R12, R20, R12, R8 ;  /* 0x0000000c140c723c */ /* 0x010fe20000041808 */
[----:B------:R-:W2:Y:S04]  /*50b00*/  LDL.LU.64 R10, [R1+0x19e0] ;  /* 0x0019e000010a7983 */ /* 0x000ea80000300a00 */
[----:B------:R-:W4:Y:S04]  /*50b10*/  LDL.LU R8, [R1+0x190] ;  /* 0x0001900001087983 */ /* 0x000f280000300800 */
[----:B------:R-:W4:-:S15]  /*50b20*/  LDL.LU R9, [R1+0x194] ;  /* 0x0001940001097983 */ /* 0x000f1e0000300800 */
[----:B------:R-:W-:Y:S02]  /*50b30*/  IMAD.MOV.U32 R0, RZ, RZ, R12 ;  /* 0x000000ffff007224 */ /* 0x000fe400078e000c */
[----:B------:R-:W-:Y:S02]  /*50b40*/  IMAD.MOV.U32 R29, RZ, RZ, R15 ;  /* 0x000000ffff1d7224 */ /* 0x000fe400078e000f */
[----:B------:R-:W-:Y:S02]  /*50b50*/  IMAD.MOV.U32 R3, RZ, RZ, R13 ;  /* 0x000000ffff037224 */ /* 0x000fe400078e000d */
[----:B------:R-:W-:Y:S01]  /*50b60*/  IMAD.MOV.U32 R28, RZ, RZ, R14 ;  /* 0x000000ffff1c7224 */ /* 0x000fe200078e000e */
[----:B------:R-:W4:Y:S04]  /*50b70*/  LDL.LU R12, [R1+0x10] ;  /* 0x00001000010c7983 */ /* 0x000f280000300800 */
[----:B------:R-:W4:Y:S04]  /*50b80*/  LDL.LU R13, [R1+0x14] ;  /* 0x00001400010d7983 */ /* 0x000f280000300800 */
[----:B------:R-:W4:Y:S04]  /*50b90*/  LDL.LU R14, [R1+0x18] ;  /* 0x00001800010e7983 */ /* 0x000f280000300800 */
[----:B------:R-:W4:Y:S04]  /*50ba0*/  LDL.LU R15, [R1+0x1c] ;  /* 0x00001c00010f7983 */ /* 0x000f280000300800 */
[----:B------:R-:W-:Y:S04]  /*50bb0*/  STL [R1+0x191c], R29 ;  /* 0x00191c1d01007387 */ /* 0x000fe80000100800 */
[----:B------:R-:W-:Y:S04]  /*50bc0*/  STL [R1+0x1918], R28 ;  /* 0x0019181c01007387 */ /* 0x000fe80000100800 */
[----:B------:R-:W-:Y:S04]  /*50bd0*/  STL [R1+0x1914], R3 ;  /* 0x0019140301007387 */ /* 0x000fe80000100800 */
[----:B------:R-:W-:Y:S04]  /*50be0*/  STL [R1+0x1910], R0 ;  /* 0x0019100001007387 */ /* 0x000fe80000100800 */
[----:B------:R-:W3:Y:S04]  /*50bf0*/  LDL.LU.64 R26, [R1+0x19d8] ;  /* 0x0019d800011a7983 */ /* 0x000ee80000300a00 */
[----:B------:R-:W3:Y:S04]  /*50c00*/  LDL.LU.64 R24, [R1+0x19d0] ;  /* 0x0019d00001187983 */ /* 0x000ee80000300a00 */
[----:B------:R0:W-:Y:S04]  /*50c10*/  STL.64 [R1+0x90], R16 ;  /* 0x0000901001007387 */ /* 0x0001e80000100a00 */
[----:B------:R3:W-:Y:S04]  /*50c20*/  STL [R1+0x98], R18 ;  /* 0x0000981201007387 */ /* 0x0007e80000100800 */
[----:B0-----:R-:W3:Y:S01]  /*50c30*/  LDL.LU.64 R16, [R1+0x19c8] ;  /* 0x0019c80001107983 */ /* 0x001ee20000300a00 */
[----:B------:R-:W-:-:S05]  /*50c40*/  IMAD.MOV.U32 R2, RZ, RZ, R19 ;  /* 0x000000ffff027224 */ /* 0x000fca00078e0013 */
[----:B------:R-:W-:Y:S01]  /*50c50*/  STL [R1+0x1928], R2 ;  /* 0x0019280201007387 */ /* 0x000fe20000100800 */
[----:B---3--:R-:W-:Y:S03]  /*50c60*/  HMMA.16816.F32.BF16 R16, R20, R16, R24 ;  /* 0x000000101410723c */ /* 0x008fe60000041818 */
[----:B------:R-:W3:-:S15]  /*50c70*/  LDL.LU.64 R24, [R1+0x19c0] ;  /* 0x0019c00001187983 */ /* 0x000ede0000300a00 */
[----:B------:R-:W-:-:S06]  /*50c80*/  NOP ;  /* 0x0000000000007918 */ /* 0x000fcc0000000000 */
[----:B------:R-:W-:Y:S02]  /*50c90*/  IMAD.MOV.U32 R0, RZ, RZ, R19 ;  /* 0x000000ffff007224 */ /* 0x000fe400078e0013 */
[----:B------:R-:W-:Y:S02]  /*50ca0*/  IMAD.MOV.U32 R3, RZ, RZ, R18 ;  /* 0x000000ffff037224 */ /* 0x000fe400078e0012 */
[----:B------:R-:W-:Y:S02]  /*50cb0*/  IMAD.MOV.U32 R28, RZ, RZ, R17 ;  /* 0x000000ffff1c7224 */ /* 0x000fe400078e0011 */
[----:B------:R-:W-:Y:S01]  /*50cc0*/  IMAD.MOV.U32 R29, RZ, RZ, R16 ;  /* 0x000000ffff1d7224 */ /* 0x000fe200078e0010 */
[----:B------:R-:W4:Y:S04]  /*50cd0*/  LDL.LU.64 R18, [R1+0x19b8] ;  /* 0x0019b80001127983 */ /* 0x000f280000300a00 */
[----:B------:R-:W4:Y:S04]  /*50ce0*/  LDL.LU.64 R16, [R1+0x19b0] ;  /* 0x0019b00001107983 */ /* 0x000f280000300a00 */
[----:B------:R-:W-:Y:S04]  /*50cf0*/  STL [R1+0x1938], R0 ;  /* 0x0019380001007387 */ /* 0x000fe80000100800 */
[----:B------:R-:W-:Y:S04]  /*50d00*/  STL [R1+0x1934], R3 ;  /* 0x0019340301007387 */ /* 0x000fe80000100800 */
[----:B------:R-:W-:Y:S04]  /*50d10*/  STL [R1+0x1930], R28 ;  /* 0x0019301c01007387 */ /* 0x000fe80000100800 */
[----:B------:R-:W-:Y:S01]  /*50d20*/  STL [R1+0x192c], R29 ;  /* 0x00192c1d01007387 */ /* 0x000fe20000100800 */
[----:B---3--:R-:W-:-:S15]  /*50d30*/  HMMA.16816.F32.BF16 R4, R20, R24, R4 ;  /* 0x000000181404723c */ /* 0x008fde0000041804 */
[----:B------:R-:W-:-:S09]  /*50d40*/  NOP ;  /* 0x0000000000007918 */ /* 0x000fd20000000000 */
[----:B------:R-:W-:Y:S02]  /*50d50*/  IMAD.MOV.U32 R27, RZ, RZ, R4 ;  /* 0x000000ffff1b7224 */ /* 0x000fe400078e0004 */
[----:B------:R-:W-:Y:S02]  /*50d60*/  IMAD.MOV.U32 R26, RZ, RZ, R5 ;  /* 0x000000ffff1a7224 */ /* 0x000fe400078e0005 */
[----:B--2---:R-:W-:Y:S02]  /*50d70*/  IMAD.MOV.U32 R4, RZ, RZ, R11 ;  /* 0x000000ffff047224 */ /* 0x004fe400078e000b */
[----:B------:R-:W-:Y:S02]  /*50d80*/  IMAD.MOV.U32 R5, RZ, RZ, R10 ;  /* 0x000000ffff057224 */ /* 0x000fe400078e000a */
[----:B----4-:R-:W-:Y:S01]  /*50d90*/  HMMA.16816.F32.BF16 R8, R20, R8, R12 ;  /* 0x000000081408723c */ /* 0x010fe2000004180c */
[----:B------:R-:W-:Y:S02]  /*50da0*/  IMAD.MOV.U32 R24, RZ, RZ, R7 ;  /* 0x000000ffff187224 */ /* 0x000fe400078e0007 */
[----:B------:R-:W-:Y:S01]  /*50db0*/  IMAD.MOV.U32 R25, RZ, RZ, R6 ;  /* 0x000000ffff197224 */ /* 0x000fe200078e0006 */
[----:B------:R0:W-:Y:S04]  /*50dc0*/  STL.64 [R1+0x1968], R4 ;  /* 0x0019680401007387 */ /* 0x0001e80000100a00 */
[----:B0-----:R-:W2:Y:S04]  /*50dd0*/  LDL.LU R4, [R1+0x150] ;  /* 0x0001500001047983 */ /* 0x001ea80000300800 */
[----:B------:R-:W2:Y:S04]  /*50de0*/  LDL.LU R5, [R1+0x154] ;  /* 0x0001540001057983 */ /* 0x000ea80000300800 */
[----:B------:R0:W-:Y:S04]  /*50df0*/  STL [R1+0x1948], R24 ;  /* 0x0019481801007387 */ /* 0x0001e80000100800 */
[----:B------:R1:W-:Y:S04]  /*50e00*/  STL [R1+0x1944], R25 ;  /* 0x0019441901007387 */ /* 0x0003e80000100800 */
[----:B------:R3:W-:Y:S04]  /*50e10*/  STL [R1+0x1940], R26 ;  /* 0x0019401a01007387 */ /* 0x0007e80000100800 */
[----:B------:R4:W-:Y:S04]  /*50e20*/  STL [R1+0x193c], R27 ;  /* 0x00193c1b01007387 */ /* 0x0009e80000100800 */
[----:B0-----:R-:W2:Y:S04]  /*50e30*/  LDL.LU R24, [R1] ;  /* 0x0000000001187983 */ /* 0x001ea80000300800 */
[----:B-1----:R-:W2:Y:S04]  /*50e40*/  LDL.LU R25, [R1+0x4] ;  /* 0x0000040001197983 */ /* 0x002ea80000300800 */
[----:B---3--:R-:W2:Y:S04]  /*50e50*/  LDL.LU R26, [R1+0x8] ;  /* 0x00000800011a7983 */ /* 0x008ea80000300800 */
[----:B----4-:R-:W2:Y:S04]  /*50e60*/  LDL.LU R27, [R1+0xc] ;  /* 0x00000c00011b7983 */ /* 0x010ea80000300800 */
[----:B------:R-:W3:Y:S01]  /*50e70*/  LDL.LU.64 R12, [R1+0x19a8] ;  /* 0x0019a800010c7983 */ /* 0x000ee20000300a00 */
[----:B------:R-:W-:-:S02]  /*50e80*/  IMAD.MOV.U32 R3, RZ, RZ, R8 ;  /* 0x000000ffff037224 */ /* 0x000fc400078e0008 */
[----:B------:R-:W-:Y:S02]  /*50e90*/  IMAD.MOV.U32 R28, RZ, RZ, R9 ;  /* 0x000000ffff1c7224 */ /* 0x000fe400078e0009 */
[----:B------:R-:W2:Y:S01]  /*50ea0*/  LDL.LU.64 R8, [R1+0x19a0] ;  /* 0x0019a00001087983 */ /* 0x000ea20000300a00 */
[----:B------:R-:W-:Y:S02]  /*50eb0*/  IMAD.MOV.U32 R29, RZ, RZ, R10 ;  /* 0x000000ffff1d7224 */ /* 0x000fe400078e000a */
[----:B------:R-:W-:-:S03]  /*50ec0*/  IMAD.MOV.U32 R2, RZ, RZ, R11 ;  /* 0x000000ffff027224 */ /* 0x000fc600078e000b */
[----:B------:R-:W-:Y:S04]  /*50ed0*/  STL [R1+0x1954], R29 ;  /* 0x0019541d01007387 */ /* 0x000fe80000100800 */
[----:B------:R-:W-:Y:S04]  /*50ee0*/  STL [R1+0x1950], R28 ;  /* 0x0019501c01007387 */ /* 0x000fe80000100800 */
[----:B------:R-:W-:Y:S01]  /*50ef0*/  STL [R1+0x194c], R3 ;  /* 0x00194c0301007387 */ /* 0x000fe20000100800 */
[----:B--2---:R-:W-:-:S15]  /*50f00*/  HMMA.16816.F32.BF16 R8, R20, R8, R24 ;  /* 0x000000081408723c */ /* 0x004fde0000041818 */
[----:B------:R-:W-:-:S09]  /*50f10*/  NOP ;  /* 0x0000000000007918 */ /* 0x000fd20000000000 */
[----:B------:R-:W-:Y:S02]  /*50f20*/  IMAD.MOV.U32 R27, RZ, RZ, R10 ;  /* 0x000000ffff1b7224 */ /* 0x000fe400078e000a */
[----:B------:R-:W-:Y:S02]  /*50f30*/  IMAD.MOV.U32 R0, RZ, RZ, R11 ;  /* 0x000000ffff007224 */ /* 0x000fe400078e000b */
[----:B------:R-:W-:Y:S02]  /*50f40*/  IMAD.MOV.U32 R25, RZ, RZ, R8 ;  /* 0x000000ffff197224 */ /* 0x000fe400078e0008 */
[----:B------:R-:W-:Y:S01]  /*50f50*/  IMAD.MOV.U32 R26, RZ, RZ, R9 ;  /* 0x000000ffff1a7224 */ /* 0x000fe200078e0009 */
[----:B------:R-:W3:Y:S04]  /*50f60*/  LDL.LU.64 R10, [R1+0x1998] ;  /* 0x00199800010a7983 */ /* 0x000ee80000300a00 */
[----:B------:R-:W3:Y:S04]  /*50f70*/  LDL.LU.64 R8, [R1+0x1990] ;  /* 0x0019900001087983 */ /* 0x000ee80000300a00 */
[----:B------:R-:W2:Y:S01]  /*50f80*/  LDL.LU.64 R14, [R1+0x1988] ;  /* 0x00198800010e7983 */ /* 0x000ea20000300a00 */
[----:B---3--:R-:W-:Y:S03]  /*50f90*/  HMMA.16816.F32.BF16 R8, R20, R12, R8 ;  /* 0x0000000c1408723c */ /* 0x008fe60000041808 */
[----:B------:R-:W2:Y:S04]  /*50fa0*/  LDL.LU.64 R12, [R1+0x1980] ;  /* 0x00198000010c7983 */ /* 0x000ea80000300a00 */
[----:B------:R0:W-:Y:S02]  /*50fb0*/  STL.64 [R1+0x1960], R26 ;  /* 0x0019601a01007387 */ /* 0x0001e40000100a00 */
[----:B0-----:R-:W-:-:S02]  /*50fc0*/  IMAD.MOV.U32 R26, RZ, RZ, R19 ;  /* 0x000000ffff1a7224 */ /* 0x001fc400078e0013 */
[----:B------:R-:W-:-:S13]  /*50fd0*/  IMAD.MOV.U32 R27, RZ, RZ, R18 ;  /* 0x000000ffff1b7224 */ /* 0x000fda00078e0012 */
[----:B------:R-:W-:Y:S02]  /*50fe0*/  IMAD.MOV.U32 R24, RZ, RZ, R11 ;  /* 0x000000ffff187224 */ /* 0x000fe400078e000b */
[----:B------:R-:W-:Y:S02]  /*50ff0*/  IMAD.MOV.U32 R29, RZ, RZ, R8 ;  /* 0x000000ffff1d7224 */ /* 0x000fe400078e0008 */
[----:B------:R-:W-:Y:S01]  /*51000*/  IMAD.MOV.U32 R28, RZ, RZ, R9 ;  /* 0x000000ffff1c7224 */ /* 0x000fe200078e0009 */
[----:B------:R0:W-:Y:S04]  /*51010*/  STL.64 [R1+0x1958], R24 ;  /* 0x0019581801007387 */ /* 0x0001e80000100a00 */
[----:B0-----:R-:W3:Y:S04]  /*51020*/  LDL.LU R24, [R1+0x50] ;  /* 0x0000500001187983 */ /* 0x001ee80000300800 */
[----:B------:R-:W3:Y:S04]  /*51030*/  LDL.LU R25, [R1+0x54] ;  /* 0x0000540001197983 */ /* 0x000ee80000300800 */
[----:B------:R-:W4:Y:S04]  /*51040*/  LDL.LU R8, [R1+0x130] ;  /* 0x0001300001087983 */ /* 0x000f280000300800 */
[----:B------:R-:W4:Y:S01]  /*51050*/  LDL.LU R9, [R1+0x134] ;  /* 0x0001340001097983 */ /* 0x000f220000300800 */
[----:B--2---:R-:W-:-:S15]  /*51060*/  HMMA.16816.F32.BF16 R16, R20, R16, R12 ;  /* 0x000000101410723c */ /* 0x004fde000004180c */
[----:B------:R-:W-:-:S09]  /*51070*/  NOP ;  /* 0x0000000000007918 */ /* 0x000fd20000000000 */
[----:B------:R-:W-:Y:S02]  /*51080*/  IMAD.MOV.U32 R13, RZ, RZ, R18 ;  /* 0x000000ffff0d7224 */ /* 0x000fe400078e0012 */
[----:B------:R-:W-:Y:S02]  /*51090*/  IMAD.MOV.U32 R12, RZ, RZ, R19 ;  /* 0x000000ffff0c7224 */ /* 0x000fe400078e0013 */
[----:B------:R-:W-:Y:S02]  /*510a0*/  IMAD.MOV.U32 R15, RZ, RZ, R16 ;  /* 0x000000ffff0f7224 */ /* 0x000fe400078e0010 */
[----:B------:R-:W-:Y:S01]  /*510b0*/  IMAD.MOV.U32 R14, RZ, RZ, R17 ;  /* 0x000000ffff0e7224 */ /* 0x000fe200078e0011 */
[----:B------:R-:W2:Y:S04]  /*510c0*/  LDL.LU.64 R18, [R1+0x1978] ;  /* 0x0019780001127983 */ /* 0x000ea80000300a00 */
[----:B------:R-:W2:Y:S02]  /*510d0*/  LDL.LU.64 R16, [R1+0x1970] ;  /* 0x0019700001107983 */ /* 0x000ea40000300a00 */
        /* <DEDUP_REMOVED lines=9> */
[----:B------:R-:W3:-:S15]  /*51170*/  LDL.LU.64 R24, [R1+0x1958] ;  /* 0x0019580001187983 */ /* 0x000ede0000300a00 */
[----:B------:R-:W-:-:S03]  /*51180*/  NOP ;  /* 0x0000000000007918 */ /* 0x000fc60000000000 */
[----:B------:R0:W-:Y:S04]  /*51190*/  STL.64 [R1+0x17c8], R6 ;  /* 0x0017c80601007387 */ /* 0x0001e80000100a00 */
[----:B------:R-:W-:Y:S04]  /*511a0*/  STL.64 [R1+0x17c0], R4 ;  /* 0x0017c00401007387 */ /* 0x000fe80000100a00 */
[----:B0-----:R-:W4:Y:S04]  /*511b0*/  LDL.LU R6, [R1+0x158] ;  /* 0x0001580001067983 */ /* 0x001f280000300800 */
[----:B------:R-:W4:Y:S04]  /*511c0*/  LDL.LU R7, [R1+0x15c] ;  /* 0x00015c0001077983 */ /* 0x000f280000300800 */
[----:B----4-:R0:W-:Y:S04]  /*511d0*/  STL.64 [R1+0x17d8], R6 ;  /* 0x0017d80601007387 */ /* 0x0101e80000100a00 */
[----:B0-----:R-:W4:Y:S04]  /*511e0*/  LDL.LU R6, [R1+0x168] ;  /* 0x0001680001067983 */ /* 0x001f280000300800 */
[----:B------:R-:W4:Y:S04]  /*511f0*/  LDL.LU R7, [R1+0x16c] ;  /* 0x00016c0001077983 */ /* 0x000f280000300800 */
[----:B----4-:R0:W-:Y:S04]  /*51200*/  STL.64 [R1+0x17f0], R6 ;  /* 0x0017f00601007387 */ /* 0x0101e80000100a00 */
[----:B------:R-:W4:Y:S04]  /*51210*/  LDL.LU R4, [R1+0x80] ;  /* 0x0000800001047983 */ /* 0x000f280000300800 */
[----:B------:R-:W4:Y:S04]  /*51220*/  LDL.LU R5, [R1+0x84] ;  /* 0x0000840001057983 */ /* 0x000f280000300800 */
[----:B0-----:R-:W4:Y:S04]  /*51230*/  LDL.LU R6, [R1+0x88] ;  /* 0x0000880001067983 */ /* 0x001f280000300800 */
[----:B------:R-:W4:Y:S01]  /*51240*/  LDL.LU R7, [R1+0x8c] ;  /* 0x00008c0001077983 */ /* 0x000f220000300800 */
[----:B------:R-:W-:-:S02]  /*51250*/  IMAD.MOV.U32 R3, RZ, RZ, R10 ;  /* 0x000000ffff037224 */ /* 0x000fc400078e000a */
[----:B----4-:R-:W-:Y:S01]  /*51260*/  HMMA.16816.F32.BF16 R8, R20, R8, R4 ;  /* 0x000000081408723c */ /* 0x010fe20000041804 */
[----:B------:R-:W4:Y:S04]  /*51270*/  LDL.LU R6, [R1+0x178] ;  /* 0x0001780001067983 */ /* 0x000f280000300800 */
[----:B------:R-:W4:Y:S04]  /*51280*/  LDL.LU R7, [R1+0x17c] ;  /* 0x00017c0001077983 */ /* 0x000f280000300800 */
[----:B----4-:R-:W-:-:S14]  /*51290*/  STL.64 [R1+0x1808], R6 ;  /* 0x0018080601007387 */ /* 0x010fdc0000100a00 */
[----:B------:R0:W-:Y:S04]  /*512a0*/  STL.64 [R1+0x17b8], R10 ;  /* 0x0017b80a01007387 */ /* 0x0001e80000100a00 */
[----:B------:R-:W-:Y:S04]  /*512b0*/  STL.64 [R1+0x17b0], R8 ;  /* 0x0017b00801007387 */ /* 0x000fe80000100a00 */
[----:B0-----:R-:W4:Y:S04]  /*512c0*/  LDL.LU R10, [R1+0x148] ;  /* 0x00014800010a7983 */ /* 0x001f280000300800 */
[----:B------:R-:W4:Y:S04]  /*512d0*/  LDL.LU R11, [R1+0x14c] ;  /* 0x00014c00010b7983 */ /* 0x000f280000300800 */
[----:B------:R-:W2:Y:S04]  /*512e0*/  LDL.LU R6, [R1+0x188] ;  /* 0x0001880001067983 */ /* 0x000ea80000300800 */
[----:B------:R-:W2:Y:S04]  /*512f0*/  LDL.LU R7, [R1+0x18c] ;  /* 0x00018c0001077983 */ /* 0x000ea80000300800 */
[----:B--2---:R0:W-:Y:S04]  /*51300*/  STL.64 [R1+0x1820], R6 ;  /* 0x0018200601007387 */ /* 0x0041e80000100a00 */
[----:B----4-:R1:W-:Y:S04]  /*51310*/  STL.64 [R1+0x17d0], R10 ;  /* 0x0017d00a01007387 */ /* 0x0103e80000100a00 */
[----:B0-----:R-:W2:Y:S04]  /*51320*/  LDL.LU R6, [R1+0x198] ;  /* 0x0001980001067983 */ /* 0x001ea80000300800 */
[----:B------:R-:W2:Y:S01]  /*51330*/  LDL.LU R7, [R1+0x19c] ;  /* 0x00019c0001077983 */ /* 0x000ea20000300800 */
[----:B-1----:R-:W-:-:S02]  /*51340*/  IMAD.MOV.U32 R10, RZ, RZ, R17 ;  /* 0x000000ffff0a7224 */ /* 0x002fc400078e0011 */
[----:B------:R-:W-:Y:S02]  /*51350*/  IMAD.MOV.U32 R11, RZ, RZ, R16 ;  /* 0x000000ffff0b7224 */ /* 0x000fe400078e0010 */
[----:B------:R-:W-:Y:S02]  /*51360*/  IMAD.MOV.U32 R8, RZ, RZ, R19 ;  /* 0x000000ffff087224 */ /* 0x000fe400078e0013 */
[----:B------:R-:W-:Y:S01]  /*51370*/  IMAD.MOV.U32 R9, RZ, RZ, R18 ;  /* 0x000000ffff097224 */ /* 0x000fe200078e0012 */
[----:B--2---:R0:W-:Y:S04]  /*51380*/  STL.64 [R1+0x1838], R6 ;  /* 0x0018380601007387 */ /* 0x0041e80000100a00 */
[----:B------:R1:W-:Y:S04]  /*51390*/  STL.64 [R1+0x17e8], R10 ;  /* 0x0017e80a01007387 */ /* 0x0003e80000100a00 */
[----:B------:R2:W-:Y:S04]  /*513a0*/  STL.64 [R1+0x17e0], R8 ;  /* 0x0017e00801007387 */ /* 0x0005e80000100a00 */
[----:B0-----:R-:W4:Y:S04]  /*513b0*/  LDL.LU R6, [R1+0x1a8] ;  /* 0x0001a80001067983 */ /* 0x001f280000300800 */
[----:B------:R-:W4:Y:S01]  /*513c0*/  LDL.LU R7, [R1+0x1ac] ;  /* 0x0001ac0001077983 */ /* 0x000f220000300800 */
[----:B-1----:R-:W-:-:S02]  /*513d0*/  IMAD.MOV.U32 R10, RZ, RZ, R13 ;  /* 0x000000ffff0a7224 */ /* 0x002fc400078e000d */
[----:B------:R-:W-:Y:S02]  /*513e0*/  IMAD.MOV.U32 R11, RZ, RZ, R12 ;  /* 0x000000ffff0b7224 */ /* 0x000fe400078e000c */
[----:B--2---:R-:W-:Y:S02]  /*513f0*/  IMAD.MOV.U32 R8, RZ, RZ, R15 ;  /* 0x000000ffff087224 */ /* 0x004fe400078e000f */
[----:B------:R-:W-:Y:S01]  /*51400*/  IMAD.MOV.U32 R9, RZ, RZ, R14 ;  /* 0x000000ffff097224 */ /* 0x000fe200078e000e */
[----:B----4-:R-:W-:Y:S04]  /*51410*/  STL.64 [R1+0x1850], R6 ;  /* 0x0018500601007387 */ /* 0x010fe80000100a00 */
[----:B------:R-:W-:Y:S04]  /*51420*/  STL.64 [R1+0x1800], R10 ;  /* 0x0018000a01007387 */ /* 0x000fe80000100a00 */
[----:B------:R0:W-:Y:S02]  /*51430*/  STL.64 [R1+0x17f8], R8 ;  /* 0x0017f80801007387 */ /* 0x0001e40000100a00 */
[----:B0-----:R-:W-:-:S02]  /*51440*/  IMAD.MOV.U32 R8, RZ, RZ, R29 ;  /* 0x000000ffff087224 */ /* 0x001fc400078e001d */
[----:B------:R-:W-:Y:S01]  /*51450*/  IMAD.MOV.U32 R9, RZ, RZ, R28 ;  /* 0x000000ffff097224 */ /* 0x000fe200078e001c */
[----:B------:R-:W2:Y:S04]  /*51460*/  LDL.LU R29, [R1+0x1954] ;  /* 0x00195400011d7983 */ /* 0x000ea80000300800 */
[----:B------:R-:W4:Y:S01]  /*51470*/  LDL.LU R28, [R1+0x1950] ;  /* 0x00195000011c7983 */ /* 0x000f220000300800 */
[----:B------:R-:W-:Y:S02]  /*51480*/  IMAD.MOV.U32 R10, RZ, RZ, R3 ;  /* 0x000000ffff0a7224 */ /* 0x000fe400078e0003 */
[----:B---3--:R-:W-:Y:S01]  /*51490*/  IMAD.MOV.U32 R11, RZ, RZ, R24 ;  /* 0x000000ffff0b7224 */ /* 0x008fe200078e0018 */
[----:B------:R-:W3:Y:S04]  /*514a0*/  LDL.LU R3, [R1+0x194c] ;  /* 0x00194c0001037983 */ /* 0x000ee80000300800 */
[----:B------:R-:W2:Y:S04]  /*514b0*/  LDL.LU R24, [R1+0x1948] ;  /* 0x0019480001187983 */ /* 0x000ea80000300800 */
[----:B------:R-:W4:Y:S04]  /*514c0*/  LDL.LU R6, [R1+0x1b8] ;  /* 0x0001b80001067983 */ /* 0x000f280000300800 */
[----:B------:R-:W4:Y:S04]  /*514d0*/  LDL.LU R7, [R1+0x1bc] ;  /* 0x0001bc0001077983 */ /* 0x000f280000300800 */
[----:B----4-:R-:W-:Y:S04]  /*514e0*/  STL.64 [R1+0x1868], R6 ;  /* 0x0018680601007387 */ /* 0x010fe80000100a00 */
[----:B------:R-:W-:Y:S04]  /*514f0*/  STL.64 [R1+0x1818], R10 ;  /* 0x0018180a01007387 */ /* 0x000fe80000100a00 */
[----:B------:R0:W-:Y:S02]  /*51500*/  STL.64 [R1+0x1810], R8 ;  /* 0x0018100801007387 */ /* 0x0001e40000100a00 */
[----:B0-----:R-:W-:-:S02]  /*51510*/  IMAD.MOV.U32 R8, RZ, RZ, R25 ;  /* 0x000000ffff087224 */ /* 0x001fc400078e0019 */
[----:B------:R-:W-:Y:S01]  /*51520*/  IMAD.MOV.U32 R9, RZ, RZ, R26 ;  /* 0x000000ffff097224 */ /* 0x000fe200078e001a */
[----:B------:R-:W4:Y:S04]  /*51530*/  LDL.LU R25, [R1+0x1944] ;  /* 0x0019440001197983 */ /* 0x000f280000300800 */
[----:B------:R-:W4:Y:S01]  /*51540*/  LDL.LU R26, [R1+0x1940] ;  /* 0x00194000011a7983 */ /* 0x000f220000300800 */
[----:B------:R-:W-:Y:S02]  /*51550*/  IMAD.MOV.U32 R10, RZ, RZ, R27 ;  /* 0x000000ffff0a7224 */ /* 0x000fe400078e001b */
[----:B------:R-:W-:Y:S01]  /*51560*/  IMAD.MOV.U32 R11, RZ, RZ, R0 ;  /* 0x000000ffff0b7224 */ /* 0x000fe200078e0000 */
[----:B------:R-:W4:Y:S04]  /*51570*/  LDL.LU R27, [R1+0x193c] ;  /* 0x00193c00011b7983 */ /* 0x000f280000300800 */
[----:B------:R-:W4:Y:S04]  /*51580*/  LDL.LU R0, [R1+0x1938] ;  /* 0x0019380001007983 */ /* 0x000f280000300800 */
[----:B------:R-:W3:Y:S04]  /*51590*/  LDL.LU R6, [R1+0x1c8] ;  /* 0x0001c80001067983 */ /* 0x000ee80000300800 */
[----:B------:R-:W3:Y:S04]  /*515a0*/  LDL.LU R7, [R1+0x1cc] ;  /* 0x0001cc0001077983 */ /* 0x000ee80000300800 */
[----:B---3--:R0:W-:Y:S04]  /*515b0*/  STL.64 [R1+0x1880], R6 ;  /* 0x0018800601007387 */ /* 0x0081e80000100a00 */
[----:B0-----:R-:W3:Y:S04]  /*515c0*/  LDL.LU R6, [R1+0x1d8] ;  /* 0x0001d80001067983 */ /* 0x001ee80000300800 */
[----:B------:R-:W3:Y:S04]  /*515d0*/  LDL.LU R7, [R1+0x1dc] ;  /* 0x0001dc0001077983 */ /* 0x000ee80000300800 */
[----:B---3--:R-:W-:Y:S04]  /*515e0*/  STL.64 [R1+0x1898], R6 ;  /* 0x0018980601007387 */ /* 0x008fe80000100a00 */
[----:B------:R-:W-:Y:S04]  /*515f0*/  STL.64 [R1+0x1830], R10 ;  /* 0x0018300a01007387 */ /* 0x000fe80000100a00 */
[----:B------:R0:W-:Y:S02]  /*51600*/  STL.64 [R1+0x1828], R8 ;  /* 0x0018280801007387 */ /* 0x0001e40000100a00 */
[----:B0-----:R-:W-:-:S02]  /*51610*/  IMAD.MOV.U32 R8, RZ, RZ, R3 ;  /* 0x000000ffff087224 */ /* 0x001fc400078e0003 */
[----:B------:R-:W-:Y:S01]  /*51620*/  IMAD.MOV.U32 R9, RZ, RZ, R28 ;  /* 0x000000ffff097224 */ /* 0x000fe200078e001c */
[----:B------:R-:W3:Y:S04]  /*51630*/  LDL.LU R3, [R1+0x1934] ;  /* 0x0019340001037983 */ /* 0x000ee80000300800 */
[----:B------:R-:W3:Y:S01]  /*51640*/  LDL.LU R28, [R1+0x1930] ;  /* 0x00193000011c7983 */ /* 0x000ee20000300800 */
[----:B--2---:R-:W-:Y:S02]  /*51650*/  IMAD.MOV.U32 R10, RZ, RZ, R29 ;  /* 0x000000ffff0a7224 */ /* 0x004fe400078e001d */
[----:B------:R-:W-:Y:S01]  /*51660*/  IMAD.MOV.U32 R11, RZ, RZ, R2 ;  /* 0x000000ffff0b7224 */ /* 0x000fe200078e0002 */
[----:B------:R-:W2:Y:S04]  /*51670*/  LDL.LU R29, [R1+0x192c] ;  /* 0x00192c00011d7983 */ /* 0x000ea80000300800 */
[----:B------:R-:W2:Y:S04]  /*51680*/  LDL.LU R2, [R1+0x1928] ;  /* 0x0019280001027983 */ /* 0x000ea80000300800 */
[----:B------:R-:W4:Y:S04]  /*51690*/  LDL.LU R6, [R1+0x1e8] ;  /* 0x0001e80001067983 */ /* 0x000f280000300800 */
[----:B------:R-:W4:Y:S04]  /*516a0*/  LDL.LU R7, [R1+0x1ec] ;  /* 0x0001ec0001077983 */ /* 0x000f280000300800 */
[----:B----4-:R0:W-:Y:S04]  /*516b0*/  STL.64 [R1+0x18b0], R6 ;  /* 0x0018b00601007387 */ /* 0x0101e80000100a00 */
[----:B0-----:R-:W4:Y:S04]  /*516c0*/  LDL.LU R6, [R1+0x1f8] ;  /* 0x0001f80001067983 */ /* 0x001f280000300800 */
        /* <DEDUP_REMOVED lines=10> */
[----:B------:R-:W3:Y:S04]  /*51770*/  LDL.LU R24, [R1+0x100] ;  /* 0x0001000001187983 */ /* 0x000ee80000300800 */
[----:B------:R-:W3:Y:S04]  /*51780*/  LDL.LU R25, [R1+0x104] ;  /* 0x0001040001197983 */ /* 0x000ee80000300800 */
[----:B---3--:R0:W-:Y:S04]  /*51790*/  STL.64 [R1+0x18e0], R24 ;  /* 0x0018e01801007387 */ /* 0x0081e80000100a00 */
[----:B------:R-:W3:Y:S04]  /*517a0*/  LDL.LU R4, [R1+0xd0] ;  /* 0x0000d00001047983 */ /* 0x000ee80000300800 */
[----:B------:R-:W3:Y:S04]  /*517b0*/  LDL.LU R5, [R1+0xd4] ;  /* 0x0000d40001057983 */ /* 0x000ee80000300800 */
[----:B------:R-:W2:Y:S04]  /*517c0*/  LDL.LU R6, [R1+0xd8] ;  /* 0x0000d80001067983 */ /* 0x000ea80000300800 */
[----:B------:R-:W2:Y:S04]  /*517d0*/  LDL.LU R7, [R1+0xdc] ;  /* 0x0000dc0001077983 */ /* 0x000ea80000300800 */
[----:B--2---:R-:W-:Y:S04]  /*517e0*/  STL.64 [R1+0x18f0], R6 ;  /* 0x0018f00601007387 */ /* 0x004fe80000100a00 */
[----:B---3--:R1:W-:Y:S04]  /*517f0*/  STL.64 [R1+0x18e8], R4 ;  /* 0x0018e80401007387 */ /* 0x0083e80000100a00 */
[----:B------:R-:W4:Y:S04]  /*51800*/  LDL.LU R16, [R1+0x110] ;  /* 0x0001100001107983 */ /* 0x000f280000300800 */
[----:B------:R-:W4:Y:S04]  /*51810*/  LDL.LU R17, [R1+0x114] ;  /* 0x0001140001117983 */ /* 0x000f280000300800 */
[----:B0-----:R-:W4:Y:S04]  /*51820*/  LDL.LU R24, [R1+0xf0] ;  /* 0x0000f00001187983 */ /* 0x001f280000300800 */
[----:B------:R-:W4:Y:S04]  /*51830*/  LDL.LU R25, [R1+0xf4] ;  /* 0x0000f40001197983 */ /* 0x000f280000300800 */
[----:B------:R-:W2:Y:S04]  /*51840*/  LDL.LU R12, [R1+0x120] ;  /* 0x00012000010c7983 */ /* 0x000ea80000300800 */
[----:B------:R-:W2:Y:S04]  /*51850*/  LDL.LU R13, [R1+0x124] ;  /* 0x00012400010d7983 */ /* 0x000ea80000300800 */
[----:B-1----:R-:W2:Y:S04]  /*51860*/  LDL.LU R4, [R1+0xe0] ;  /* 0x0000e00001047983 */ /* 0x002ea80000300800 */
[----:B------:R-:W2:Y:S04]  /*51870*/  LDL.LU R5, [R1+0xe4] ;  /* 0x0000e40001057983 */ /* 0x000ea80000300800 */
[----:B------:R-:W2:Y:S04]  /*51880*/  LDL.LU R6, [R1+0xe8] ;  /* 0x0000e80001067983 */ /* 0x000ea80000300800 */
[----:B------:R-:W2:Y:S04]  /*51890*/  LDL.LU R7, [R1+0xec] ;  /* 0x0000ec0001077983 */ /* 0x000ea80000300800 */
[----:B------:R0:W-:Y:S04]  /*518a0*/  STL.64 [R1+0x1860], R10 ;  /* 0x0018600a01007387 */ /* 0x0001e80000100a00 */
[----:B------:R1:W-:Y:S01]  /*518b0*/  STL.64 [R1+0x1858], R8 ;  /* 0x0018580801007387 */ /* 0x0003e20000100a00 */
[----:B0-----:R-:W-:-:S02]  /*518c0*/  IMAD.MOV.U32 R10, RZ, RZ, R3 ;  /* 0x000000ffff0a7224 */ /* 0x001fc400078e0003 */
[----:B-1----:R-:W-:Y:S02]  /*518d0*/  IMAD.MOV.U32 R8, RZ, RZ, R29 ;  /* 0x000000ffff087224 */ /* 0x002fe400078e001d */
[----:B------:R-:W-:Y:S01]  /*518e0*/  IMAD.MOV.U32 R11, RZ, RZ, R0 ;  /* 0x000000ffff0b7224 */ /* 0x000fe200078e0000 */
[----:B------:R-:W3:Y:S01]  /*518f0*/  LDL.LU R29, [R1+0x191c] ;  /* 0x00191c00011d7983 */ /* 0x000ee20000300800 */
[----:B------:R-:W-:-:S03]  /*51900*/  IMAD.MOV.U32 R9, RZ, RZ, R28 ;  /* 0x000000ffff097224 */ /* 0x000fc600078e001c */
[----:B------:R-:W4:Y:S04]  /*51910*/  LDL.LU R28, [R1+0x1918] ;  /* 0x00191800011c7983 */ /* 0x000f280000300800 */
[----:B------:R-:W2:Y:S04]  /*51920*/  LDL.LU R3, [R1+0x1914] ;  /* 0x0019140001037983 */ /* 0x000ea80000300800 */
[----:B------:R-:W3:Y:S04]  /*51930*/  LDL.LU R0, [R1+0x1910] ;  /* 0x0019100001007983 */ /* 0x000ee80000300800 */
[----:B------:R-:W-:Y:S04]  /*51940*/  STL.64 [R1+0x1878], R10 ;  /* 0x0018780a01007387 */ /* 0x000fe80000100a00 */
[----:B------:R0:W-:Y:S04]  /*51950*/  STL.64 [R1+0x1870], R8 ;  /* 0x0018700801007387 */ /* 0x0001e80000100a00 */
[----:B0-----:R-:W4:Y:S04]  /*51960*/  LDL.LU R8, [R1+0x90] ;  /* 0x0000900001087983 */ /* 0x001f280000300800 */
[----:B------:R-:W4:Y:S04]  /*51970*/  LDL.LU R9, [R1+0x94] ;  /* 0x0000940001097983 */ /* 0x000f280000300800 */
[----:B------:R-:W2:Y:S01]  /*51980*/  LDL.LU R10, [R1+0x98] ;  /* 0x00009800010a7983 */ /* 0x000ea20000300800 */
[----:B------:R-:W-:-:S03]  /*51990*/  IMAD.MOV.U32 R11, RZ, RZ, R2 ;  /* 0x000000ffff0b7224 */ /* 0x000fc600078e0002 */
[----:B------:R-:W3:Y:S04]  /*519a0*/  LDL.LU R2, [R1+0x190c] ;  /* 0x00190c0001027983 */ /* 0x000ee80000300800 */
[----:B--2---:R0:W-:Y:S04]  /*519b0*/  STL.64 [R1+0x1890], R10 ;  /* 0x0018900a01007387 */ /* 0x0041e80000100a00 */
[----:B----4-:R3:W-:Y:S01]  /*519c0*/  STL.64 [R1+0x1888], R8 ;  /* 0x0018880801007387 */ /* 0x0107e20000100a00 */
[----:B0-----:R-:W-:Y:S02]  /*519d0*/  IMAD.MOV.U32 R10, RZ, RZ, R28 ;  /* 0x000000ffff0a7224 */ /* 0x001fe400078e001c */
[----:B---3--:R-:W-:-:S02]  /*519e0*/  IMAD.MOV.U32 R8, RZ, RZ, R0 ;  /* 0x000000ffff087224 */ /* 0x008fc400078e0000 */
[----:B------:R-:W-:Y:S01]  /*519f0*/  IMAD.MOV.U32 R11, RZ, RZ, R29 ;  /* 0x000000ffff0b7224 */ /* 0x000fe200078e001d */
[----:B------:R-:W2:Y:S01]  /*51a00*/  LDL.LU R0, [R1+0x1908] ;  /* 0x0019080001007983 */ /* 0x000ea20000300800 */
[----:B------:R-:W-:-:S03]  /*51a10*/  IMAD.MOV.U32 R9, RZ, RZ, R3 ;  /* 0x000000ffff097224 */ /* 0x000fc600078e0003 */
[----:B------:R-:W3:Y:S04]  /*51a20*/  LDL.LU R3, [R1+0x1904] ;  /* 0x0019040001037983 */ /* 0x000ee80000300800 */
[----:B------:R-:W4:Y:S04]  /*51a30*/  LDL.LU R28, [R1+0x1900] ;  /* 0x00190000011c7983 */ /* 0x000f280000300800 */
[----:B------:R-:W2:Y:S04]  /*51a40*/  LDL.LU R29, [R1+0x18fc] ;  /* 0x0018fc00011d7983 */ /* 0x000ea80000300800 */
[----:B------:R-:W-:Y:S04]  /*51a50*/  STL.64 [R1+0x18a8], R10 ;  /* 0x0018a80a01007387 */ /* 0x000fe80000100a00 */
[----:B------:R0:W-:Y:S04]  /*51a60*/  STL.64 [R1+0x18a0], R8 ;  /* 0x0018a00801007387 */ /* 0x0001e80000100a00 */
[----:B0-----:R-:W3:Y:S04]  /*51a70*/  LDL.LU R8, [R1+0xb0] ;  /* 0x0000b00001087983 */ /* 0x001ee80000300800 */
[----:B------:R-:W3:Y:S04]  /*51a80*/  LDL.LU R9, [R1+0xb4] ;  /* 0x0000b40001097983 */ /* 0x000ee80000300800 */
[----:B------:R-:W4:Y:S01]  /*51a90*/  LDL.LU R10, [R1+0xb8] ;  /* 0x0000b800010a7983 */ /* 0x000f220000300800 */
[----:B------:R-:W-:-:S03]  /*51aa0*/  IMAD.MOV.U32 R11, RZ, RZ, R2 ;  /* 0x000000ffff0b7224 */ /* 0x000fc600078e0002 */
[----:B------:R-:W2:Y:S01]  /*51ab0*/  LDL.LU R2, [R1+0x18f8] ;  /* 0x0018f80001027983 */ /* 0x000ea20000300800 */
[C---:B------:R-:W-:Y:S06]  /*51ac0*/  HMMA.16816.F32.BF16 R12, R20.reuse, R12, R4 ;  /* 0x0000000c140c723c */ /* 0x040fec0000041804 */
[C---:B------:R-:W-:Y:S01]  /*51ad0*/  HMMA.16816.F32.BF16 R16, R20.reuse, R16, R24 ;  /* 0x000000101410723c */ /* 0x040fe20000041818 */
[----:B----4-:R-:W-:Y:S04]  /*51ae0*/  STL.64 [R1+0x18c0], R10 ;  /* 0x0018c00a01007387 */ /* 0x010fe80000100a00 */
[----:B---3--:R2:W-:Y:S04]  /*51af0*/  STL.64 [R1+0x18b8], R8 ;  /* 0x0018b80801007387 */ /* 0x0085e80000100a00 */
[----:B------:R-:W3:Y:S04]  /*51b00*/  LDL.LU.64 R6, [R1+0x18f0] ;  /* 0x0018f00001067983 */ /* 0x000ee80000300a00 */
[----:B------:R-:W3:Y:S04]  /*51b10*/  LDL.LU.64 R4, [R1+0x18e8] ;  /* 0x0018e80001047983 */ /* 0x000ee80000300a00 */
[----:B------:R-:W3:Y:S02]  /*51b20*/  LDL.LU.64 R24, [R1+0x18e0] ;  /* 0x0018e00001187983 */ /* 0x000ee40000300a00 */
[----:B---3--:R-:W-:Y:S02]  /*51b30*/  HMMA.16816.F32.BF16 R20, R20, R24, R4 ;  /* 0x000000181414723c */ /* 0x008fe40000041804 */
[----:B------:R-:W3:Y:S04]  /*51b40*/  LDL.LU.64 R6, [R1+0x18d8] ;  /* 0x0018d80001067983 */ /* 0x000ee80000300a00 */
[----:B------:R-:W3:Y:S04]  /*51b50*/  LDL.LU.64 R26, [R1+0x18d0] ;  /* 0x0018d000011a7983 */ /* 0x000ee80000300a00 */
[----:B------:R-:W3:Y:S01]  /*51b60*/  LDL.LU.64 R24, [R1+0x18c8] ;  /* 0x0018c80001187983 */ /* 0x000ee20000300a00 */
[----:B--2---:R-:W-:-:S02]  /*51b70*/  IMAD.MOV.U32 R8, RZ, RZ, R29 ;  /* 0x000000ffff087224 */ /* 0x004fc400078e001d */
[----:B------:R-:W-:Y:S02]  /*51b80*/  IMAD.MOV.U32 R9, RZ, RZ, R28 ;  /* 0x000000ffff097224 */ /* 0x000fe400078e001c */
[----:B------:R-:W-:Y:S02]  /*51b90*/  IMAD.MOV.U32 R10, RZ, RZ, R3 ;  /* 0x000000ffff0a7224 */ /* 0x000fe400078e0003 */
[----:B------:R-:W-:Y:S02]  /*51ba0*/  IMAD.MOV.U32 R11, RZ, RZ, R0 ;  /* 0x000000ffff0b7224 */ /* 0x000fe400078e0000 */
[----:B------:R-:W0:Y:S05]  /*51bb0*/  LDC R0, c[0x0][0x230] ;  /* 0x00008c00ff007b82 */ /* 0x000e2a0000000800 */
[----:B---3--:R-:W-:Y:S01]  /*51bc0*/  HMMA.16816.F32.BF16 R4, R24, R6, R8 ;  /* 0x000000061804723c */ /* 0x008fe20000041808 */
[----:B------:R-:W2:Y:S04]  /*51bd0*/  LDL.LU.64 R10, [R1+0x18c0] ;  /* 0x0018c000010a7983 */ /* 0x000ea80000300a00 */
[----:B------:R-:W2:-:S15]  /*51be0*/  LDL.LU.64 R8, [R1+0x18b8] ;  /* 0x0018b80001087983 */ /* 0x000e9e0000300a00 */
[----:B------:R-:W-:-:S03]  /*51bf0*/  NOP ;  /* 0x0000000000007918 */ /* 0x000fc60000000000 */
[----:B------:R-:W-:Y:S04]  /*51c00*/  STL.64 [R1+0x410], R4 ;  /* 0x0004100401007387 */ /* 0x000fe80000100a00 */
[----:B------:R1:W-:Y:S04]  /*51c10*/  STL.64 [R1+0x418], R6 ;  /* 0x0004180601007387 */ /* 0x0003e80000100a00 */
[----:B-1----:R-:W2:Y:S01]  /*51c20*/  LDL.LU.64 R6, [R1+0x18b0] ;  /* 0x0018b00001067983 */ /* 0x002ea20000300a00 */
[----:B------:R-:W-:-:S05]  /*51c30*/  IMAD.MOV.U32 R3, RZ, RZ, R4 ;  /* 0x000000ffff037224 */ /* 0x000fca00078e0004 */
[----:B------:R-:W-:Y:S01]  /*51c40*/  STL [R1+0x1678], R3 ;  /* 0x0016780301007387 */ /* 0x000fe20000100800 */
[----:B--2---:R-:W-:Y:S03]  /*51c50*/  HMMA.16816.F32.BF16 R4, R24, R6, R8 ;  /* 0x000000061804723c */ /* 0x004fe60000041808 */
[----:B------:R-:W2:Y:S04]  /*51c60*/  LDL.LU.64 R10, [R1+0x18a8] ;  /* 0x0018a800010a7983 */ /* 0x000ea80000300a00 */
[----:B------:R-:W2:-:S15]  /*51c70*/  LDL.LU.64 R8, [R1+0x18a0] ;  /* 0x0018a00001087983 */ /* 0x000e9e0000300a00 */
[----:B------:R-:W-:-:S01]  /*51c80*/  NOP ;  /* 0x0000000000007918 */ /* 0x000fc20000000000 */
        /* <DEDUP_REMOVED lines=20> */
[----:B-1----:R-:W2:Y:S02]  /*51dd0*/  LDL.LU.64 R6, [R1+0x1868] ;  /* 0x0018680001067983 */ /* 0x002ea40000300a00 */
[----:B--2---:R-:W-:Y:S02]  /*51de0*/  HMMA.16816.F32.BF16 R4, R24, R6, R8 ;  /* 0x000000061804723c */ /* 0x004fe40000041808 */
[----:B------:R-:W2:Y:S04]  /*51df0*/  LDL.LU.64 R10, [R1+0x1860] ;  /* 0x00186000010a7983 */ /* 0x000ea80000300a00 */
[----:B------:R-:W2:-:S15]  /*51e00*/  LDL.LU.64 R8, [R1+0x1858] ;  /* 0x0018580001087983 */ /* 0x000e9e0000300a00 */
[----:B------:R-:W-:-:S02]  /*51e10*/  NOP ;  /* 0x0000000000007918 */ /* 0x000fc40000000000 */
        /* <DEDUP_REMOVED lines=39> */
[----:B------:R-:W2:-:S15]  /*52090*/  LDL.LU.64 R10, [R1+0x17d0] ;  /* 0x0017d000010a7983 */ /* 0x000e9e0000300a00 */
[----:B------:R-:W-:-:S06]  /*520a0*/  NOP ;  /* 0x0000000000007918 */ /* 0x000fcc0000000000 */
[----:B------:R-:W-:Y:S04]  /*520b0*/  STL.64 [R1+0x370], R4 ;  /* 0x0003700401007387 */ /* 0x000fe80000100a00 */
[----:B------:R1:W-:Y:S04]  /*520c0*/  STL.64 [R1+0x378], R6 ;  /* 0x0003780601007387 */ /* 0x0003e80000100a00 */
[----:B-1----:R-:W2:Y:S04]  /*520d0*/  LDL.LU.64 R6, [R1+0x17c8] ;  /* 0x0017c80001067983 */ /* 0x002ea80000300a00 */
[----:B------:R-:W2:Y:S02]  /*520e0*/  LDL.LU.64 R4, [R1+0x17c0] ;  /* 0x0017c00001047983 */ /* 0x000ea40000300a00 */
[----:B--2---:R-:W-:Y:S02]  /*520f0*/  HMMA.16816.F32.BF16 R4, R24, R10, R4 ;  /* 0x0000000a1804723c */ /* 0x004fe40000041804 */
[----:B------:R-:W2:Y:S04]  /*52100*/  LDL.LU.64 R10, [R1+0x17b8] ;  /* 0x0017b800010a7983 */ /* 0x000ea80000300a00 */
[----:B------:R-:W2:-:S15]  /*52110*/  LDL.LU.64 R8, [R1+0x17b0] ;  /* 0x0017b00001087983 */ /* 0x000e9e0000300a00 */
[----:B------:R-:W-:-:S02]  /*52120*/  NOP ;  /* 0x0000000000007918 */ /* 0x000fc40000000000 */
[----:B------:R-:W-:Y:S04]  /*52130*/  STL.64 [R1+0x1b0], R4 ;  /* 0x0001b00401007387 */ /* 0x000fe80000100a00 */
[----:B------:R1:W-:Y:S04]  /*52140*/  STL.64 [R1+0x1b8], R6 ;  /* 0x0001b80601007387 */ /* 0x0003e80000100a00 */
[----:B-1----:R-:W2:Y:S04]  /*52150*/  LDL.LU R6, [R1+0x138] ;  /* 0x0001380001067983 */ /* 0x002ea80000300800 */
[----:B------:R-:W2:Y:S04]  /*52160*/  LDL.LU R7, [R1+0x13c] ;  /* 0x00013c0001077983 */ /* 0x000ea80000300800 */
[----:B------:R-:W3:Y:S04]  /*52170*/  LDL.LU R28, [R1+0x155c] ;  /* 0x00155c00011c7983 */ /* 0x000ee80000300800 */
[----:B------:R-:W4:Y:S01]  /*52180*/  LDL.LU R3, [R1+0x660] ;  /* 0x0006600001037983 */ /* 0x000f220000300800 */
[----:B--2---:R-:W-:-:S15]  /*52190*/  HMMA.16816.F32.BF16 R8, R24, R6, R8 ;  /* 0x000000061808723c */ /* 0x004fde0000041808 */
[----:B------:R-:W-:-:S08]  /*521a0*/  NOP ;  /* 0x0000000000007918 */ /* 0x000fd00000000000 */
[----:B------:R-:W-:Y:S04]  /*521b0*/  STL.64 [R1+0x180], R8 ;  /* 0x0001800801007387 */ /* 0x000fe80000100a00 */
[----:B------:R1:W-:Y:S01]  /*521c0*/  STL.64 [R1+0x188], R10 ;  /* 0x0001880a01007387 */ /* 0x0003e20000100a00 */
[----:B------:R-:W-:Y:S02]  /*521d0*/  IMAD.MOV.U32 R6, RZ, RZ, R9 ;  /* 0x000000ffff067224 */ /* 0x000fe400078e0009 */
[----:B-1----:R-:W-:-:S05]  /*521e0*/  IMAD.MOV.U32 R10, RZ, RZ, R8 ;  /* 0x000000ffff0a7224 */ /* 0x002fca00078e0008 */
[----:B------:R1:W-:Y:S04]  /*521f0*/  STL [R1+0x1688], R10 ;  /* 0x0016880a01007387 */ /* 0x0003e80000100800 */
[----:B-1----:R-:W2:Y:S04]  /*52200*/  LDL.LU R10, [R1+0x118] ;  /* 0x00011800010a7983 */ /* 0x002ea80000300800 */
[----:B------:R-:W2:Y:S04]  /*52210*/  LDL.LU R11, [R1+0x11c] ;  /* 0x00011c00010b7983 */ /* 0x000ea80000300800 */
[----:B------:R1:W-:Y:S04]  /*52220*/  STL [R1+0x1684], R6 ;  /* 0x0016840601007387 */ /* 0x0003e80000100800 */
[----:B-1----:R-:W3:Y:S04]  /*52230*/  LDL.LU R6, [R1+0x128] ;  /* 0x0001280001067983 */ /* 0x002ee80000300800 */
[----:B------:R-:W3:Y:S02]  /*52240*/  LDL.LU R7, [R1+0x12c] ;  /* 0x00012c0001077983 */ /* 0x000ee40000300800 */
[C---:B---3--:R-:W-:Y:S02]  /*52250*/  HMMA.16816.F32.BF16 R4, R24.reuse, R6, R12 ;  /* 0x000000061804723c */ /* 0x048fe4000004180c */
[----:B------:R-:W3:Y:S04]  /*52260*/  LDL.LU R14, [R1+0x108] ;  /* 0x00010800010e7983 */ /* 0x000ee80000300800 */
[----:B--2---:R-:W-:Y:S01]  /*52270*/  HMMA.16816.F32.BF16 R8, R24, R10, R16 ;  /* 0x0000000a1808723c */ /* 0x004fe20000041810 */
[----:B------:R-:W-:-:S02]  /*52280*/  IMAD.MOV.U32 R15, RZ, RZ, R2 ;  /* 0x000000ffff0f7224 */ /* 0x000fc400078e0002 */
[----:B0-----:R-:W-:-:S05]  /*52290*/  VIADD R0, R0, 0x7f ;  /* 0x0000007f00007836 */ /* 0x001fca0000000000 */
[----:B------:R-:W-:Y:S01]  /*522a0*/  SHF.R.S32.HI R2, RZ, 0x1f, R0 ;  /* 0x0000001fff027819 */ /* 0x000fe20000011400 */
[----:B------:R-:W-:-:S03]  /*522b0*/  UIADD3 UR4, UR4, 0x1, URZ ;  /* 0x0000000104047890 */ /* 0x000fc6000fffe03f */
[----:B------:R-:W-:-:S05]  /*522c0*/  LEA.HI R0, R2, R0, RZ, 0x7 ;  /* 0x0000000002007211 */ /* 0x000fca00078f38ff */
[----:B------:R0:W-:Y:S04]  /*522d0*/  STL.64 [R1+0x1a0], R4 ;  /* 0x0001a00401007387 */ /* 0x0001e80000100a00 */
[----:B------:R1:W-:Y:S04]  /*522e0*/  STL.64 [R1+0x1a8], R6 ;  /* 0x0001a80601007387 */ /* 0x0003e80000100a00 */
[----:B------:R-:W-:Y:S04]  /*522f0*/  STL.64 [R1+0x170], R8 ;  /* 0x0001700801007387 */ /* 0x000fe80000100a00 */
[----:B------:R2:W-:Y:S01]  /*52300*/  STL.64 [R1+0x178], R10 ;  /* 0x0001780a01007387 */ /* 0x0005e20000100a00 */
[----:B------:R-:W-:Y:S01]  /*52310*/  SHF.R.S32.HI R0, RZ, 0x7, R0 ;  /* 0x00000007ff007819 */ /* 0x000fe20000011400 */
[----:B0-----:R-:W-:-:S02]  /*52320*/  IMAD.MOV.U32 R4, RZ, RZ, R11 ;  /* 0x000000ffff047224 */ /* 0x001fc400078e000b */
[----:B-1----:R-:W-:Y:S02]  /*52330*/  IMAD.MOV.U32 R7, RZ, RZ, R9 ;  /* 0x000000ffff077224 */ /* 0x002fe400078e0009 */
[----:B--2---:R-:W-:-:S05]  /*52340*/  IMAD.MOV.U32 R11, RZ, RZ, R8 ;  /* 0x000000ffff0b7224 */ /* 0x004fca00078e0008 */
[----:B------:R-:W-:Y:S04]  /*52350*/  STL [R1+0x1694], R11 ;  /* 0x0016940b01007387 */ /* 0x000fe80000100800 */
[----:B------:R-:W-:Y:S04]  /*52360*/  STL [R1+0x1690], R7 ;  /* 0x0016900701007387 */ /* 0x000fe80000100800 */
[----:B------:R-:W-:Y:S01]  /*52370*/  STL [R1+0x168c], R4 ;  /* 0x00168c0401007387 */ /* 0x000fe20000100800 */
[----:B------:R-:W-:Y:S01]  /*52380*/  ISETP.NE.U32.AND P0, PT, R0, UR4, PT ;  /* 0x0000000400007c0c */ /* 0x000fe2000bf05070 */
[----:B---3--:R-:W-:-:S15]  /*52390*/  HMMA.16816.F32.BF16 R12, R24, R14, R20 ;  /* 0x0000000e180c723c */ /* 0x008fde0000041814 */
[----:B------:R-:W-:-:S09]  /*523a0*/  NOP ;  /* 0x0000000000007918 */ /* 0x000fd20000000000 */
[----:B------:R-:W-:Y:S01]  /*523b0*/  IMAD.MOV.U32 R2, RZ, RZ, R15 ;  /* 0x000000ffff027224 */ /* 0x000fe200078e000f */
[----:B------:R-:W-:Y:S04]  /*523c0*/  STL.64 [R1+0x140], R12 ;  /* 0x0001400c01007387 */ /* 0x000fe80000100a00 */
[----:B------:R-:W-:Y:S04]  /*523d0*/  STL.64 [R1+0x148], R14 ;  /* 0x0001480e01007387 */ /* 0x000fe80000100a00 */
[----:B------:R-:W-:Y:S04]  /*523e0*/  STL [R1+0x1698], R2 ;  /* 0x0016980201007387 */ /* 0x000fe80000100800 */
[----:B------:R-:W2:Y:S01]  /*523f0*/  LDL.LU R0, [R1+0x154c] ;  /* 0x00154c0001007983 */ /* 0x000ea20000300800 */
[----:B------:R-:W-:-:S04]  /*52400*/  USHF.L.U32 UR6, UR14, 0x7, URZ ;  /* 0x000000070e067899 */ /* 0x000fc8000800063f */
[----:B------:R-:W-:-:S06]  /*52410*/  USHF.L.U32 UR15, UR6, 0x1, URZ ;  /* 0x00000001060f7899 */ /* 0x000fcc000800063f */
[----:B------:R-:W-:Y:S01]  /*52420*/  IADD3 R28, P1, R28, UR15, RZ ;  /* 0x0000000f1c1c7c10 */ /* 0x000fe2000ff3e0ff */
[----:B--2---:R0:W-:Y:S04]  /*52430*/  STL [R1+0x17a4], R0 ;  /* 0x0017a40001007387 */ /* 0x0041e80000100800 */
[----:B------:R-:W-:Y:S04]  /*52440*/  STL [R1+0x155c], R28 ;  /* 0x00155c1c01007387 */ /* 0x000fe80000100800 */
[----:B0-----:R-:W2:Y:S01]  /*52450*/  LDL.LU R0, [R1+0x1550] ;  /* 0x0015500001007983 */ /* 0x001ea20000300800 */
[----:B----4-:R-:W-:-:S05]  /*52460*/  IADD3 R3, P2, R3, UR15, RZ ;  /* 0x0000000f03037c10 */ /* 0x010fca000ff5e0ff */
[----:B------:R-:W-:Y:S04]  /*52470*/  STL [R1+0x660], R3 ;  /* 0x0006600301007387 */ /* 0x000fe80000100800 */
        /* <DEDUP_REMOVED lines=29> */
[----:B------:R-:W4:Y:S01]  /*52650*/  LDL.LU R3, [R1+0x1510] ;  /* 0x0015100001037983 */ /* 0x000f220000300800 */
[----:B--2---:R-:W-:-:S05]  /*52660*/  IADD3 R0, P3, R0, UR15, RZ ;  /* 0x0000000f00007c10 */ /* 0x004fca000ff7e0ff */
[----:B------:R0:W-:Y:S04]  /*52670*/  STL [R1+0x1554], R0 ;  /* 0x0015540001007387 */ /* 0x0001e80000100800 */
[----:B0-----:R-:W2:Y:S01]  /*52680*/  LDL.LU R0, [R1+0x17a8] ;  /* 0x0017a80001007983 */ /* 0x001ea20000300800 */
[----:B------:R-:W-:Y:S01]  /*52690*/  USHF.R.S32.HI UR8, URZ, 0x1f, UR6 ;  /* 0x0000001f3f087899 */ /* 0x000fe20008011406 */
[----:B--2---:R-:W-:-:S05]  /*526a0*/  IADD3 R0, P4, R0, UR15, RZ ;  /* 0x0000000f00007c10 */ /* 0x004fca000ff9e0ff */
[----:B------:R0:W-:Y:S04]  /*526b0*/  STL [R1+0x1550], R0 ;  /* 0x0015500001007387 */ /* 0x0001e80000100800 */
[----:B0-----:R-:W2:Y:S01]  /*526c0*/  LDL.LU R0, [R1+0x17a4] ;  /* 0x0017a40001007983 */ /* 0x001ea20000300800 */
[----:B------:R-:W-:Y:S01]  /*526d0*/  USHF.L.U64.HI UR8, UR6, 0x1, UR8 ;  /* 0x0000000106087899 */ /* 0x000fe20008010208 */
[----:B---3--:R-:W-:-:S05]  /*526e0*/  IADD3 R2, P6, R2, UR15, RZ ;  /* 0x0000000f02027c10 */ /* 0x008fca000ffde0ff */
[----:B----4-:R-:W-:Y:S02]  /*526f0*/  IADD3.X R24, R24, UR8, RZ, P1, !PT ;  /* 0x0000000818187c10 */ /* 0x010fe40008ffe4ff */
[----:B------:R-:W-:Y:S02]  /*52700*/  IADD3 R25, P1, R25, UR15, RZ ;  /* 0x0000000f19197c10 */ /* 0x000fe4000ff3e0ff */
[----:B------:R-:W-:Y:S02]  /*52710*/  IADD3.X R26, R26, UR8, RZ, P2, !PT ;  /* 0x000000081a1a7c10 */ /* 0x000fe400097fe4ff */
[----:B------:R-:W-:Y:S02]  /*52720*/  IADD3 R27, P2, R27, UR15, RZ ;  /* 0x0000000f1b1b7c10 */ /* 0x000fe4000ff5e0ff */
[----:B------:R-:W-:Y:S02]  /*52730*/  IADD3.X R20, R20, UR8, RZ, P3, !PT ;  /* 0x0000000814147c10 */ /* 0x000fe40009ffe4ff */
[----:B------:R-:W-:-:S02]  /*52740*/  IADD3 R21, P3, R21, UR15, RZ ;  /* 0x0000000f15157c10 */ /* 0x000fc4000ff7e0ff */
[----:B------:R-:W-:Y:S02]  /*52750*/  IADD3.X R22, R22, UR8, RZ, P4, !PT ;  /* 0x0000000816167c10 */ /* 0x000fe4000a7fe4ff */
        /* <DEDUP_REMOVED lines=13> */
[----:B--2---:R-:W-:-:S05]  /*52830*/  IADD3 R0, P5, R0, UR15, RZ ;  /* 0x0000000f00007c10 */ /* 0x004fca000ffbe0ff */
[----:B------:R0:W-:Y:S04]  /*52840*/  STL [R1+0x154c], R0 ;  /* 0x00154c0001007387 */ /* 0x0001e80000100800 */
[----:B------:R-:W-:Y:S04]  /*52850*/  STL [R1+0x1548], R2 ;  /* 0x0015480201007387 */ /* 0x000fe80000100800 */
[----:B------:R-:W-:Y:S04]  /*52860*/  STL [R1+0x1558], R24 ;  /* 0x0015581801007387 */ /* 0x000fe80000100800 */
[----:B------:R-:W-:Y:S04]  /*52870*/  STL [R1+0x1544], R25 ;  /* 0x0015441901007387 */ /* 0x000fe80000100800 */
[----:B------:R-:W-:Y:S04]  /*52880*/  STL [R1+0x5c4], R26 ;  /* 0x0005c41a01007387 */ /* 0x000fe80000100800 */
[----:B------:R-:W-:Y:S01]  /*52890*/  STL [R1+0x1540], R27 ;  /* 0x0015401b01007387 */ /* 0x000fe20000100800 */
[----:B------:R-:W-:-:S03]  /*528a0*/  IADD3.X R4, R4, UR8, RZ, P5, !PT ;  /* 0x0000000804047c10 */ /* 0x000fc6000affe4ff */
[----:B------:R-:W-:Y:S01]  /*528b0*/  STL [R1+0x65c], R20 ;  /* 0x00065c1401007387 */ /* 0x000fe20000100800 */
[----:B------:R-:W-:-:S03]  /*528c0*/  IADD3 R7, P5, R7, UR15, RZ ;  /* 0x0000000f07077c10 */ /* 0x000fc6000ffbe0ff */
        /* <DEDUP_REMOVED lines=22> */
[----:B------:R-:W-:-:S02]  /*52a30*/  IADD3.X R29, R29, UR8, RZ, P1, !PT ;  /* 0x000000081d1d7c10 */ /* 0x000fc40008ffe4ff */
[----:B------:R-:W-:-:S03]  /*52a40*/  IADD3 R28, P1, R28, UR15, RZ ;  /* 0x0000000f1c1c7c10 */ /* 0x000fc6000ff3e0ff */
[----:B------:R-:W-:Y:S04]  /*52a50*/  STL [R1+0x1518], R29 ;  /* 0x0015181d01007387 */ /* 0x000fe80000100800 */
[----:B--2---:R0:W-:Y:S04]  /*52a60*/  STL [R1+0x179c], R0 ;  /* 0x00179c0001007387 */ /* 0x0041e80000100800 */
[----:B------:R-:W-:Y:S04]  /*52a70*/  STL [R1+0x14ec], R28 ;  /* 0x0014ec1c01007387 */ /* 0x000fe80000100800 */
[----:B0-----:R-:W2:Y:S01]  /*52a80*/  LDL.LU R0, [R1+0x1508] ;  /* 0x0015080001007983 */ /* 0x001ea20000300800 */
[----:B------:R-:W-:-:S05]  /*52a90*/  IADD3.X R3, R3, UR8, RZ, P2, !PT ;  /* 0x0000000803037c10 */ /* 0x000fca00097fe4ff */
        /* <DEDUP_REMOVED lines=33> */
[----:B0-----:R-:W2:Y:S02]  /*52cb0*/  LDL.LU R0, [R1+0x17a0] ;  /* 0x0017a00001007983 */ /* 0x001ea40000300800 */
[----:B--2---:R-:W-:-:S05]  /*52cc0*/  IADD3.X R0, R0, UR8, RZ, P3, !PT ;  /* 0x0000000800007c10 */ /* 0x004fca0009ffe4ff */
[----:B------:R0:W-:Y:S04]  /*52cd0*/  STL [R1+0x1508], R0 ;  /* 0x0015080001007387 */ /* 0x0001e80000100800 */
[----:B0-----:R-:W2:Y:S01]  /*52ce0*/  LDL.LU R0, [R1+0x179c] ;  /* 0x00179c0001007983 */ /* 0x001ea20000300800 */
[----:B---3--:R-:W-:Y:S02]  /*52cf0*/  IADD3.X R2, R2, UR8, RZ, P4, !PT ;  /* 0x0000000802027c10 */ /* 0x008fe4000a7fe4ff */
[----:B----4-:R-:W-:Y:S02]  /*52d00*/  IADD3 R24, P4, R24, UR15, RZ ;  /* 0x0000000f18187c10 */ /* 0x010fe4000ff9e0ff */
        /* <DEDUP_REMOVED lines=19> */
[----:B--2---:R-:W-:-:S05]  /*52e40*/  IADD3 R0, P3, R0, UR15, RZ ;  /* 0x0000000f00007c10 */ /* 0x004fca000ff7e0ff */
[----:B------:R0:W-:Y:S04]  /*52e50*/  STL [R1+0x14dc], R0 ;  /* 0x0014dc0001007387 */ /* 0x0001e80000100800 */
        /* <DEDUP_REMOVED lines=29> */
[----:B0-----:R-:W2:Y:S01]  /*53030*/  LDL.LU R0, [R1+0x1488] ;  /* 0x0014880001007983 */ /* 0x001ea20000300800 */
[----:B------:R-:W-:-:S02]  /*53040*/  IADD3 R29, P4, R29, UR15, RZ ;  /* 0x0000000f1d1d7c10 */ /* 0x000fc4000ff9e0ff */
[----:B------:R-:W-:-:S03]  /*53050*/  IADD3.X R28, R28, UR8, RZ, P5, !PT ;  /* 0x000000081c1c7c10 */ /* 0x000fc6000affe4ff */
[----:B------:R-:W-:Y:S04]  /*53060*/  STL [R1+0x1474], R29 ;  /* 0x0014741d01007387 */ /* 0x000fe80000100800 */
[----:B--2---:R0:W-:Y:S04]  /*53070*/  STL [R1+0x1794], R0 ;  /* 0x0017940001007387 */ /* 0x0041e80000100800 */
[----:B------:R-:W-:Y:S04]  /*53080*/  STL [R1+0x1498], R28 ;  /* 0x0014981c01007387 */ /* 0x000fe80000100800 */
[----:B0-----:R-:W2:Y:S01]  /*53090*/  LDL.LU R0, [R1+0x1464] ;  /* 0x0014640001007983 */ /* 0x001ea20000300800 */
[----:B------:R-:W-:-:S05]  /*530a0*/  IADD3 R3, P5, R3, UR15, RZ ;  /* 0x0000000f03037c10 */ /* 0x000fca000ffbe0ff */
[----:B------:R-:W-:Y:S04]  /*530b0*/  STL [R1+0x146c], R3 ;  /* 0x00146c0301007387 */ /* 0x000fe80000100800 */
[----:B--2---:R0:W-:Y:S04]  /*530c0*/  STL [R1+0x1798], R0 ;  /* 0x0017980001007387 */ /* 0x0041e80000100800 */
[----:B0-----:R-:W2:Y:S04]  /*530d0*/  LDL.LU R0, [R1+0x1490] ;  /* 0x0014900001007983 */ /* 0x001ea80000300800 */
        /* <DEDUP_REMOVED lines=28> */
[----:B--2---:R-:W-:-:S05]  /*532a0*/  IADD3.X R0, R0, UR8, RZ, P6, !PT ;  /* 0x0000000800007c10 */ /* 0x004fca000b7fe4ff */
[----:B------:R0:W-:Y:S04]  /*532b0*/  STL [R1+0x1490], R0 ;  /* 0x0014900001007387 */ /* 0x0001e80000100800 */
[----:B0-----:R-:W2:Y:S02]  /*532c0*/  LDL.LU R0, [R1+0x1798] ;  /* 0x0017980001007983 */ /* 0x001ea40000300800 */
[----:B--2---:R-:W-:-:S05]  /*532d0*/  IADD3 R0, P6, R0, UR15, RZ ;  /* 0x0000000f00007c10 */ /* 0x004fca000ffde0ff */
[----:B------:R0:W-:Y:S04]  /*532e0*/  STL [R1+0x1464], R0 ;  /* 0x0014640001007387 */ /* 0x0001e80000100800 */
[----:B0-----:R-:W2:Y:S01]  /*532f0*/  LDL.LU R0, [R1+0x1794] ;  /* 0x0017940001007983 */ /* 0x001ea20000300800 */
[----:B----4-:R-:W-:Y:S02]  /*53300*/  IADD3.X R24, R24, UR8, RZ, P2, !PT ;  /* 0x0000000818187c10 */ /* 0x010fe400097fe4ff */
[----:B---3--:R-:W-:Y:S02]  /*53310*/  IADD3 R25, P2, R25, UR15, RZ ;  /* 0x0000000f19197c10 */ /* 0x008fe4000ff5e0ff */
        /* <DEDUP_REMOVED lines=18> */
[----:B--2---:R-:W-:Y:S02]  /*53440*/  IADD3.X R0, R0, UR8, RZ, P1, !PT ;  /* 0x0000000800007c10 */ /* 0x004fe40008ffe4ff */
[----:B------:R-:W-:-:S03]  /*53450*/  IADD3 R2, P1, R2, UR15, RZ ;  /* 0x0000000f02027c10 */ /* 0x000fc6000ff3e0ff */
[----:B------:R0:W-:Y:S04]  /*53460*/  STL [R1+0x1488], R0 ;  /* 0x0014880001007387 */ /* 0x0001e80000100800 */
        /* <DEDUP_REMOVED lines=2896> */
[----:B------:R-:W-:Y:S01]  /*5e970*/  IADD3 R7, P3, R7, UR15, RZ ;  /* 0x0000000f07077c10 */ /* 0x000fe2000ff7e0ff */
[----:B------:R-:W-:Y:S01]  /*5e980*/  USHF.L.U32 UR5, UR12, 0x7, URZ ;  /* 0x000000070c057899 */ /* 0x000fe2000800063f */
[----:B------:R-:W-:-:S02]  /*5e990*/  IADD3.X R17, R17, UR8, RZ, P5, !PT ;  /* 0x0000000811117c10 */ /* 0x000fc4000affe4ff */
[----:B------:R-:W-:Y:S02]  /*5e9a0*/  IADD3 R18, P5, R18, UR15, RZ ;  /* 0x0000000f12127c10 */ /* 0x000fe4000ffbe0ff */
[----:B------:R-:W-:Y:S01]  /*5e9b0*/  IADD3.X R19, R19, UR8, RZ, P6, !PT ;  /* 0x0000000813137c10 */ /* 0x000fe2000b7fe4ff */
[----:B------:R-:W-:Y:S01]  /*5e9c0*/  USHF.L.U32 UR13, UR5, 0x1, URZ ;  /* 0x00000001050d7899 */ /* 0x000fe2000800063f */
[----:B------:R-:W-:Y:S02]  /*5e9d0*/  IADD3 R12, P6, R12, UR15, RZ ;  /* 0x0000000f0c0c7c10 */ /* 0x000fe4000ffde0ff */
[----:B------:R-:W-:Y:S02]  /*5e9e0*/  IADD3.X R13, R13, UR8, RZ, P1, !PT ;  /* 0x000000080d0d7c10 */ /* 0x000fe40008ffe4ff */
[----:B------:R-:W-:Y:S02]  /*5e9f0*/  IADD3 R14, P1, R14, UR15, RZ ;  /* 0x0000000f0e0e7c10 */ /* 0x000fe4000ff3e0ff */
[----:B------:R-:W-:-:S02]  /*5ea00*/  IADD3.X R15, R15, UR8, RZ, P2, !PT ;  /* 0x000000080f0f7c10 */ /* 0x000fc400097fe4ff */
[----:B------:R-:W-:Y:S02]  /*5ea10*/  IADD3 R6, P2, R6, UR15, RZ ;  /* 0x0000000f06067c10 */ /* 0x000fe4000ff5e0ff */
[----:B------:R-:W-:Y:S02]  /*5ea20*/  IADD3.X R10, R10, UR8, RZ, P3, !PT ;  /* 0x000000080a0a7c10 */ /* 0x000fe40009ffe4ff */
[----:B------:R-:W-:Y:S02]  /*5ea30*/  IADD3 R8, P3, R8, UR13, RZ ;  /* 0x0000000d08087c10 */ /* 0x000fe4000ff7e0ff */
[----:B--2---:R-:W-:Y:S02]  /*5ea40*/  IADD3.X R0, R0, UR8, RZ, P4, !PT ;  /* 0x0000000800007c10 */ /* 0x004fe4000a7fe4ff */
[----:B------:R-:W-:-:S03]  /*5ea50*/  IADD3 R2, P4, R2, UR15, RZ ;  /* 0x0000000f02027c10 */ /* 0x000fc6000ff9e0ff */
[----:B------:R-:W-:Y:S04]  /*5ea60*/  STL [R1+0x15a0], R0 ;  /* 0x0015a00001007387 */ /* 0x000fe80000100800 */
        /* <DEDUP_REMOVED lines=68> */
[----:B--2---:R-:W-:-:S05]  /*5eeb0*/  IADD3.X R2, R2, UR8, RZ, P1, !PT ;  /* 0x0000000802027c10 */ /* 0x004fca0008ffe4ff */
[----:B------:R0:W-:Y:S04]  /*5eec0*/  STL [R1+0x1618], R2 ;  /* 0x0016180201007387 */ /* 0x0001e80000100800 */
[----:B0-----:R-:W2:Y:S01]  /*5eed0*/  LDL.LU R2, [R1+0x16a0] ;  /* 0x0016a00001027983 */ /* 0x001ea20000300800 */
[----:B------:R-:W-:-:S04]  /*5eee0*/  USHF.R.S32.HI UR7, URZ, 0x1f, UR5 ;  /* 0x0000001f3f077899 */ /* 0x000fc80008011405 */
[----:B------:R-:W-:-:S06]  /*5eef0*/  USHF.L.U64.HI UR7, UR5, 0x1, UR7 ;  /* 0x0000000105077899 */ /* 0x000fcc0008010207 */
[----:B--2---:R-:W-:-:S05]  /*5ef00*/  IADD3.X R2, R2, UR7, RZ, P3, !PT ;  /* 0x0000000702027c10 */ /* 0x004fca0009ffe4ff */
[----:B------:R0:W-:Y:S04]  /*5ef10*/  STL [R1+0x630], R2 ;  /* 0x0006300201007387 */ /* 0x0001e80000100800 */
[----:B0-----:R-:W2:Y:S01]  /*5ef20*/  LDL.LU R2, [R1+0x169c] ;  /* 0x00169c0001027983 */ /* 0x001ea20000300800 */
[----:B---3--:R-:W-:Y:S02]  /*5ef30*/  IADD3 R11, P1, R11, UR13, RZ ;  /* 0x0000000d0b0b7c10 */ /* 0x008fe4000ff3e0ff */
[----:B----4-:R-:W-:Y:S02]  /*5ef40*/  IADD3.X R7, R7, UR7, RZ, P4, !PT ;  /* 0x0000000707077c10 */ /* 0x010fe4000a7fe4ff */
[----:B------:R-:W-:Y:S02]  /*5ef50*/  IADD3 R4, P4, R4, UR13, RZ ;  /* 0x0000000d04047c10 */ /* 0x000fe4000ff9e0ff */
[----:B------:R-:W-:-:S02]  /*5ef60*/  IADD3.X R10, R10, UR7, RZ, P5, !PT ;  /* 0x000000070a0a7c10 */ /* 0x000fc4000affe4ff */
[----:B------:R-:W-:Y:S02]  /*5ef70*/  IADD3 R6, P5, R6, UR13, RZ ;  /* 0x0000000d06067c10 */ /* 0x000fe4000ffbe0ff */
[----:B------:R-:W-:Y:S02]  /*5ef80*/  IADD3.X R3, R3, UR7, RZ, P1, !PT ;  /* 0x0000000703037c10 */ /* 0x000fe40008ffe4ff */
[----:B------:R-:W-:Y:S02]  /*5ef90*/  IADD3 R0, P1, R0, UR13, RZ ;  /* 0x0000000d00007c10 */ /* 0x000fe4000ff3e0ff */
[----:B------:R-:W-:Y:S02]  /*5efa0*/  IADD3.X R24, R24, UR7, RZ, P4, !PT ;  /* 0x0000000718187c10 */ /* 0x000fe4000a7fe4ff */
        /* <DEDUP_REMOVED lines=9> */
[----:B------:R-:W-:Y:S02]  /*5f040*/  IADD3 R12, P6, R12, UR13, RZ ;  /* 0x0000000d0c0c7c10 */ /* 0x000fe4000ffde0ff */
[----:B------:R-:W-:Y:S02]  /*5f050*/  IADD3.X R13, R13, UR8, RZ, P2, !PT ;  /* 0x000000080d0d7c10 */ /* 0x000fe400097fe4ff */
[----:B------:R-:W-:Y:S02]  /*5f060*/  IADD3.X R15, R15, UR7, RZ, P1, !PT ;  /* 0x000000070f0f7c10 */ /* 0x000fe40008ffe4ff */
[----:B------:R-:W-:Y:S02]  /*5f070*/  IADD3.X R8, R8, UR7, RZ, P4, !PT ;  /* 0x0000000708087c10 */ /* 0x000fe4000a7fe4ff */
[----:B------:R-:W-:-:S02]  /*5f080*/  IADD3.X R5, R5, UR7, RZ, P6, !PT ;  /* 0x0000000705057c10 */ /* 0x000fc4000b7fe4ff */
[----:B------:R-:W-:Y:S02]  /*5f090*/  IADD3.X R9, R9, UR7, RZ, P5, !PT ;  /* 0x0000000709097c10 */ /* 0x000fe4000affe4ff */
[----:B--2---:R-:W-:-:S05]  /*5f0a0*/  IADD3 R2, P3, R2, UR13, RZ ;  /* 0x0000000d02027c10 */ /* 0x004fca000ff7e0ff */
[----:B------:R0:W-:Y:S01]  /*5f0b0*/  STL [R1+0x640], R2 ;  /* 0x0006400201007387 */ /* 0x0001e20000100800 */
[----:B------:R-:W-:Y:S02]  /*5f0c0*/  IADD3.X R29, R29, UR7, RZ, P3, !PT ;  /* 0x000000071d1d7c10 */ /* 0x000fe40009ffe4ff */
[----:B------:R-:W-:Y:S01]  /*5f0d0*/  IADD3 R28, P3, R28, UR13, RZ ;  /* 0x0000000d1c1c7c10 */ /* 0x000fe2000ff7e0ff */
[----:B0-----:R1:W5:Y:S04]  /*5f0e0*/  LDL.LU R2, [R1+0x1698] ;  /* 0x0016980001027983 */ /* 0x0013680000300800 */
[----:B------:R0:W-:Y:S04]  /*5f0f0*/  STL [R1+0x638], R11 ;  /* 0x0006380b01007387 */ /* 0x0001e80000100800 */
[----:B0-----:R1:W5:Y:S04]  /*5f100*/  LDL.LU R11, [R1+0x1694] ;  /* 0x00169400010b7983 */ /* 0x0013680000300800 */
[----:B------:R0:W-:Y:S04]  /*5f110*/  STL [R1+0x608], R7 ;  /* 0x0006080701007387 */ /* 0x0001e80000100800 */
[----:B0-----:R1:W5:Y:S04]  /*5f120*/  LDL.LU R7, [R1+0x1690] ;  /* 0x0016900001077983 */ /* 0x0013680000300800 */
[----:B------:R0:W-:Y:S04]  /*5f130*/  STL [R1+0x62c], R4 ;  /* 0x00062c0401007387 */ /* 0x0001e80000100800 */
[----:B0-----:R1:W5:Y:S04]  /*5f140*/  LDL.LU R4, [R1+0x168c] ;  /* 0x00168c0001047983 */ /* 0x0013680000300800 */
[----:B------:R0:W-:Y:S01]  /*5f150*/  STL [R1+0x5c8], R10 ;  /* 0x0005c80a01007387 */ /* 0x0001e20000100800 */
[----:B------:R-:W-:-:S03]  /*5f160*/  IADD3.X R20, R20, UR7, RZ, P3, !PT ;  /* 0x0000000714147c10 */ /* 0x000fc60009ffe4ff */
[----:B0-----:R1:W5:Y:S04]  /*5f170*/  LDL.LU R10, [R1+0x1688] ;  /* 0x00168800010a7983 */ /* 0x0013680000300800 */
[----:B------:R0:W-:Y:S01]  /*5f180*/  STL [R1+0x624], R6 ;  /* 0x0006240601007387 */ /* 0x0001e20000100800 */
[----:B------:R-:W-:-:S03]  /*5f190*/  IADD3 R21, P3, R21, UR13, RZ ;  /* 0x0000000d15157c10 */ /* 0x000fc6000ff7e0ff */
[----:B0-----:R1:W5:Y:S04]  /*5f1a0*/  LDL.LU R6, [R1+0x1684] ;  /* 0x0016840001067983 */ /* 0x0013680000300800 */
[----:B------:R0:W-:Y:S04]  /*5f1b0*/  STL [R1+0x63c], R29 ;  /* 0x00063c1d01007387 */ /* 0x0001e80000100800 */
[----:B0-----:R1:W5:Y:S04]  /*5f1c0*/  LDL.LU R29, [R1+0x1680] ;  /* 0x00168000011d7983 */ /* 0x0013680000300800 */
[----:B------:R0:W-:Y:S04]  /*5f1d0*/  STL [R1+0x61c], R28 ;  /* 0x00061c1c01007387 */ /* 0x0001e80000100800 */
[----:B0-----:R1:W5:Y:S04]  /*5f1e0*/  LDL.LU R28, [R1+0x167c] ;  /* 0x00167c00011c7983 */ /* 0x0013680000300800 */
[----:B------:R0:W-:Y:S04]  /*5f1f0*/  STL [R1+0x634], R3 ;  /* 0x0006340301007387 */ /* 0x0001e80000100800 */
[----:B0-----:R1:W5:Y:S04]  /*5f200*/  LDL.LU R3, [R1+0x1678] ;  /* 0x0016780001037983 */ /* 0x0013680000300800 */
[----:B------:R1:W-:Y:S04]  /*5f210*/  STL [R1+0x614], R0 ;  /* 0x0006140001007387 */ /* 0x0003e80000100800 */
        /* <DEDUP_REMOVED lines=9> */
[----:B------:R1:W-:Y:S01]  /*5f2b0*/  STL [R1+0x5e4], R17 ;  /* 0x0005e41101007387 */ /* 0x0003e20000100800 */
[----:B------:R-:W-:-:S03]  /*5f2c0*/  IADD3.X R14, R14, UR7, RZ, P3, !PT ;  /* 0x000000070e0e7c10 */ /* 0x000fc60009ffe4ff */
        /* <DEDUP_REMOVED lines=9> */
[----:B------:R-:W-:Y:S05]  /*5f360*/  @P0 BRA `(.L_x_2) ;  /* 0xfffffd2800300947 */ /* 0x000fea000383ffff */
[----:B-----5:R0:W-:Y:S04]  /*5f370*/  STL [R1+0x16c4], R7 ;  /* 0x0016c40701007387 */ /* 0x0201e80000100800 */
[----:B0-----:R-:W2:Y:S04]  /*5f380*/  LDL.LU R7, [R1+0x398] ;  /* 0x0003980001077983 */ /* 0x001ea80000300800 */
[----:B--2---:R0:W-:Y:S04]  /*5f390*/  STL [R1+0x16cc], R7 ;  /* 0x0016cc0701007387 */ /* 0x0041e80000100800 */
        /* <DEDUP_REMOVED lines=12> */
[----:B------:R2:W-:Y:S01]  /*5f460*/  STL [R1+0x16c0], R6 ;  /* 0x0016c00601007387 */ /* 0x0005e20000100800 */
[----:B0-----:R-:W-:-:S03]  /*5f470*/  IMAD.MOV.U32 R7, RZ, RZ, R4 ;  /* 0x000000ffff077224 */ /* 0x001fc600078e0004 */
[----:B--2---:R-:W2:Y:S04]  /*5f480*/  LDL.LU R6, [R1+0x144] ;  /* 0x0001440001067983 */ /* 0x004ea80000300800 */
        /* <DEDUP_REMOVED lines=15> */
[----:B-1----:R-:W2:Y:S01]  /*5f580*/  LDL.LU R5, [R1+0x374] ;  /* 0x0003740001057983 */ /* 0x002ea20000300800 */
[----:B0-----:R-:W-:-:S03]  /*5f590*/  IMAD.MOV.U32 R6, RZ, RZ, R2 ;  /* 0x000000ffff067224 */ /* 0x001fc600078e0002 */
[----:B--2---:R0:W-:Y:S04]  /*5f5a0*/  STL [R1+0x16bc], R5 ;  /* 0x0016bc0501007387 */ /* 0x0041e80000100800 */
[----:B0-----:R-:W2:Y:S04]  /*5f5b0*/  LDL.LU R5, [R1+0x1a4] ;  /* 0x0001a40001057983 */ /* 0x001ea80000300800 */
[----:B------:R0:W-:Y:S04]  /*5f5c0*/  STL [R1+0x16b4], R11 ;  /* 0x0016b40b01007387 */ /* 0x0001e80000100800 */
[----:B0-----:R-:W3:Y:S04]  /*5f5d0*/  LDL.LU R11, [R1+0x384] ;  /* 0x00038400010b7983 */ /* 0x001ee80000300800 */
[----:B---3--:R0:W-:Y:S04]  /*5f5e0*/  STL [R1+0x16b8], R11 ;  /* 0x0016b80b01007387 */ /* 0x0081e80000100800 */
[----:B0-----:R-:W3:Y:S04]  /*5f5f0*/  LDL.LU R11, [R1+0x1b4] ;  /* 0x0001b400010b7983 */ /* 0x001ee80000300800 */
[----:B------:R-:W4:Y:S04]  /*5f600*/  LDL.LU R4, [R1+0x394] ;  /* 0x0003940001047983 */ /* 0x000f280000300800 */
[----:B------:R0:W-:Y:S04]  /*5f610*/  STL [R1+0x16b0], R10 ;  /* 0x0016b00a01007387 */ /* 0x0001e80000100800 */
[----:B0-----:R-:W4:Y:S04]  /*5f620*/  LDL.LU R10, [R1+0x140] ;  /* 0x00014000010a7983 */ /* 0x001f280000300800 */
[----:B------:R-:W2:Y:S04]  /*5f630*/  LDL.LU R9, [R1+0x370] ;  /* 0x0003700001097983 */ /* 0x000ea80000300800 */
[----:B--2---:R0:W-:Y:S04]  /*5f640*/  STL [R1+0x16ac], R9 ;  /* 0x0016ac0901007387 */ /* 0x0041e80000100800 */
[----:B0-----:R-:W2:Y:S04]  /*5f650*/  LDL.LU R9, [R1+0x1a0] ;  /* 0x0001a00001097983 */ /* 0x001ea80000300800 */
[----:B------:R-:W3:Y:S04]  /*5f660*/  LDL.LU R8, [R1+0x390] ;  /* 0x0003900001087983 */ /* 0x000ee80000300800 */
[----:B---3--:R0:W-:Y:S04]  /*5f670*/  STL [R1+0x16a8], R8 ;  /* 0x0016a80801007387 */ /* 0x0081e80000100800 */
[----:B0-----:R-:W3:Y:S04]  /*5f680*/  LDL.LU R8, [R1+0x1b0] ;  /* 0x0001b00001087983 */ /* 0x001ee80000300800 */
[----:B------:R-:W4:Y:S04]  /*5f690*/  LDL.LU R15, [R1+0x3bc] ;  /* 0x0003bc00010f7983 */ /* 0x000f280000300800 */
[----:B----4-:R0:W-:Y:S04]  /*5f6a0*/  STL [R1+0x16a4], R15 ;  /* 0x0016a40f01007387 */ /* 0x0101e80000100800 */
        /* <DEDUP_REMOVED lines=22> */
[----:B------:R0:W-:Y:S04]  /*5f810*/  STL [R1+0x1680], R29 ;  /* 0x0016801d01007387 */ /* 0x0001e80000100800 */
[----:B0-----:R-:W3:Y:S01]  /*5f820*/  LDL.LU R29, [R1+0x3a4] ;  /* 0x0003a400011d7983 */ /* 0x001ee20000300800 */
[----:B------:R-:W-:-:S03]  /*5f830*/  F2FP.BF16.F32.PACK_AB R7, R6, R7 ;  /* 0x000000070607723e */ /* 0x000fc600000010ff */
[----:B---3--:R0:W-:Y:S04]  /*5f840*/  STL [R1+0x1684], R29 ;  /* 0x0016841d01007387 */ /* 0x0081e80000100800 */
[----:B0-----:R-:W3:Y:S04]  /*5f850*/  LDL.LU R29, [R1+0x408] ;  /* 0x00040800011d7983 */ /* 0x001ee80000300800 */
[----:B------:R-:W3:Y:S04]  /*5f860*/  LDL.LU R23, [R1+0x3b4] ;  /* 0x0003b40001177983 */ /* 0x000ee80000300800 */
[----:B------:R0:W-:Y:S04]  /*5f870*/  STL [R1+0x167c], R3 ;  /* 0x00167c0301007387 */ /* 0x0001e80000100800 */
[----:B0-----:R-:W3:Y:S04]  /*5f880*/  LDL.LU R3, [R1+0x3c4] ;  /* 0x0003c40001037983 */ /* 0x001ee80000300800 */
[----:B------:R-:W3:Y:S04]  /*5f890*/  LDL.LU R22, [R1+0x3d4] ;  /* 0x0003d40001167983 */ /* 0x000ee80000300800 */
        /* <DEDUP_REMOVED lines=10> */
[----:B------:R-:W4:Y:S04]  /*5f940*/  LDL.LU R6, [R1+0x1700] ;  /* 0x0017000001067983 */ /* 0x000f280000300800 */
[----:B------:R0:W-:Y:S04]  /*5f950*/  STL [R1+0x1c], R7 ;  /* 0x00001c0701007387 */ /* 0x0001e80000100800 */
[----:B0-----:R-:W4:Y:S02]  /*5f960*/  LDL.LU R7, [R1+0x16fc] ;  /* 0x0016fc0001077983 */ /* 0x001f240000300800 */
[----:B----4-:R-:W-:-:S02]  /*5f970*/  F2FP.BF16.F32.PACK_AB R7, R6, R7 ;  /* 0x000000070607723e */ /* 0x010fc400000010ff */
        /* <DEDUP_REMOVED lines=25> */
[----:B------:R0:W-:Y:S04]  /*5fb10*/  STL [R1], R7 ;  /* 0x0000000701007387 */ /* 0x0001e80000100800 */
[----:B0-----:R-:W4:Y:S02]  /*5fb20*/  LDL.LU R7, [R1+0x16c4] ;  /* 0x0016c40001077983 */ /* 0x001f240000300800 */
[----:B----4-:R-:W-:-:S02]  /*5fb30*/  F2FP.BF16.F32.PACK_AB R7, R6, R7 ;  /* 0x000000070607723e */ /* 0x010fc400000010ff */
[----:B------:R-:W4:Y:S02]  /*5fb40*/  LDL.LU R6, [R1+0x16c0] ;  /* 0x0016c00001067983 */ /* 0x000f240000300800 */
[----:B----4-:R-:W-:Y:S02]  /*5fb50*/  F2FP.BF16.F32.PACK_AB R6, R5, R6 ;  /* 0x000000060506723e */ /* 0x010fe400000010ff */
[----:B------:R-:W4:Y:S02]  /*5fb60*/  LDL.LU R5, [R1+0x16bc] ;  /* 0x0016bc0001057983 */ /* 0x000f240000300800 */
[----:B----4-:R-:W-:Y:S02]  /*5fb70*/  F2FP.BF16.F32.PACK_AB R5, R11, R5 ;  /* 0x000000050b05723e */ /* 0x010fe400000010ff */
[----:B------:R-:W4:Y:S02]  /*5fb80*/  LDL.LU R11, [R1+0x16b8] ;  /* 0x0016b800010b7983 */ /* 0x000f240000300800 */
        /* <DEDUP_REMOVED lines=21> */
[----:B------:R-:W2:Y:S02]  /*5fce0*/  LDL.LU R17, [R1+0x168c] ;  /* 0x00168c0001117983 */ /* 0x000ea40000300800 */
[----:B--2---:R-:W-:Y:S02]  /*5fcf0*/  F2FP.BF16.F32.PACK_AB R17, R16, R17 ;  /* 0x000000111011723e */ /* 0x004fe400000010ff */
[----:B------:R-:W3:Y:S02]  /*5fd00*/  LDL.LU R16, [R1+0x1688] ;  /* 0x0016880001107983 */ /* 0x000ee40000300800 */
[----:B---3--:R-:W-:-:S02]  /*5fd10*/  F2FP.BF16.F32.PACK_AB R16, R29, R16 ;  /* 0x000000101d10723e */ /* 0x008fc400000010ff */
[----:B------:R-:W2:Y:S01]  /*5fd20*/  LDL.LU R29, [R1+0x1684] ;  /* 0x00168400011d7983 */ /* 0x000ea20000300800 */
[----:B------:R-:W-:Y:S02]  /*5fd30*/  F2FP.BF16.F32.PACK_AB R22, R3, R22 ;  /* 0x000000160316723e */ /* 0x000fe400000010ff */
[----:B------:R-:W-:Y:S02]  /*5fd40*/  F2FP.BF16.F32.PACK_AB R21, R28, R21 ;  /* 0x000000151c15723e */ /* 0x000fe400000010ff */
[----:B--2---:R-:W-:Y:S02]  /*5fd50*/  F2FP.BF16.F32.PACK_AB R23, R29, R23 ;  /* 0x000000171d17723e */ /* 0x004fe400000010ff */
[----:B------:R-:W2:Y:S04]  /*5fd60*/  LDL.LU R29, [R1+0x1680] ;  /* 0x00168000011d7983 */ /* 0x000ea80000300800 */
[----:B------:R-:W3:Y:S04]  /*5fd70*/  LDL.LU R3, [R1+0x167c] ;  /* 0x00167c0001037983 */ /* 0x000ee80000300800 */
[----:B------:R-:W3:Y:S01]  /*5fd80*/  LDL.LU R28, [R1+0x1678] ;  /* 0x00167800011c7983 */ /* 0x000ee20000300800 */
[----:B------:R-:W-:-:S02]  /*5fd90*/  F2FP.BF16.F32.PACK_AB R27, R24, R27 ;  /* 0x0000001b181b723e */ /* 0x000fc400000010ff */
[----:B------:R-:W-:Y:S02]  /*5fda0*/  F2FP.BF16.F32.PACK_AB R26, R25, R26 ;  /* 0x0000001a191a723e */ /* 0x000fe400000010ff */
[----:B------:R-:W-:Y:S02]  /*5fdb0*/  F2FP.BF16.F32.PACK_AB R20, R0, R20 ;  /* 0x000000140014723e */ /* 0x000fe400000010ff */
[----:B--2---:R-:W-:Y:S02]  /*5fdc0*/  F2FP.BF16.F32.PACK_AB R25, R2, R29 ;  /* 0x0000001d0219723e */ /* 0x004fe400000010ff */
[----:B---3--:R-:W-:-:S07]  /*5fdd0*/  F2FP.BF16.F32.PACK_AB R24, R28, R3 ;  /* 0x000000031c18723e */ /* 0x008fce00000010ff */
.L_x_1:
[----:B------:R-:W2:Y:S01]  /*5fde0*/  LDL.LU R29, [R1+0x1648] ;  /* 0x00164800011d7983 */ /* 0x000ea20000300800 */
[----:B------:R-:W0:Y:S01]  /*5fdf0*/  S2R R3, SR_TID.X ;  /* 0x0000000000037919 */ /* 0x000e220000002100 */
[----:B------:R-:W1:Y:S01]  /*5fe00*/  S2UR UR5, SR_CgaCtaId ;  /* 0x00000000000579c3 */ /* 0x000e620000008800 */
[----:B------:R-:W-:Y:S01]  /*5fe10*/  UMOV UR4, 0x400 ;  /* 0x0000040000047882 */ /* 0x000fe20000000000 */
[----:B------:R-:W-:Y:S01]  /*5fe20*/  ULDC.64 UR8, c[0x0][0x228] ;  /* 0x00008a0000087ab9 */ /* 0x000fe20000000a00 */
[----:B------:R3:W-:Y:S01]  /*5fe30*/  STL [R1+0x1698], R7 ;  /* 0x0016980701007387 */ /* 0x0007e20000100800 */
[----:B------:R-:W-:-:S03]  /*5fe40*/  ULDC.64 UR6, c[0x0][0x220] ;  /* 0x0000880000067ab9 */ /* 0x000fc60000000a00 */
[----:B---3--:R-:W3:Y:S01]  /*5fe50*/  LDL.LU R7, [R1+0x1644] ;  /* 0x0016440001077983 */ /* 0x008ee20000300800 */
[----:B-1----:R-:W-:-:S03]  /*5fe60*/  ULEA UR4, UR5, UR4, 0x18 ;  /* 0x0000000405047291 */ /* 0x002fc6000f8ec03f */
[----:B------:R-:W-:Y:S01]  /*5fe70*/  ULDC UR5, c[0x0][0x244] ;  /* 0x0000910000057ab9 */ /* 0x000fe20000000800 */
[C---:B0-----:R-:W-:Y:S01]  /*5fe80*/  IMAD.SHL.U32 R2, R3.reuse, 0x4, RZ ;  /* 0x0000000403027824 */ /* 0x041fe200078e00ff */
[C---:B------:R-:W-:Y:S01]  /*5fe90*/  LOP3.LUT R28, R3.reuse, 0x60, RZ, 0xc0, !PT ;  /* 0x00000060031c7812 */ /* 0x040fe200078ec0ff */
[----:B------:R-:W-:-:S03]  /*5fea0*/  IMAD.SHL.U32 R0, R3, 0x100, RZ ;  /* 0x0000010003007824 */ /* 0x000fc600078e00ff */
[----:B------:R-:W-:-:S05]  /*5feb0*/  LOP3.LUT R2, R2, 0x70, RZ, 0xc0, !PT ;  /* 0x0000007002027812 */ /* 0x000fca00078ec0ff */
[----:B------:R-:W-:Y:S02]  /*5fec0*/  IMAD R2, R28, 0x10, R2 ;  /* 0x000000101c027824 */ /* 0x000fe400078e0202 */
[----:B------:R-:W-:-:S05]  /*5fed0*/  IMAD.SHL.U32 R28, R3, 0x400, RZ ;  /* 0x00000400031c7824 */ /* 0x000fca00078e00ff */
[----:B------:R-:W-:Y:S01]  /*5fee0*/  LOP3.LUT R28, R28, 0x1800, RZ, 0xc0, !PT ;  /* 0x000018001c1c7812 */ /* 0x000fe200078ec0ff */
[----:B------:R-:W-:Y:S01]  /*5fef0*/  BAR.SYNC.DEFER_BLOCKING 0x0 ;  /* 0x0000000000007b1d */ /* 0x000fe20000010000 */
[----:B---3--:R-:W-:-:S07]  /*5ff00*/  LOP3.LUT R0, R7, 0x1800, R0, 0xf8, !PT ;  /* 0x0000180007007812 */ /* 0x008fce00078ef800 */
[----:B------:R-:W0:Y:S01]  /*5ff10*/  LDC R7, c[0x0][0x248] ;  /* 0x00009200ff077b82 */ /* 0x000e220000000800 */
[----:B------:R-:W-:Y:S02]  /*5ff20*/  LOP3.LUT R2, R0, R2, RZ, 0x3c, !PT ;  /* 0x0000000200027212 */ /* 0x000fe400078e3cff */
[----:B--2---:R-:W-:Y:S02]  /*5ff30*/  LOP3.LUT R0, R28, 0x1f0, R29, 0xf8, !PT ;  /* 0x000001f01c007812 */ /* 0x004fe400078ef81d */
[----:B------:R-:W2:Y:S04]  /*5ff40*/  LDL.LU R28, [R1+0x1670] ;  /* 0x00167000011c7983 */ /* 0x000ea80000300800 */
[----:B------:R1:W-:Y:S04]  /*5ff50*/  STS.128 [R2+UR4], R24 ;  /* 0x0000001802007988 */ /* 0x0003e80008000c04 */
[----:B-1----:R-:W3:Y:S01]  /*5ff60*/  LDL.LU R27, [R1+0x2b0] ;  /* 0x0002b000011b7983 */ /* 0x002ee20000300800 */
[----:B------:R-:W-:-:S03]  /*5ff70*/  SHF.R.U32.HI R29, RZ, 0x4, R3 ;  /* 0x00000004ff1d7819 */ /* 0x000fc60000011603 */
[----:B------:R1:W-:Y:S04]  /*5ff80*/  STS.128 [R2+UR4+0x180], R12 ;  /* 0x0001800c02007988 */ /* 0x0003e80008000c04 */
[----:B------:R4:W-:Y:S04]  /*5ff90*/  STS.128 [R2+UR4+0x100], R20 ;  /* 0x0001001402007988 */ /* 0x0009e80008000c04 */
[----:B------:R5:W-:Y:S01]  /*5ffa0*/  STS.128 [R2+UR4+0x80], R16 ;  /* 0x0000801002007988 */ /* 0x000be20008000c04 */
[--C-:B-1----:R-:W-:Y:S02]  /*5ffb0*/  SHF.R.U32.HI R12, RZ, 0x4, R3.reuse ;  /* 0x00000004ff0c7819 */ /* 0x102fe40000011603 */
[----:B----4-:R-:W-:-:S03]  /*5ffc0*/  LOP3.LUT R23, R0, 0x60, R3, 0x78, !PT ;  /* 0x0000006000177812 */ /* 0x010fc600078e7803 */
[----:B------:R-:W-:Y:S01]  /*5ffd0*/  VIADD R3, R12, 0x38 ;  /* 0x000000380c037836 */ /* 0x000fe20000000000 */
[----:B------:R-:W-:Y:S01]  /*5ffe0*/  SGXT.U32 R0, R29, 0x3 ;  /* 0x000000031d00781a */ /* 0x000fe20000000000 */
[----:B------:R-:W-:Y:S01]  /*5fff0*/  STL [R1+0x28], R23 ;  /* 0x0000281701007387 */ /* 0x000fe20000100800 */
[----:B------:R-:W-:Y:S01]  /*60000*/  BAR.SYNC.DEFER_BLOCKING 0x0 ;  /* 0x0000000000007b1d */ /* 0x000fe20000010000 */
[C---:B--2---:R-:W-:Y:S01]  /*60010*/  ISETP.GE.AND P0, PT, R28.reuse, UR8, PT ;  /* 0x000000081c007c0c */ /* 0x044fe2000bf06270 */
[----:B------:R-:W-:Y:S01]  /*60020*/  IMAD R28, R28, UR5, RZ ;  /* 0x000000051c1c7c24 */ /* 0x000fe2000f8e02ff */
[C-C-:B---3--:R-:W-:Y:S02]  /*60030*/  LOP3.LUT R15, R27.reuse, 0x1f8, R12.reuse, 0xfe, !PT ;  /* 0x000001f81b0f7812 */ /* 0x148fe400078efe0c */
[C-C-:B------:R-:W-:Y:S02]  /*60040*/  LOP3.LUT R14, R27.reuse, 0x1b8, R12.reuse, 0xfe, !PT ;  /* 0x000001b81b0e7812 */ /* 0x140fe400078efe0c */
[C---:B------:R-:W-:Y:S01]  /*60050*/  LOP3.LUT R13, R27.reuse, 0x178, R12, 0xfe, !PT ;  /* 0x000001781b0d7812 */ /* 0x040fe200078efe0c */
[----:B------:R1:W-:Y:S01]  /*60060*/  STL [R1+0x94], R15 ;  /* 0x0000940f01007387 */ /* 0x0003e20000100800 */
[----:B-----5:R-:W-:-:S02]  /*60070*/  LOP3.LUT R16, R27, 0x188, R0, 0xfe, !PT ;  /* 0x000001881b107812 */ /* 0x020fc400078efe00 */
[C---:B------:R-:W-:Y:S01]  /*60080*/  LOP3.LUT R29, R27.reuse, 0x8, R0, 0xfe, !PT ;  /* 0x000000081b1d7812 */ /* 0x040fe200078efe00 */
[----:B------:R2:W-:Y:S04]  /*60090*/  STL [R1+0x74], R14 ;  /* 0x0000740e01007387 */ /* 0x0005e80000100800 */
[----:B------:R3:W-:Y:S01]  /*600a0*/  STL [R1+0x6c], R13 ;  /* 0x00006c0d01007387 */ /* 0x0007e20000100800 */
[C-C-:B-1----:R-:W-:Y:S02]  /*600b0*/  LOP3.LUT R15, R27.reuse, 0x138, R12.reuse, 0xfe, !PT ;  /* 0x000001381b0f7812 */ /* 0x142fe400078efe0c */
[----:B--2---:R-:W-:-:S03]  /*600c0*/  LOP3.LUT R14, R27, 0xf8, R12, 0xfe, !PT ;  /* 0x000000f81b0e7812 */ /* 0x004fc600078efe0c */
[----:B------:R-:W-:Y:S01]  /*600d0*/  STL [R1+0x68], R15 ;  /* 0x0000680f01007387 */ /* 0x000fe20000100800 */
[----:B---3--:R-:W-:-:S03]  /*600e0*/  LOP3.LUT R13, R27, 0xb8, R12, 0xfe, !PT ;  /* 0x000000b81b0d7812 */ /* 0x008fc600078efe0c */
[----:B------:R1:W-:Y:S01]  /*600f0*/  STL [R1+0x64], R14 ;  /* 0x0000640e01007387 */ /* 0x0003e20000100800 */
[C---:B------:R-:W-:Y:S02]  /*60100*/  LOP3.LUT R12, R27.reuse, R3, RZ, 0xfc, !PT ;  /* 0x000000031b0c7212 */ /* 0x040fe400078efcff */
[C---:B------:R-:W-:Y:S01]  /*60110*/  LOP3.LUT R3, R27.reuse, R0, RZ, 0xfc, !PT ;  /* 0x000000001b037212 */ /* 0x040fe200078efcff */
[----:B------:R2:W-:Y:S04]  /*60120*/  STL [R1+0x60], R13 ;  /* 0x0000600d01007387 */ /* 0x0005e80000100800 */
[----:B------:R3:W-:Y:S01]  /*60130*/  STL [R1+0x38], R12 ;  /* 0x0000380c01007387 */ /* 0x0007e20000100800 */
[C-C-:B-1----:R-:W-:Y:S02]  /*60140*/  LOP3.LUT R14, R27.reuse, 0x10, R0.reuse, 0xfe, !PT ;  /* 0x000000101b0e7812 */ /* 0x142fe400078efe00 */
[----:B--2---:R-:W-:-:S03]  /*60150*/  LOP3.LUT R13, R27, 0x18, R0, 0xfe, !PT ;  /* 0x000000181b0d7812 */ /* 0x004fc600078efe00 */
[----:B------:R1:W-:Y:S01]  /*60160*/  STL [R1+0x20], R14 ;  /* 0x0000200e01007387 */ /* 0x0003e20000100800 */
[----:B---3--:R-:W-:-:S03]  /*60170*/  LOP3.LUT R12, R27, 0x20, R0, 0xfe, !PT ;  /* 0x000000201b0c7812 */ /* 0x008fc600078efe00 */
        /* <DEDUP_REMOVED lines=70> */
[----:B------:R-:W-:Y:S01]  /*605e0*/  STL [R1+0xe0], R14 ;  /* 0x0000e00e01007387 */ /* 0x000fe20000100800 */
[----:B---3--:R-:W-:-:S03]  /*605f0*/  LOP3.LUT R12, R27, 0x180, R0, 0xfe, !PT ;  /* 0x000001801b0c7812 */ /* 0x008fc600078efe00 */
[----:B------:R-:W-:Y:S04]  /*60600*/  STL [R1+0xe4], R13 ;  /* 0x0000e40d01007387 */ /* 0x000fe80000100800 */
[----:B------:R-:W-:Y:S04]  /*60610*/  STL [R1+0xe8], R12 ;  /* 0x0000e80c01007387 */ /* 0x000fe80000100800 */
[----:B------:R-:W1:Y:S04]  /*60620*/  LDS.128 R12, [R23+UR4] ;  /* 0x00000004170c7984 */ /* 0x000e680008000c00 */
[----:B------:R-:W-:Y:S04]  /*60630*/  STL [R1+0xec], R16 ;  /* 0x0000ec1001007387 */ /* 0x000fe80000100800 */
[----:B-1----:R-:W-:Y:S04]  /*60640*/  STL [R1+0x167c], R14 ;  /* 0x00167c0e01007387 */ /* 0x002fe80000100800 */
[----:B------:R1:W-:Y:S02]  /*60650*/  STL [R1+0x1678], R15 ;  /* 0x0016780f01007387 */ /* 0x0003e40000100800 */
[----:B-1----:R-:W-:-:S02]  /*60660*/  IMAD.MOV.U32 R15, RZ, RZ, R27 ;  /* 0x000000ffff0f7224 */ /* 0x002fc400078e001b */
[----:B------:R-:W-:Y:S03]  /*60670*/  LDS.128 R24, [R23+UR4+0x400] ;  /* 0x0004000417187984 */ /* 0x000fe60008000c00 */
[C-C-:B------:R-:W-:Y:S02]  /*60680*/  LOP3.LUT R16, R15.reuse, 0x190, R0.reuse, 0xfe, !PT ;  /* 0x000001900f107812 */ /* 0x140fe400078efe00 */
[C-C-:B------:R-:W-:Y:S02]  /*60690*/  LOP3.LUT R17, R15.reuse, 0x198, R0.reuse, 0xfe, !PT ;  /* 0x000001980f117812 */ /* 0x140fe400078efe00 */
[C-C-:B------:R-:W-:Y:S01]  /*606a0*/  LOP3.LUT R14, R15.reuse, 0x1a0, R0.reuse, 0xfe, !PT ;  /* 0x000001a00f0e7812 */ /* 0x140fe200078efe00 */
[----:B------:R1:W-:Y:S01]  /*606b0*/  STL [R1+0xf0], R16 ;  /* 0x0000f01001007387 */ /* 0x0003e20000100800 */
[----:B------:R-:W-:-:S03]  /*606c0*/  LOP3.LUT R20, R15, 0x1d0, R0, 0xfe, !PT ;  /* 0x000001d00f147812 */ /* 0x000fc600078efe00 */
[----:B------:R2:W-:Y:S04]  /*606d0*/  STL [R1+0xf4], R17 ;  /* 0x0000f41101007387 */ /* 0x0005e80000100800 */
[----:B------:R3:W-:Y:S01]  /*606e0*/  STL [R1+0xf8], R14 ;  /* 0x0000f80e01007387 */ /* 0x0007e20000100800 */
[C-C-:B-1----:R-:W-:Y:S02]  /*606f0*/  LOP3.LUT R16, R15.reuse, 0x1a8, R0.reuse, 0xfe, !PT ;  /* 0x000001a80f107812 */ /* 0x142fe400078efe00 */
[----:B--2---:R-:W-:-:S03]  /*60700*/  LOP3.LUT R17, R15, 0x1b0, R0, 0xfe, !PT ;  /* 0x000001b00f117812 */ /* 0x004fc600078efe00 */
[----:B------:R1:W-:Y:S01]  /*60710*/  STL [R1+0xfc], R16 ;  /* 0x0000fc1001007387 */ /* 0x0003e20000100800 */
[----:B---3--:R-:W-:-:S03]  /*60720*/  LOP3.LUT R14, R15, 0x1c0, R0, 0xfe, !PT ;  /* 0x000001c00f0e7812 */ /* 0x008fc600078efe00 */
[----:B------:R-:W-:Y:S04]  /*60730*/  STL [R1+0x100], R17 ;  /* 0x0001001101007387 */ /* 0x000fe80000100800 */
[----:B------:R2:W-:Y:S01]  /*60740*/  STL [R1+0x104], R14 ;  /* 0x0001040e01007387 */ /* 0x0005e20000100800 */
[----:B-1----:R-:W-:-:S05]  /*60750*/  LOP3.LUT R16, R15, 0x1c8, R0, 0xfe, !PT ;  /* 0x000001c80f107812 */ /* 0x002fca00078efe00 */
[----:B------:R-:W-:Y:S01]  /*60760*/  STL [R1+0x108], R16 ;  /* 0x0001081001007387 */ /* 0x000fe20000100800 */
[----:B--2---:R-:W-:-:S03]  /*60770*/  LOP3.LUT R14, R15, 0x1d8, R0, 0xfe, !PT ;  /* 0x000001d80f0e7812 */ /* 0x004fc600078efe00 */
[----:B------:R-:W1:Y:S04]  /*60780*/  LDS.128 R16, [R23+UR4+0x200] ;  /* 0x0002000417107984 */ /* 0x000e680008000c00 */
[----:B------:R-:W-:Y:S04]  /*60790*/  STL [R1+0x10c], R20 ;  /* 0x00010c1401007387 */ /* 0x000fe80000100800 */
[----:B------:R-:W2:Y:S01]  /*607a0*/  LDS.128 R20, [R23+UR4+0x600] ;  /* 0x0006000417147984 */ /* 0x000ea20008000c00 */
[----:B------:R-:W-:Y:S01]  /*607b0*/  BAR.SYNC.DEFER_BLOCKING 0x0 ;  /* 0x0000000000007b1d */ /* 0x000fe20000010000 */
[C---:B------:R-:W-:Y:S01]  /*607c0*/  ISETP.LT.AND P3, PT, R3.reuse, UR9, !P0 ;  /* 0x0000000903007c0c */ /* 0x040fe2000c761270 */
[----:B0-----:R-:W-:-:S04]  /*607d0*/  IMAD R3, R3, R7, RZ ;  /* 0x0000000703037224 */ /* 0x001fc800078e02ff */
[----:B-1----:R-:W-:Y:S04]  /*607e0*/  STL [R1+0x1680], R19 ;  /* 0x0016801301007387 */ /* 0x002fe80000100800 */
[----:B------:R0:W-:Y:S04]  /*607f0*/  STL [R1+0x110], R14 ;  /* 0x0001100e01007387 */ /* 0x0001e80000100800 */
[----:B------:R-:W-:Y:S01]  /*60800*/  STL.64 [R1+0x1690], R26 ;  /* 0x0016901a01007387 */ /* 0x000fe20000100a00 */
[C-C-:B0-----:R-:W-:Y:S02]  /*60810*/  LOP3.LUT R14, R15.reuse, 0x1e0, R0.reuse, 0xfe, !PT ;  /* 0x000001e00f0e7812 */ /* 0x141fe400078efe00 */
[----:B------:R-:W-:-:S03]  /*60820*/  LOP3.LUT R19, R15, 0x1f0, R0, 0xfe, !PT ;  /* 0x000001f00f137812 */ /* 0x000fc600078efe00 */
[----:B------:R0:W-:Y:S04]  /*60830*/  STL [R1+0x114], R14 ;  /* 0x0001140e01007387 */ /* 0x0001e80000100800 */
[----:B------:R1:W-:Y:S01]  /*60840*/  STL.64 [R1+0x1688], R24 ;  /* 0x0016881801007387 */ /* 0x0003e20000100a00 */
[----:B0-----:R-:W-:-:S03]  /*60850*/  LOP3.LUT R14, R15, 0x1e8, R0, 0xfe, !PT ;  /* 0x000001e80f0e7812 */ /* 0x001fc600078efe00 */
[----:B------:R0:W-:Y:S04]  /*60860*/  STS.128 [R2+UR4], R8 ;  /* 0x0000000802007988 */ /* 0x0001e80008000c04 */
[----:B-1----:R-:W3:Y:S04]  /*60870*/  LDL.LU R24, [R1] ;  /* 0x0000000001187983 */ /* 0x002ee80000300800 */
[----:B------:R-:W3:Y:S04]  /*60880*/  LDL.LU R25, [R1+0x4] ;  /* 0x0000040001197983 */ /* 0x000ee80000300800 */
[----:B------:R-:W3:Y:S04]  /*60890*/  LDL.LU R26, [R1+0x8] ;  /* 0x00000800011a7983 */ /* 0x000ee80000300800 */
[----:B------:R-:W3:Y:S04]  /*608a0*/  LDL.LU R27, [R1+0xc] ;  /* 0x00000c00011b7983 */ /* 0x000ee80000300800 */
[----:B------:R1:W-:Y:S04]  /*608b0*/  STL [R1+0x118], R14 ;  /* 0x0001180e01007387 */ /* 0x0003e80000100800 */
[----:B------:R4:W-:Y:S04]  /*608c0*/  STL [R1+0x11c], R19 ;  /* 0x00011c1301007387 */ /* 0x0009e80000100800 */
[----:B0-----:R-:W5:Y:S01]  /*608d0*/  LDL.LU R9, [R1+0x20] ;  /* 0x0000200001097983 */ /* 0x001f620000300800 */
[----:B-1----:R-:W-:-:S03]  /*608e0*/  LOP3.LUT R14, R15, 0x70, R0, 0xfe, !PT ;  /* 0x000000700f0e7812 */ /* 0x002fc600078efe00 */
[----:B------:R-:W2:Y:S01]  /*608f0*/  LDL.LU R10, [R1+0x24] ;  /* 0x00002400010a7983 */ /* 0x000ea20000300800 */
[----:B----4-:R-:W-:-:S03]  /*60900*/  LOP3.LUT R19, R15, 0x68, R0, 0xfe, !PT ;  /* 0x000000680f137812 */ /* 0x010fc600078efe00 */
[----:B------:R-:W4:Y:S04]  /*60910*/  LDL.LU R8, [R1+0x58] ;  /* 0x0000580001087983 */ /* 0x000f280000300800 */
[----:B------:R-:W4:Y:S04]  /*60920*/  LDL.LU R11, [R1+0x2c] ;  /* 0x00002c00010b7983 */ /* 0x000f280000300800 */
[----:B------:R-:W3:Y:S01]  /*60930*/  LDL.LU R7, [R1+0x1698] ;  /* 0x0016980001077983 */ /* 0x000ee20000300800 */
[----:B------:R-:W0:Y:S02]  /*60940*/  S2R R0, SR_TID.X ;  /* 0x0000000000007919 */ /* 0x000e240000002100 */
[----:B0-----:R-:W-:-:S05]  /*60950*/  SHF.R.U32.HI R0, RZ, 0x4, R0 ;  /* 0x00000004ff007819 */ /* 0x001fca0000011600 */
[----:B------:R-:W-:-:S05]  /*60960*/  VIADD R0, R0, 0x78 ;  /* 0x0000007800007836 */ /* 0x000fca0000000000 */
[----:B------:R-:W-:Y:S01]  /*60970*/  LOP3.LUT R15, R15, R0, RZ, 0xfc, !PT ;  /* 0x000000000f0f7212 */ /* 0x000fe200078efcff */
[----:B---3--:R0:W-:Y:S04]  /*60980*/  STS.128 [R2+UR4+0x100], R4 ;  /* 0x0001000402007988 */ /* 0x0081e80008000c04 */
[----:B0-----:R-:W3:Y:S04]  /*60990*/  LDL.LU R4, [R1+0x10] ;  /* 0x0000100001047983 */ /* 0x001ee80000300800 */
[----:B------:R-:W3:Y:S04]  /*609a0*/  LDL.LU R5, [R1+0x14] ;  /* 0x0000140001057983 */ /* 0x000ee80000300800 */
[----:B------:R-:W3:Y:S04]  /*609b0*/  LDL.LU R6, [R1+0x18] ;  /* 0x0000180001067983 */ /* 0x000ee80000300800 */
[----:B------:R-:W3:Y:S04]  /*609c0*/  LDL.LU R7, [R1+0x1c] ;  /* 0x00001c0001077983 */ /* 0x000ee80000300800 */
[----:B------:R0:W-:Y:S04]  /*609d0*/  STS.128 [R2+UR4+0x80], R24 ;  /* 0x0000801802007988 */ /* 0x0001e80008000c04 */
[----:B0-----:R-:W4:Y:S04]  /*609e0*/  LDL.LU.64 R26, [R1+0x1690] ;  /* 0x00169000011a7983 */ /* 0x001f280000300a00 */
[----:B------:R-:W4:Y:S01]  /*609f0*/  LDL.LU.64 R24, [R1+0x1688] ;  /* 0x0016880001187983 */ /* 0x000f220000300a00 */
[----:B------:R-:W-:-:S02]  /*60a00*/  LEA R0, P1, R28, UR6, 0x1 ;  /* 0x000000061c007c11 */ /* 0x000fc4000f8208ff */
[----:B-----5:R-:W-:Y:S01]  /*60a10*/  ISETP.LT.AND P4, PT, R9, UR9, !P0 ;  /* 0x0000000909007c0c */ /* 0x020fe2000c781270 */
[----:B---3--:R0:W-:Y:S02]  /*60a20*/  STS.128 [R2+UR4+0x180], R4 ;  /* 0x0001800402007988 */ /* 0x0081e40008000c04 */
[----:B0-----:R-:W0:Y:S01]  /*60a30*/  LDC R7, c[0x0][0x248] ;  /* 0x00009200ff077b82 */ /* 0x001e220000000800 */
[----:B------:R-:W-:-:S07]  /*60a40*/  LEA.HI.X.SX32 R2, R28, UR7, 0x1, P1 ;  /* 0x000000071c027c11 */ /* 0x000fce00088f0eff */
[----:B------:R-:W-:Y:S01]  /*60a50*/  BAR.SYNC.DEFER_BLOCKING 0x0 ;  /* 0x0000000000007b1d */ /* 0x000fe20000010000 */
[----:B------:R-:W-:-:S04]  /*60a60*/  LEA R4, P2, R3, R0, 0x1 ;  /* 0x0000000003047211 */ /* 0x000fc800078408ff */
[----:B------:R-:W-:Y:S01]  /*60a70*/  LEA.HI.X.SX32 R5, R3, R2, 0x1, P2 ;  /* 0x0000000203057211 */ /* 0x000fe200010f0eff */
[----:B0-----:R-:W-:Y:S01]  /*60a80*/  IMAD R9, R9, R7, RZ ;  /* 0x0000000709097224 */ /* 0x001fe200078e02ff */
[----:B------:R-:W3:Y:S04]  /*60a90*/  LDL.LU R28, [R1+0x34] ;  /* 0x00003400011c7983 */ /* 0x000ee80000300800 */
[----:B------:R0:W-:Y:S02]  /*60aa0*/  @P3 STG.E.U16 desc[UR10][R4.64], R12 ;  /* 0x0000000c04003986 */ /* 0x0001e4000c10150a */
[----:B0-----:R-:W-:-:S04]  /*60ab0*/  LEA R4, P5, R9, R0, 0x1 ;  /* 0x0000000009047211 */ /* 0x001fc800078a08ff */
[----:B------:R-:W-:Y:S02]  /*60ac0*/  LEA.HI.X.SX32 R5, R9, R2, 0x1, P5 ;  /* 0x0000000209057211 */ /* 0x000fe400028f0eff */
[----:B------:R-:W0:Y:S01]  /*60ad0*/  LDC R9, c[0x0][0x248] ;  /* 0x00009200ff097b82 */ /* 0x000e220000000800 */
[C---:B------:R-:W-:Y:S01]  /*60ae0*/  ISETP.LT.AND P1, PT, R29.reuse, UR9, !P0 ;  /* 0x000000091d007c0c */ /* 0x040fe2000c721270 */
[-C--:B------:R-:W-:Y:S01]  /*60af0*/  IMAD R29, R29, R7.reuse, RZ ;  /* 0x000000071d1d7224 */ /* 0x080fe200078e02ff */
[C---:B--2---:R-:W-:Y:S01]  /*60b00*/  ISETP.LT.AND P2, PT, R10.reuse, UR9, !P0 ;  /* 0x000000090a007c0c */ /* 0x044fe2000c741270 */
[----:B------:R-:W-:-:S03]  /*60b10*/  IMAD R10, R10, R7, RZ ;  /* 0x000000070a0a7224 */ /* 0x000fc600078e02ff */
[C---:B------:R-:W-:Y:S02]  /*60b20*/  LEA R6, P6, R29.reuse, R0, 0x1 ;  /* 0x000000001d067211 */ /* 0x040fe400078c08ff */
[----:B----4-:R-:W-:Y:S02]  /*60b30*/  ISETP.LT.AND P3, PT, R8, UR9, !P0 ;  /* 0x0000000908007c0c */ /* 0x010fe4000c761270 */
[----:B------:R-:W-:Y:S02]  /*60b40*/  LEA.HI.X.SX32 R7, R29, R2, 0x1, P6 ;  /* 0x000000021d077211 */ /* 0x000fe400030f0eff */
[----:B------:R-:W2:Y:S01]  /*60b50*/  LDL.LU R29, [R1+0x30] ;  /* 0x00003000011d7983 */ /* 0x000ea20000300800 */
[C---:B------:R-:W-:Y:S02]  /*60b60*/  LEA R8, P6, R10.reuse, R0, 0x1 ;  /* 0x000000000a087211 */ /* 0x040fe400078c08ff */
[C---:B------:R-:W-:Y:S01]  /*60b70*/  ISETP.LT.AND P5, PT, R11.reuse, UR9, !P0 ;  /* 0x000000090b007c0c */ /* 0x040fe2000c7a1270 */
[----:B------:R-:W-:Y:S01]  /*60b80*/  @P1 STG.E.U16 desc[UR10][R6.64], R16 ;  /* 0x0000001006001986 */ /* 0x000fe2000c10150a */
[----:B0-----:R-:W-:Y:S01]  /*60b90*/  IMAD R11, R11, R9, RZ ;  /* 0x000000090b0b7224 */ /* 0x001fe200078e02ff */
[----:B------:R-:W-:-:S02]  /*60ba0*/  LEA.HI.X.SX32 R9, R10, R2, 0x1, P6 ;  /* 0x000000020a097211 */ /* 0x000fc400030f0eff */
[----:B------:R-:W-:Y:S01]  /*60bb0*/  @P4 STG.E.U16 desc[UR10][R4.64], R24 ;  /* 0x0000001804004986 */ /* 0x000fe2000c10150a */
[----:B------:R-:W3:Y:S03]  /*60bc0*/  LDC R10, c[0x0][0x248] ;  /* 0x00009200ff0a7b82 */ /* 0x000ee60000000800 */
[----:B------:R0:W-:Y:S04]  /*60bd0*/  @P2 STG.E.U16 desc[UR10][R8.64], R20 ;  /* 0x0000001408002986 */ /* 0x0001e8000c10150a */
[----:B0-----:R-:W4:Y:S01]  /*60be0*/  LDL.LU R9, [R1+0x38] ;  /* 0x0000380001097983 */ /* 0x001f220000300800 */
[----:B------:R-:W-:Y:S02]  /*60bf0*/  LEA R4, P1, R11, R0, 0x1 ;  /* 0x000000000b047211 */ /* 0x000fe400078208ff */
[----:B------:R-:W-:-:S02]  /*60c00*/  PRMT R12, R12, 0x7632, R12 ;  /* 0x000076320c0c7816 */ /* 0x000fc4000000000c */
[----:B------:R-:W-:-:S05]  /*60c10*/  LEA.HI.X.SX32 R5, R11, R2, 0x1, P1 ;  /* 0x000000020b057211 */ /* 0x000fca00008f0eff */
[----:B------:R0:W-:Y:S02]  /*60c20*/  @P5 STG.E.U16 desc[UR10][R4.64], R12 ;  /* 0x0000000c04005986 */ /* 0x0001e4000c10150a */
[----:B0-----:R-:W0:Y:S01]  /*60c30*/  LDC R5, c[0x0][0x248] ;  /* 0x00009200ff057b82 */ /* 0x001e220000000800 */
[C---:B---3--:R-:W-:Y:S01]  /*60c40*/  IMAD R8, R28.reuse, R10, RZ ;  /* 0x0000000a1c087224 */ /* 0x048fe200078e02ff */
[----:B------:R-:W-:-:S04]  /*60c50*/  ISETP.LT.AND P4, PT, R28, UR9, !P0 ;  /* 0x000000091c007c0c */ /* 0x000fc8000c781270 */
[----:B------:R-:W-:Y:S01]  /*60c60*/  LEA R4, P5, R8, R0, 0x1 ;  /* 0x0000000008047211 */ /* 0x000fe200078a08ff */
[C---:B--2---:R-:W-:Y:S01]  /*60c70*/  IMAD R7, R29.reuse, R10, RZ ;  /* 0x0000000a1d077224 */ /* 0x044fe200078e02ff */
[----:B------:R-:W-:Y:S02]  /*60c80*/  ISETP.LT.AND P2, PT, R29, UR9, !P0 ;  /* 0x000000091d007c0c */ /* 0x000fe4000c741270 */
[----:B------:R-:W2:Y:S02]  /*60c90*/  LDL.LU R29, [R1+0x48] ;  /* 0x00004800011d7983 */ /* 0x000ea40000300800 */
[C---:B------:R-:W-:Y:S02]  /*60ca0*/  LEA R6, P1, R7.reuse, R0, 0x1 ;  /* 0x0000000007067211 */ /* 0x040fe400078208ff */
[----:B------:R-:W3:Y:S02]  /*60cb0*/  LDL.LU R11, [R1+0x44] ;  /* 0x00004400010b7983 */ /* 0x000ee40000300800 */
[----:B------:R-:W-:-:S02]  /*60cc0*/  LEA.HI.X.SX32 R7, R7, R2, 0x1, P1 ;  /* 0x0000000207077211 */ /* 0x000fc400008f0eff */
[----:B------:R-:W5:Y:S04]  /*60cd0*/  LDL.LU R10, [R1+0x70] ;  /* 0x00007000010a7983 */ /* 0x000f680000300800 */
[----:B------:R-:W5:Y:S04]  /*60ce0*/  LDL.LU R28, [R1+0x4c] ;  /* 0x00004c00011c7983 */ /* 0x000f680000300800 */
[----:B------:R-:W2:Y:S01]  /*60cf0*/  LDL.LU R12, [R1+0x40] ;  /* 0x00004000010c7983 */ /* 0x000ea20000300800 */
[C---:B----4-:R-:W-:Y:S01]  /*60d00*/  ISETP.LT.AND P1, PT, R9.reuse, UR9, !P0 ;  /* 0x0000000909007c0c */ /* 0x050fe2000c721270 */
[----:B0-----:R-:W-:Y:S01]  /*60d10*/  IMAD R9, R9, R5, RZ ;  /* 0x0000000509097224 */ /* 0x001fe200078e02ff */
[----:B------:R-:W-:-:S02]  /*60d20*/  LEA.HI.X.SX32 R5, R8, R2, 0x1, P5 ;  /* 0x0000000208057211 */ /* 0x000fc400028f0eff */
[----:B------:R-:W4:Y:S01]  /*60d30*/  LDL.LU R8, [R1+0x3c] ;  /* 0x00003c0001087983 */ /* 0x000f220000300800 */
[----:B------:R-:W-:-:S05]  /*60d40*/  PRMT R16, R16, 0x7632, R16 ;  /* 0x0000763210107816 */ /* 0x000fca0000000010 */
[----:B------:R0:W-:Y:S02]  /*60d50*/  @P2 STG.E.U16 desc[UR10][R6.64], R16 ;  /* 0x0000001006002986 */ /* 0x0001e4000c10150a */
[----:B0-----:R-:W0:Y:S01]  /*60d60*/  LDC R16, c[0x0][0x248] ;  /* 0x00009200ff107b82 */ /* 0x001e220000000800 */
[----:B------:R-:W-:Y:S02]  /*60d70*/  PRMT R24, R24, 0x7632, R24 ;  /* 0x0000763218187816 */ /* 0x000fe40000000018 */
[C---:B------:R-:W-:Y:S02]  /*60d80*/  LEA R6, P2, R9.reuse, R0, 0x1 ;  /* 0x0000000009067211 */ /* 0x040fe400078408ff */
[----:B------:R-:W-:Y:S01]  /*60d90*/  PRMT R20, R20, 0x7632, R20 ;  /* 0x0000763214147816 */ /* 0x000fe20000000014 */
[----:B------:R0:W-:Y:S01]  /*60da0*/  @P4 STG.E.U16 desc[UR10][R4.64], R24 ;  /* 0x0000001804004986 */ /* 0x0001e2000c10150a */
[----:B------:R-:W-:-:S05]  /*60db0*/  LEA.HI.X.SX32 R7, R9, R2, 0x1, P2 ;  /* 0x0000000209077211 */ /* 0x000fca00010f0eff */
[----:B------:R1:W-:Y:S01]  /*60dc0*/  @P1 STG.E.U16 desc[UR10][R6.64], R20 ;  /* 0x0000001406001986 */ /* 0x0003e2000c10150a */
[C---:B----4-:R-:W-:Y:S01]  /*60dd0*/  ISETP.LT.AND P5, PT, R8.reuse, UR9, !P0 ;  /* 0x0000000908007c0c */ /* 0x050fe2000c7a1270 */
[-C--:B0-----:R-:W-:Y:S02]  /*60de0*/  IMAD R5, R8, R16.reuse, RZ ;  /* 0x0000001008057224 */ /* 0x081fe400078e02ff */
[----:B--2---:R-:W-:-:S03]  /*60df0*/  IMAD R8, R12, R16, RZ ;  /* 0x000000100c087224 */ /* 0x004fc600078e02ff */
[CC--:B------:R-:W-:Y:S02]  /*60e00*/  LEA R4, P2, R5.reuse, R0.reuse, 0x1 ;  /* 0x0000000005047211 */ /* 0x0c0fe400078408ff */
[C---:B-1----:R-:W-:Y:S02]  /*60e10*/  LEA R6, P6, R8.reuse, R0, 0x1 ;  /* 0x0000000008067211 */ /* 0x042fe400078c08ff */
[-C--:B------:R-:W-:Y:S02]  /*60e20*/  LEA.HI.X.SX32 R5, R5, R2.reuse, 0x1, P2 ;  /* 0x0000000205057211 */ /* 0x080fe400010f0eff */
[----:B------:R-:W-:Y:S01]  /*60e30*/  LEA.HI.X.SX32 R7, R8, R2, 0x1, P6 ;  /* 0x0000000208077211 */ /* 0x000fe200030f0eff */
[CC--:B------:R-:W-:Y:S01]  /*60e40*/  IMAD R8, R29.reuse, R16.reuse, RZ ;  /* 0x000000101d087224 */ /* 0x0c0fe200078e02ff */
[----:B------:R-:W-:Y:S02]  /*60e50*/  ISETP.LT.AND P2, PT, R29, UR9, !P0 ;  /* 0x000000091d007c0c */ /* 0x000fe4000c741270 */
[----:B------:R-:W2:Y:S01]  /*60e60*/  LDL.LU R29, [R1+0x78] ;  /* 0x00007800011d7983 */ /* 0x000ea20000300800 */
[----:B------:R-:W-:Y:S01]  /*60e70*/  ISETP.LT.AND P4, PT, R12, UR9, !P0 ;  /* 0x000000090c007c0c */ /* 0x000fe2000c781270 */
[C---:B---3--:R-:W-:Y:S01]  /*60e80*/  IMAD R9, R11.reuse, R16, RZ ;  /* 0x000000100b097224 */ /* 0x048fe200078e02ff */
[----:B------:R-:W-:Y:S01]  /*60e90*/  ISETP.LT.AND P1, PT, R11, UR9, !P0 ;  /* 0x000000090b007c0c */ /* 0x000fe2000c721270 */
[----:B------:R0:W-:Y:S03]  /*60ea0*/  @P5 STG.E.U16 desc[UR10][R4.64], R13 ;  /* 0x0000000d04005986 */ /* 0x0001e6000c10150a */
[----:B0-----:R-:W-:-:S07]  /*60eb0*/  LEA R4, P5, R9, R0, 0x1 ;  /* 0x0000000009047211 */ /* 0x001fce00078a08ff */
[----:B------:R0:W-:Y:S01]  /*60ec0*/  @P4 STG.E.U16 desc[UR10][R6.64], R17 ;  /* 0x0000001106004986 */ /* 0x0001e2000c10150a */
[----:B------:R-:W-:Y:S01]  /*60ed0*/  LEA.HI.X.SX32 R5, R9, R2, 0x1, P5 ;  /* 0x0000000209057211 */ /* 0x000fe200028f0eff */
[C---:B-----5:R-:W-:Y:S01]  /*60ee0*/  IMAD R9, R28.reuse, R16, RZ ;  /* 0x000000101c097224 */ /* 0x060fe200078e02ff */
[----:B------:R-:W-:Y:S02]  /*60ef0*/  ISETP.LT.AND P5, PT, R28, UR9, !P0 ;  /* 0x000000091c007c0c */ /* 0x000fe4000c7a1270 */
[----:B------:R-:W3:Y:S01]  /*60f00*/  LDL.LU R28, [R1+0x7c] ;  /* 0x00007c00011c7983 */ /* 0x000ee20000300800 */
[----:B0-----:R-:W-:-:S03]  /*60f10*/  LEA R6, P6, R8, R0, 0x1 ;  /* 0x0000000008067211 */ /* 0x001fc600078c08ff */
[----:B------:R0:W-:Y:S01]  /*60f20*/  @P1 STG.E.U16 desc[UR10][R4.64], R25 ;  /* 0x0000001904001986 */ /* 0x0001e2000c10150a */
[----:B------:R-:W-:Y:S01]  /*60f30*/  LEA.HI.X.SX32 R7, R8, R2, 0x1, P6 ;  /* 0x0000000208077211 */ /* 0x000fe200030f0eff */
[C---:B------:R-:W-:Y:S01]  /*60f40*/  IMAD R8, R19.reuse, R16, RZ ;  /* 0x0000001013087224 */ /* 0x040fe200078e02ff */
[----:B------:R-:W-:Y:S02]  /*60f50*/  ISETP.LT.AND P1, PT, R19, UR9, !P0 ;  /* 0x0000000913007c0c */ /* 0x000fe4000c721270 */
[----:B------:R-:W4:Y:S01]  /*60f60*/  LDL.LU R19, [R1+0x1680] ;  /* 0x0016800001137983 */ /* 0x000f220000300800 */
[----:B0-----:R-:W-:-:S03]  /*60f70*/  LEA R4, P6, R9, R0, 0x1 ;  /* 0x0000000009047211 */ /* 0x001fc600078c08ff */
[----:B------:R0:W-:Y:S01]  /*60f80*/  @P2 STG.E.U16 desc[UR10][R6.64], R21 ;  /* 0x0000001506002986 */ /* 0x0001e2000c10150a */
[C---:B------:R-:W-:Y:S02]  /*60f90*/  ISETP.LT.AND P2, PT, R14.reuse, UR9, !P0 ;  /* 0x000000090e007c0c */ /* 0x040fe4000c741270 */
[----:B------:R-:W-:Y:S01]  /*60fa0*/  LEA.HI.X.SX32 R5, R9, R2, 0x1, P6 ;  /* 0x0000000209057211 */ /* 0x000fe200030f0eff */
[----:B------:R-:W5:Y:S01]  /*60fb0*/  LDL.LU R24, [R1+0x80] ;  /* 0x0000800001187983 */ /* 0x000f620000300800 */
[----:B------:R-:W-:-:S03]  /*60fc0*/  IMAD R9, R14, R16, RZ ;  /* 0x000000100e097224 */ /* 0x000fc600078e02ff */
[----:B------:R-:W4:Y:S01]  /*60fd0*/  LDL.LU R14, [R1+0x167c] ;  /* 0x00167c00010e7983 */ /* 0x000f220000300800 */
[----:B------:R-:W-:Y:S02]  /*60fe0*/  PRMT R13, R13, 0x7632, R13 ;  /* 0x000076320d0d7816 */ /* 0x000fe4000000000d */
[C---:B0-----:R-:W-:Y:S01]  /*60ff0*/  LEA R6, P6, R8.reuse, R0, 0x1 ;  /* 0x0000000008067211 */ /* 0x041fe200078c08ff */
[----:B------:R-:W5:Y:S01]  /*61000*/  LDL.LU R12, [R1+0x84] ;  /* 0x00008400010c7983 */ /* 0x000f620000300800 */
[----:B------:R-:W-:Y:S02]  /*61010*/  PRMT R17, R17, 0x7632, R17 ;  /* 0x0000763211117816 */ /* 0x000fe40000000011 */
[----:B------:R-:W-:Y:S01]  /*61020*/  LEA.HI.X.SX32 R7, R8, R2, 0x1, P6 ;  /* 0x0000000208077211 */ /* 0x000fe200030f0eff */
[----:B------:R0:W-:Y:S01]  /*61030*/  @P5 STG.E.U16 desc[UR10][R4.64], R13 ;  /* 0x0000000d04005986 */ /* 0x0001e2000c10150a */
[C---:B------:R-:W-:Y:S01]  /*61040*/  ISETP.LT.AND P5, PT, R15.reuse, UR9, !P0 ;  /* 0x000000090f007c0c */ /* 0x040fe2000c7a1270 */
[----:B------:R-:W-:Y:S01]  /*61050*/  IMAD R8, R15, R16, RZ ;  /* 0x000000100f087224 */ /* 0x000fe200078e02ff */
[----:B------:R-:W-:Y:S01]  /*61060*/  ISETP.LT.AND P4, PT, R10, UR9, !P0 ;  /* 0x000000090a007c0c */ /* 0x000fe2000c781270 */
[----:B------:R-:W5:Y:S04]  /*61070*/  LDL.LU R11, [R1+0x88] ;  /* 0x00008800010b7983 */ /* 0x000f680000300800 */
[----:B------:R-:W5:Y:S04]  /*61080*/  LDL.LU R15, [R1+0x1678] ;  /* 0x00167800010f7983 */ /* 0x000f680000300800 */
[----:B------:R1:W-:Y:S04]  /*61090*/  @P1 STG.E.U16 desc[UR10][R6.64], R17 ;  /* 0x0000001106001986 */ /* 0x0003e8000c10150a */
[----:B------:R-:W5:Y:S01]  /*610a0*/  LDL.LU R10, [R1+0x8c] ;  /* 0x00008c00010a7983 */ /* 0x000f620000300800 */
[----:B--2---:R-:W-:-:S03]  /*610b0*/  ISETP.LT.AND P1, PT, R29, UR9, !P0 ;  /* 0x000000091d007c0c */ /* 0x004fc6000c721270 */
[----:B------:R-:W2:Y:S01]  /*610c0*/  LDL.LU R29, [R1+0x90] ;  /* 0x00009000011d7983 */ /* 0x000ea20000300800 */
[----:B0-----:R-:W-:Y:S01]  /*610d0*/  LEA R4, P6, R9, R0, 0x1 ;  /* 0x0000000009047211 */ /* 0x001fe200078c08ff */
[----:B------:R-:W-:Y:S01]  /*610e0*/  IMAD R3, R16, 0x80, R3 ;  /* 0x0000008010037824 */ /* 0x000fe200078e0203 */
[----:B------:R-:W-:Y:S02]  /*610f0*/  PRMT R25, R25, 0x7632, R25 ;  /* 0x0000763219197816 */ /* 0x000fe40000000019 */
[----:B------:R-:W-:Y:S02]  /*61100*/  LEA.HI.X.SX32 R5, R9, R2, 0x1, P6 ;  /* 0x0000000209057211 */ /* 0x000fe400030f0eff */
[C---:B-1----:R-:W-:Y:S02]  /*61110*/  LEA R6, P6, R8.reuse, R0, 0x1 ;  /* 0x0000000008067211 */ /* 0x042fe400078c08ff */
[----:B------:R-:W-:Y:S01]  /*61120*/  PRMT R21, R21, 0x7632, R21 ;  /* 0x0000763215157816 */ /* 0x000fe20000000015 */
[----:B------:R0:W-:Y:S01]  /*61130*/  @P2 STG.E.U16 desc[UR10][R4.64], R25 ;  /* 0x0000001904002986 */ /* 0x0001e2000c10150a */
[----:B------:R-:W-:Y:S01]  /*61140*/  LEA.HI.X.SX32 R7, R8, R2, 0x1, P6 ;  /* 0x0000000208077211 */ /* 0x000fe200030f0eff */
[----:B------:R-:W-:-:S04]  /*61150*/  IMAD R8, R16, 0x8, R3 ;  /* 0x0000000810087824 */ /* 0x000fc800078e0203 */
[----:B------:R1:W-:Y:S01]  /*61160*/  @P5 STG.E.U16 desc[UR10][R6.64], R21 ;  /* 0x0000001506005986 */ /* 0x0003e2000c10150a */
[----:B0-----:R-:W-:-:S04]  /*61170*/  LEA R4, P6, R3, R0, 0x1 ;  /* 0x0000000003047211 */ /* 0x001fc800078c08ff */
[----:B------:R-:W-:Y:S01]  /*61180*/  LEA.HI.X.SX32 R5, R3, R2, 0x1, P6 ;  /* 0x0000000203057211 */ /* 0x000fe200030f0eff */
[----:B------:R-:W-:Y:S01]  /*61190*/  IMAD R3, R16, 0x8, R8 ;  /* 0x0000000810037824 */ /* 0x000fe200078e0208 */
[----:B-1----:R-:W-:Y:S02]  /*611a0*/  LEA R6, P6, R8, R0, 0x1 ;  /* 0x0000000008067211 */ /* 0x002fe400078c08ff */
[----:B---3--:R-:W-:Y:S02]  /*611b0*/  ISETP.LT.AND P2, PT, R28, UR9, !P0 ;  /* 0x000000091c007c0c */ /* 0x008fe4000c741270 */
[----:B------:R-:W-:Y:S01]  /*611c0*/  LEA.HI.X.SX32 R7, R8, R2, 0x1, P6 ;  /* 0x0000000208077211 */ /* 0x000fe200030f0eff */
[----:B------:R-:W-:Y:S01]  /*611d0*/  IMAD R8, R16, 0x8, R3 ;  /* 0x0000000810087824 */ /* 0x000fe200078e0203 */
[----:B------:R-:W3:Y:S04]  /*611e0*/  LDL.LU R28, [R1+0x60] ;  /* 0x00006000011c7983 */ /* 0x000ee80000300800 */
[----:B------:R-:W3:Y:S04]  /*611f0*/  LDL.LU R13, [R1+0x98] ;  /* 0x00009800010d7983 */ /* 0x000ee80000300800 */
[----:B----4-:R0:W-:Y:S01]  /*61200*/  @P3 STG.E.U16 desc[UR10][R4.64], R14 ;  /* 0x0000000e04003986 */ /* 0x0101e2000c10150a */
[----:B-----5:R-:W-:-:S03]  /*61210*/  ISETP.LT.AND P5, PT, R24, UR9, !P0 ;  /* 0x0000000918007c0c */ /* 0x020fc6000c7a1270 */
[----:B------:R1:W-:Y:S04]  /*61220*/  @P4 STG.E.U16 desc[UR10][R6.64], R18 ;  /* 0x0000001206004986 */ /* 0x0003e8000c10150a */
[----:B------:R-:W4:Y:S01]  /*61230*/  LDL.LU R24, [R1+0x9c] ;  /* 0x00009c0001187983 */ /* 0x000f220000300800 */
[----:B0-----:R-:W-:-:S04]  /*61240*/  LEA R4, P6, R3, R0, 0x1 ;  /* 0x0000000003047211 */ /* 0x001fc800078c08ff */
[----:B------:R-:W-:Y:S02]  /*61250*/  LEA.HI.X.SX32 R5, R3, R2, 0x1, P6 ;  /* 0x0000000203057211 */ /* 0x000fe400030f0eff */
[----:B-1----:R-:W-:-:S04]  /*61260*/  LEA R6, P6, R8, R0, 0x1 ;  /* 0x0000000008067211 */ /* 0x002fc800078c08ff */
[----:B------:R-:W-:Y:S01]  /*61270*/  LEA.HI.X.SX32 R7, R8, R2, 0x1, P6 ;  /* 0x0000000208077211 */ /* 0x000fe200030f0eff */
[----:B------:R0:W-:Y:S04]  /*61280*/  @P1 STG.E.U16 desc[UR10][R4.64], R26 ;  /* 0x0000001a04001986 */ /* 0x0001e8000c10150a */
[----:B------:R1:W-:Y:S01]  /*61290*/  @P2 STG.E.U16 desc[UR10][R6.64], R22 ;  /* 0x0000001606002986 */ /* 0x0003e2000c10150a */
[----:B--2---:R-:W-:-:S03]  /*612a0*/  ISETP.LT.AND P2, PT, R29, UR9, !P0 ;  /* 0x000000091d007c0c */ /* 0x004fc6000c741270 */
[----:B------:R-:W2:Y:S01]  /*612b0*/  LDL.LU R29, [R1+0xa0] ;  /* 0x0000a000011d7983 */ /* 0x000ea20000300800 */
[----:B------:R-:W-:-:S03]  /*612c0*/  ISETP.LT.AND P1, PT, R10, UR9, !P0 ;  /* 0x000000090a007c0c */ /* 0x000fc6000c721270 */
[----:B------:R-:W5:Y:S01]  /*612d0*/  LDL.LU R10, [R1+0xa4] ;  /* 0x0000a400010a7983 */ /* 0x000f620000300800 */
[----:B------:R-:W-:-:S04]  /*612e0*/  IMAD R3, R16, 0x8, R8 ;  /* 0x0000000810037824 */ /* 0x000fc800078e0208 */
[----:B------:R-:W-:Y:S01]  /*612f0*/  IMAD R8, R16, 0x8, R3 ;  /* 0x0000000810087824 */ /* 0x000fe200078e0203 */
[C---:B0-----:R-:W-:Y:S02]  /*61300*/  LEA R4, P6, R3.reuse, R0, 0x1 ;  /* 0x0000000003047211 */ /* 0x041fe400078c08ff */
[----:B------:R-:W-:Y:S02]  /*61310*/  PRMT R14, R14, 0x7632, R14 ;  /* 0x000076320e0e7816 */ /* 0x000fe4000000000e */
[----:B------:R-:W-:Y:S01]  /*61320*/  LEA.HI.X.SX32 R5, R3, R2, 0x1, P6 ;  /* 0x0000000203057211 */ /* 0x000fe200030f0eff */
[----:B------:R-:W-:Y:S01]  /*61330*/  IMAD R3, R16, 0x8, R8 ;  /* 0x0000000810037824 */ /* 0x000fe200078e0208 */
[----:B------:R-:W-:Y:S02]  /*61340*/  ISETP.LT.AND P3, PT, R12, UR9, !P0 ;  /* 0x000000090c007c0c */ /* 0x000fe4000c761270 */
[C---:B-1----:R-:W-:Y:S02]  /*61350*/  LEA R6, P6, R8.reuse, R0, 0x1 ;  /* 0x0000000008067211 */ /* 0x042fe400078c08ff */
[----:B------:R-:W-:Y:S01]  /*61360*/  ISETP.LT.AND P4, PT, R11, UR9, !P0 ;  /* 0x000000090b007c0c */ /* 0x000fe2000c781270 */
[----:B------:R0:W-:Y:S01]  /*61370*/  @P5 STG.E.U16 desc[UR10][R4.64], R14 ;  /* 0x0000000e04005986 */ /* 0x0001e2000c10150a */
[----:B------:R-:W-:-:S03]  /*61380*/  LEA.HI.X.SX32 R7, R8, R2, 0x1, P6 ;  /* 0x0000000208077211 */ /* 0x000fc600030f0eff */
[----:B------:R-:W5:Y:S01]  /*61390*/  LDL.LU R12, [R1+0xa8] ;  /* 0x0000a800010c7983 */ /* 0x000f620000300800 */
[----:B------:R-:W-:Y:S02]  /*613a0*/  PRMT R18, R18, 0x7632, R18 ;  /* 0x0000763212127816 */ /* 0x000fe40000000012 */
[----:B------:R-:W-:Y:S01]  /*613b0*/  PRMT R26, R26, 0x7632, R26 ;  /* 0x000076321a1a7816 */ /* 0x000fe2000000001a */
[----:B------:R-:W5:Y:S01]  /*613c0*/  LDL.LU R11, [R1+0xac] ;  /* 0x0000ac00010b7983 */ /* 0x000f620000300800 */
[----:B0-----:R-:W-:Y:S01]  /*613d0*/  LEA R4, P6, R3, R0, 0x1 ;  /* 0x0000000003047211 */ /* 0x001fe200078c08ff */
[----:B---3--:R-:W-:-:S03]  /*613e0*/  IMAD R8, R28, R16, RZ ;  /* 0x000000101c087224 */ /* 0x008fc600078e02ff */
[----:B------:R-:W-:Y:S01]  /*613f0*/  LEA.HI.X.SX32 R5, R3, R2, 0x1, P6 ;  /* 0x0000000203057211 */ /* 0x000fe200030f0eff */
[----:B------:R0:W-:Y:S01]  /*61400*/  @P3 STG.E.U16 desc[UR10][R6.64], R18 ;  /* 0x0000001206003986 */ /* 0x0001e2000c10150a */
[----:B------:R-:W-:Y:S01]  /*61410*/  ISETP.LT.AND P5, PT, R28, UR9, !P0 ;  /* 0x000000091c007c0c */ /* 0x000fe2000c7a1270 */
[----:B------:R-:W-:Y:S02]  /*61420*/  IMAD R3, R16, 0x10, R3 ;  /* 0x0000001010037824 */ /* 0x000fe400078e0203 */
[----:B------:R-:W3:Y:S04]  /*61430*/  LDL.LU R28, [R1+0xb0] ;  /* 0x0000b000011c7983 */ /* 0x000ee80000300800 */
[----:B------:R1:W-:Y:S01]  /*61440*/  @P4 STG.E.U16 desc[UR10][R4.64], R26 ;  /* 0x0000001a04004986 */ /* 0x0003e2000c10150a */
[----:B0-----:R-:W-:-:S02]  /*61450*/  LEA R6, P6, R8, R0, 0x1 ;  /* 0x0000000008067211 */ /* 0x001fc400078c08ff */
[----:B----4-:R-:W-:Y:S01]  /*61460*/  ISETP.LT.AND P4, PT, R24, UR9, !P0 ;  /* 0x0000000918007c0c */ /* 0x010fe2000c781270 */
[----:B-1----:R-:W4:Y:S01]  /*61470*/  LDL.LU R26, [R1+0x28] ;  /* 0x00002800011a7983 */ /* 0x002f220000300800 */
[----:B------:R-:W-:-:S03]  /*61480*/  LEA.HI.X.SX32 R7, R8, R2, 0x1, P6 ;  /* 0x0000000208077211 */ /* 0x000fc600030f0eff */
[----:B------:R-:W3:Y:S01]  /*61490*/  LDL.LU R24, [R1+0x64] ;  /* 0x0000640001187983 */ /* 0x000ee20000300800 */
[----:B------:R-:W-:-:S04]  /*614a0*/  LEA R4, P6, R3, R0, 0x1 ;  /* 0x0000000003047211 */ /* 0x000fc800078c08ff */
[----:B------:R-:W-:Y:S02]  /*614b0*/  LEA.HI.X.SX32 R5, R3, R2, 0x1, P6 ;  /* 0x0000000203057211 */ /* 0x000fe400030f0eff */
[----:B------:R-:W-:Y:S02]  /*614c0*/  PRMT R22, R22, 0x7632, R22 ;  /* 0x0000763216167816 */ /* 0x000fe40000000016 */
[----:B--2---:R-:W-:Y:S02]  /*614d0*/  ISETP.LT.AND P6, PT, R29, UR9, !P0 ;  /* 0x000000091d007c0c */ /* 0x004fe4000c7c1270 */
[----:B------:R-:W2:Y:S04]  /*614e0*/  LDL.LU R29, [R1+0xb4] ;  /* 0x0000b400011d7983 */ /* 0x000ea80000300800 */
[----:B------:R0:W-:Y:S02]  /*614f0*/  @P5 STG.E.U16 desc[UR10][R6.64], R22 ;  /* 0x0000001606005986 */ /* 0x0001e4000c10150a */
[----:B0-----:R-:W0:Y:S01]  /*61500*/  LDC R22, c[0x0][0x248] ;  /* 0x00009200ff167b82 */ /* 0x001e220000000800 */
[----:B------:R-:W-:Y:S01]  /*61510*/  IMAD R8, R16, 0x8, R3 ;  /* 0x0000000810087824 */ /* 0x000fe200078e0203 */
[----:B------:R1:W-:Y:S04]  /*61520*/  @P1 STG.E.U16 desc[UR10][R4.64], R15 ;  /* 0x0000000f04001986 */ /* 0x0003e8000c10150a */
[----:B------:R-:W-:-:S02]  /*61530*/  LEA R6, P5, R8, R0, 0x1 ;  /* 0x0000000008067211 */ /* 0x000fc400078a08ff */
[----:B-----5:R-:W-:Y:S02]  /*61540*/  ISETP.LT.AND P1, PT, R10, UR9, !P0 ;  /* 0x000000090a007c0c */ /* 0x020fe4000c721270 */
[----:B------:R-:W-:Y:S02]  /*61550*/  LEA.HI.X.SX32 R7, R8, R2, 0x1, P5 ;  /* 0x0000000208077211 */ /* 0x000fe400028f0eff */
[----:B------:R-:W-:Y:S01]  /*61560*/  ISETP.LT.AND P3, PT, R13, UR9, !P0 ;  /* 0x000000090d007c0c */ /* 0x000fe2000c761270 */
[----:B0-----:R-:W-:-:S04]  /*61570*/  IMAD R3, R22, 0x8, R8 ;  /* 0x0000000816037824 */ /* 0x001fc800078e0208 */
[----:B------:R-:W-:Y:S01]  /*61580*/  IMAD R10, R22, 0x8, R3 ;  /* 0x00000008160a7824 */ /* 0x000fe200078e0203 */
[----:B-1----:R-:W-:-:S04]  /*61590*/  LEA R4, P5, R3, R0, 0x1 ;  /* 0x0000000003047211 */ /* 0x002fc800078a08ff */
[----:B------:R-:W-:Y:S02]  /*615a0*/  LEA.HI.X.SX32 R5, R3, R2, 0x1, P5 ;  /* 0x0000000203057211 */ /* 0x000fe400028f0eff */
[C---:B------:R-:W-:Y:S01]  /*615b0*/  LEA R8, P5, R10.reuse, R0, 0x1 ;  /* 0x000000000a087211 */ /* 0x040fe200078a08ff */
[----:B------:R-:W-:Y:S03]  /*615c0*/  @P2 STG.E.U16 desc[UR10][R6.64], R19 ;  /* 0x0000001306002986 */ /* 0x000fe6000c10150a */
[----:B------:R-:W-:Y:S01]  /*615d0*/  LEA.HI.X.SX32 R9, R10, R2, 0x1, P5 ;  /* 0x000000020a097211 */ /* 0x000fe200028f0eff */
[----:B------:R-:W-:Y:S01]  /*615e0*/  @P3 STG.E.U16 desc[UR10][R4.64], R27 ;  /* 0x0000001b04003986 */ /* 0x000fe2000c10150a */
[----:B------:R-:W-:Y:S01]  /*615f0*/  PRMT R25, R23, 0x7632, R25 ;  /* 0x0000763217197816 */ /* 0x000fe20000000019 */
[----:B------:R-:W-:Y:S02]  /*61600*/  IMAD R3, R22, 0x8, R10 ;  /* 0x0000000816037824 */ /* 0x000fe400078e020a */
[----:B------:R0:W-:Y:S01]  /*61610*/  @P4 STG.E.U16 desc[UR10][R8.64], R23 ;  /* 0x0000001708004986 */ /* 0x0001e2000c10150a */
[----:B------:R-:W-:-:S02]  /*61620*/  ISETP.LT.AND P2, PT, R12, UR9, !P0 ;  /* 0x000000090c007c0c */ /* 0x000fc4000c741270 */
[----:B------:R-:W-:Y:S01]  /*61630*/  PRMT R20, R15, 0x7632, R20 ;  /* 0x000076320f147816 */ /* 0x000fe20000000014 */
[C---:B------:R-:W-:Y:S01]  /*61640*/  IMAD R15, R22.reuse, 0x8, R3 ;  /* 0x00000008160f7824 */ /* 0x040fe200078e0203 */
[C---:B------:R-:W-:Y:S01]  /*61650*/  LEA R12, P4, R3.reuse, R0, 0x1 ;  /* 0x00000000030c7211 */ /* 0x040fe200078808ff */
[----:B----4-:R-:W1:Y:S01]  /*61660*/  LDS.128 R4, [R26+UR4] ;  /* 0x000000041a047984 */ /* 0x010e620008000c00 */
[----:B0-----:R-:W0:Y:S02]  /*61670*/  LDC R23, c[0x0][0x248] ;  /* 0x00009200ff177b82 */ /* 0x001e240000000800 */
[----:B------:R-:W-:Y:S01]  /*61680*/  LEA.HI.X.SX32 R13, R3, R2, 0x1, P4 ;  /* 0x00000002030d7211 */ /* 0x000fe200020f0eff */
[----:B------:R-:W-:Y:S01]  /*61690*/  IMAD R3, R22, 0x8, R15 ;  /* 0x0000000816037824 */ /* 0x000fe200078e020f */
[----:B------:R-:W-:Y:S02]  /*616a0*/  LEA R14, P4, R15, R0, 0x1 ;  /* 0x000000000f0e7211 */ /* 0x000fe400078808ff */
[----:B------:R-:W-:Y:S01]  /*616b0*/  PRMT R21, R19, 0x7632, R21 ;  /* 0x0000763213157816 */ /* 0x000fe20000000015 */
[----:B------:R4:W-:Y:S01]  /*616c0*/  @P6 STG.E.U16 desc[UR10][R12.64], R20 ;  /* 0x000000140c006986 */ /* 0x0009e2000c10150a */
[----:B------:R-:W-:-:S02]  /*616d0*/  LEA.HI.X.SX32 R15, R15, R2, 0x1, P4 ;  /* 0x000000020f0f7211 */ /* 0x000fc400020f0eff */
[C---:B---3--:R-:W-:Y:S01]  /*616e0*/  ISETP.LT.AND P4, PT, R24.reuse, UR9, !P0 ;  /* 0x0000000918007c0c */ /* 0x048fe2000c781270 */
[----:B------:R-:W-:Y:S01]  /*616f0*/  IMAD R24, R24, R22, RZ ;  /* 0x0000001618187224 */ /* 0x000fe200078e02ff */
[----:B------:R-:W-:Y:S01]  /*61700*/  ISETP.LT.AND P5, PT, R11, UR9, !P0 ;  /* 0x000000090b007c0c */ /* 0x000fe2000c7a1270 */
[----:B------:R3:W-:Y:S01]  /*61710*/  @P1 STG.E.U16 desc[UR10][R14.64], R21 ;  /* 0x000000150e001986 */ /* 0x0007e2000c10150a */
[----:B------:R-:W-:-:S03]  /*61720*/  ISETP.LT.AND P3, PT, R28, UR9, !P0 ;  /* 0x000000091c007c0c */ /* 0x000fc6000c761270 */
[----:B------:R-:W5:Y:S01]  /*61730*/  LDL.LU R28, [R1+0xc0] ;  /* 0x0000c000011c7983 */ /* 0x000f620000300800 */
[----:B----4-:R-:W-:-:S03]  /*61740*/  LEA R20, P6, R3, R0, 0x1 ;  /* 0x0000000003147211 */ /* 0x010fc600078c08ff */
[----:B------:R-:W4:Y:S01]  /*61750*/  LDS.128 R8, [R26+UR4+0x200] ;  /* 0x000200041a087984 */ /* 0x000f220008000c00 */
[----:B---3--:R-:W-:-:S03]  /*61760*/  LEA.HI.X.SX32 R21, R3, R2, 0x1, P6 ;  /* 0x0000000203157211 */ /* 0x008fc600030f0eff */
[----:B------:R-:W3:Y:S01]  /*61770*/  LDS.128 R16, [R26+UR4+0x400] ;  /* 0x000400041a107984 */ /* 0x000ee20008000c00 */
[C---:B------:R-:W-:Y:S01]  /*61780*/  LEA R22, P6, R24.reuse, R0, 0x1 ;  /* 0x0000000018167211 */ /* 0x040fe200078c08ff */
[----:B0-----:R-:W-:Y:S02]  /*61790*/  IMAD R3, R23, 0x10, R3 ;  /* 0x0000001017037824 */ /* 0x001fe400078e0203 */
[----:B------:R0:W3:Y:S01]  /*617a0*/  LDS.128 R12, [R26+UR4+0x600] ;  /* 0x000600041a0c7984 */ /* 0x0000e20008000c00 */
[----:B------:R-:W-:-:S03]  /*617b0*/  LEA.HI.X.SX32 R23, R24, R2, 0x1, P6 ;  /* 0x0000000218177211 */ /* 0x000fc600030f0eff */
[----:B0-----:R-:W3:Y:S01]  /*617c0*/  LDL.LU R26, [R1+0xc8] ;  /* 0x0000c800011a7983 */ /* 0x001ee20000300800 */
[----:B--2---:R-:W-:-:S03]  /*617d0*/  ISETP.LT.AND P1, PT, R29, UR9, !P0 ;  /* 0x000000091d007c0c */ /* 0x004fc6000c721270 */
[----:B------:R-:W2:Y:S04]  /*617e0*/  LDL.LU R29, [R1+0xcc] ;  /* 0x0000cc00011d7983 */ /* 0x000ea80000300800 */
[----:B------:R-:W4:Y:S01]  /*617f0*/  LDL.LU R24, [R1+0xb8] ;  /* 0x0000b80001187983 */ /* 0x000f220000300800 */
[----:B------:R-:W-:-:S05]  /*61800*/  PRMT R27, R27, 0x7632, R27 ;  /* 0x000076321b1b7816 */ /* 0x000fca000000001b */
[----:B------:R0:W-:Y:S02]  /*61810*/  @P2 STG.E.U16 desc[UR10][R20.64], R27 ;  /* 0x0000001b14002986 */ /* 0x0001e4000c10150a */
[----:B0-----:R-:W0:Y:S01]  /*61820*/  LDC R27, c[0x0][0x248] ;  /* 0x00009200ff1b7b82 */ /* 0x001e220000000800 */
[----:B------:R-:W-:-:S04]  /*61830*/  LEA R20, P6, R3, R0, 0x1 ;  /* 0x0000000003147211 */ /* 0x000fc800078c08ff */
[----:B------:R-:W-:Y:S02]  /*61840*/  LEA.HI.X.SX32 R21, R3, R2, 0x1, P6 ;  /* 0x0000000203157211 */ /* 0x000fe400030f0eff */
[----:B----4-:R-:W-:Y:S01]  /*61850*/  ISETP.LT.AND P2, PT, R24, UR9, !P0 ;  /* 0x0000000918007c0c */ /* 0x010fe2000c741270 */
[----:B0-----:R-:W-:Y:S02]  /*61860*/  IMAD R24, R27, 0x8, R3 ;  /* 0x000000081b187824 */ /* 0x001fe400078e0203 */
[----:B------:R-:W4:Y:S04]  /*61870*/  LDL.LU R3, [R1+0xbc] ;  /* 0x0000bc0001037983 */ /* 0x000f280000300800 */
[----:B------:R0:W-:Y:S04]  /*61880*/  @P4 STG.E.U16 desc[UR10][R22.64], R25 ;  /* 0x0000001916004986 */ /* 0x0001e8000c10150a */
[----:B-1----:R1:W-:Y:S01]  /*61890*/  @P5 STG.E.U16 desc[UR10][R20.64], R4 ;  /* 0x0000000414005986 */ /* 0x0023e2000c10150a */
[----:B0-----:R-:W-:-:S03]  /*618a0*/  LEA R22, P6, R24, R0, 0x1 ;  /* 0x0000000018167211 */ /* 0x001fc600078c08ff */
[----:B------:R-:W2:Y:S01]  /*618b0*/  LDL.LU R25, [R1+0x68] ;  /* 0x0000680001197983 */ /* 0x000ea20000300800 */
[----:B------:R-:W-:Y:S02]  /*618c0*/  LEA.HI.X.SX32 R23, R24, R2, 0x1, P6 ;  /* 0x0000000218177211 */ /* 0x000fe400030f0eff */
[----:B-----5:R-:W-:Y:S02]  /*618d0*/  ISETP.LT.AND P5, PT, R28, UR9, !P0 ;  /* 0x000000091c007c0c */ /* 0x020fe4000c7a1270 */
[----:B------:R-:W5:Y:S01]  /*618e0*/  LDL.LU R28, [R1+0xd4] ;  /* 0x0000d400011c7983 */ /* 0x000f620000300800 */
[----:B----4-:R-:W-:Y:S01]  /*618f0*/  ISETP.LT.AND P4, PT, R3, UR9, !P0 ;  /* 0x0000000903007c0c */ /* 0x010fe2000c781270 */
[----:B------:R-:W-:-:S05]  /*61900*/  IMAD R3, R27, 0x8, R24 ;  /* 0x000000081b037824 */ /* 0x000fca00078e0218 */
[----:B-1----:R-:W-:Y:S01]  /*61910*/  LEA R20, P6, R3, R0, 0x1 ;  /* 0x0000000003147211 */ /* 0x002fe200078c08ff */
[----:B------:R-:W-:-:S03]  /*61920*/  IMAD R24, R27, 0x8, R3 ;  /* 0x000000081b187824 */ /* 0x000fc600078e0203 */
[----:B------:R-:W-:Y:S02]  /*61930*/  LEA.HI.X.SX32 R21, R3, R2, 0x1, P6 ;  /* 0x0000000203157211 */ /* 0x000fe400030f0eff */
[----:B------:R-:W4:Y:S04]  /*61940*/  LDL.LU R3, [R1+0xc4] ;  /* 0x0000c40001037983 */ /* 0x000f280000300800 */
[----:B------:R0:W-:Y:S02]  /*61950*/  @P3 STG.E.U16 desc[UR10][R22.64], R8 ;  /* 0x0000000816003986 */ /* 0x0001e4000c10150a */
[----:B0-----:R-:W-:-:S04]  /*61960*/  LEA R22, P6, R24, R0, 0x1 ;  /* 0x0000000018167211 */ /* 0x001fc800078c08ff */
[----:B------:R-:W-:Y:S01]  /*61970*/  LEA.HI.X.SX32 R23, R24, R2, 0x1, P6 ;  /* 0x0000000218177211 */ /* 0x000fe200030f0eff */
[----:B---3--:R0:W-:Y:S01]  /*61980*/  @P1 STG.E.U16 desc[UR10][R20.64], R16 ;  /* 0x0000001014001986 */ /* 0x0081e2000c10150a */
[----:B------:R-:W-:-:S03]  /*61990*/  PRMT R8, R4, 0x7632, R8 ;  /* 0x0000763204087816 */ /* 0x000fc60000000008 */
[----:B------:R-:W-:Y:S01]  /*619a0*/  @P2 STG.E.U16 desc[UR10][R22.64], R12 ;  /* 0x0000000c16002986 */ /* 0x000fe2000c10150a */
[----:B--2---:R-:W-:Y:S02]  /*619b0*/  ISETP.LT.AND P2, PT, R29, UR9, !P0 ;  /* 0x000000091d007c0c */ /* 0x004fe4000c741270 */
[----:B------:R-:W-:Y:S02]  /*619c0*/  ISETP.LT.AND P1, PT, R26, UR9, !P0 ;  /* 0x000000091a007c0c */ /* 0x000fe4000c721270 */
[----:B----4-:R-:W-:Y:S01]  /*619d0*/  ISETP.LT.AND P3, PT, R3, UR9, !P0 ;  /* 0x0000000903007c0c */ /* 0x010fe2000c761270 */
[----:B------:R-:W-:Y:S02]  /*619e0*/  IMAD R3, R27, 0x8, R24 ;  /* 0x000000081b037824 */ /* 0x000fe400078e0218 */
[----:B------:R-:W1:Y:S01]  /*619f0*/  LDC R24, c[0x0][0x248] ;  /* 0x00009200ff187b82 */ /* 0x000e620000000800 */
[----:B------:R-:W2:Y:S02]  /*61a00*/  LDL.LU R27, [R1+0xdc] ;  /* 0x0000dc00011b7983 */ /* 0x000ea40000300800 */
[----:B0-----:R-:W-:-:S02]  /*61a10*/  LEA R20, P6, R3, R0, 0x1 ;  /* 0x0000000003147211 */ /* 0x001fc400078c08ff */
[----:B------:R-:W3:Y:S02]  /*61a20*/  LDL.LU R29, [R1+0xe0] ;  /* 0x0000e000011d7983 */ /* 0x000ee40000300800 */
[----:B------:R-:W-:Y:S02]  /*61a30*/  LEA.HI.X.SX32 R21, R3, R2, 0x1, P6 ;  /* 0x0000000203157211 */ /* 0x000fe400030f0eff */
[----:B------:R-:W4:Y:S04]  /*61a40*/  LDL.LU R26, [R1+0xe4] ;  /* 0x0000e400011a7983 */ /* 0x000f280000300800 */
[----:B------:R0:W-:Y:S01]  /*61a50*/  @P4 STG.E.U16 desc[UR10][R20.64], R8 ;  /* 0x0000000814004986 */ /* 0x0001e2000c10150a */
[----:B-1----:R-:W-:Y:S01]  /*61a60*/  IMAD R4, R24, 0x8, R3 ;  /* 0x0000000818047824 */ /* 0x002fe200078e0203 */
[----:B0-----:R-:W-:-:S04]  /*61a70*/  PRMT R8, R8, 0x7632, R8 ;  /* 0x0000763208087816 */ /* 0x001fc80000000008 */
[----:B------:R-:W-:-:S04]  /*61a80*/  LEA R22, P6, R4, R0, 0x1 ;  /* 0x0000000004167211 */ /* 0x000fc800078c08ff */
[----:B------:R-:W-:-:S05]  /*61a90*/  LEA.HI.X.SX32 R23, R4, R2, 0x1, P6 ;  /* 0x0000000204177211 */ /* 0x000fca00030f0eff */
[----:B------:R0:W-:Y:S01]  /*61aa0*/  @P5 STG.E.U16 desc[UR10][R22.64], R8 ;  /* 0x0000000816005986 */ /* 0x0001e2000c10150a */
[----:B-----5:R-:W-:-:S03]  /*61ab0*/  ISETP.LT.AND P5, PT, R28, UR9, !P0 ;  /* 0x000000091c007c0c */ /* 0x020fc6000c7a1270 */
[----:B0-----:R-:W5:Y:S04]  /*61ac0*/  LDL.LU R8, [R1+0xd8] ;  /* 0x0000d80001087983 */ /* 0x001f680000300800 */
[----:B------:R-:W5:Y:S01]  /*61ad0*/  LDL.LU R28, [R1+0xe8] ;  /* 0x0000e800011c7983 */ /* 0x000f620000300800 */
[----:B------:R-:W-:Y:S01]  /*61ae0*/  IMAD R3, R24, 0x8, R4 ;  /* 0x0000000818037824 */ /* 0x000fe200078e0204 */
[C---:B------:R-:W-:Y:S01]  /*61af0*/  ISETP.LT.AND P4, PT, R25.reuse, UR9, !P0 ;  /* 0x0000000919007c0c */ /* 0x040fe2000c781270 */
[----:B------:R-:W-:Y:S01]  /*61b00*/  IMAD R4, R25, R24, RZ ;  /* 0x0000001819047224 */ /* 0x000fe200078e02ff */
[----:B------:R-:W-:Y:S01]  /*61b10*/  PRMT R16, R16, 0x7632, R16 ;  /* 0x0000763210107816 */ /* 0x000fe20000000010 */
[----:B------:R-:W5:Y:S01]  /*61b20*/  LDL.LU R25, [R1+0xec] ;  /* 0x0000ec0001197983 */ /* 0x000f620000300800 */
[----:B------:R-:W-:-:S04]  /*61b30*/  LEA R20, P6, R3, R0, 0x1 ;  /* 0x0000000003147211 */ /* 0x000fc800078c08ff */
[----:B------:R-:W-:Y:S01]  /*61b40*/  LEA.HI.X.SX32 R21, R3, R2, 0x1, P6 ;  /* 0x0000000203157211 */ /* 0x000fe200030f0eff */
[----:B------:R-:W-:Y:S01]  /*61b50*/  IMAD R3, R24, 0x10, R3 ;  /* 0x0000001018037824 */ /* 0x000fe200078e0203 */
[----:B------:R-:W-:Y:S02]  /*61b60*/  LEA R22, P6, R4, R0, 0x1 ;  /* 0x0000000004167211 */ /* 0x000fe400078c08ff */
        /* <DEDUP_REMOVED lines=8> */
[----:B-1----:R-:W-:-:S03]  /*61bf0*/  LEA R22, P6, R4, R0, 0x1 ;  /* 0x0000000004167211 */ /* 0x002fc600078c08ff */
[----:B------:R0:W-:Y:S01]  /*61c00*/  @P1 STG.E.U16 desc[UR10][R20.64], R5 ;  /* 0x0000000514001986 */ /* 0x0001e2000c10150a */
[----:B------:R-:W-:Y:S02]  /*61c10*/  LEA.HI.X.SX32 R23, R4, R2, 0x1, P6 ;  /* 0x0000000204177211 */ /* 0x000fe400030f0eff */
[----:B0-----:R-:W-:-:S04]  /*61c20*/  LEA R20, P6, R3, R0, 0x1 ;  /* 0x0000000003147211 */ /* 0x001fc800078c08ff */
[----:B------:R-:W-:Y:S01]  /*61c30*/  LEA.HI.X.SX32 R21, R3, R2, 0x1, P6 ;  /* 0x0000000203157211 */ /* 0x000fe200030f0eff */
[----:B------:R0:W-:Y:S04]  /*61c40*/  @P2 STG.E.U16 desc[UR10][R22.64], R9 ;  /* 0x0000000916002986 */ /* 0x0001e8000c10150a */
[----:B------:R1:W-:Y:S01]  /*61c50*/  @P5 STG.E.U16 desc[UR10][R20.64], R17 ;  /* 0x0000001114005986 */ /* 0x0003e2000c10150a */
[----:B--2---:R-:W-:-:S03]  /*61c60*/  ISETP.LT.AND P4, PT, R27, UR9, !P0 ;  /* 0x000000091b007c0c */ /* 0x004fc6000c781270 */
[----:B------:R-:W2:Y:S01]  /*61c70*/  LDL.LU R27, [R1+0x6c] ;  /* 0x00006c00011b7983 */ /* 0x000ea20000300800 */
[----:B---3--:R-:W-:-:S03]  /*61c80*/  ISETP.LT.AND P1, PT, R29, UR9, !P0 ;  /* 0x000000091d007c0c */ /* 0x008fc6000c721270 */
[----:B------:R-:W3:Y:S01]  /*61c90*/  LDL.LU R29, [R1+0xf0] ;  /* 0x0000f000011d7983 */ /* 0x000ee20000300800 */
[----:B----4-:R-:W-:-:S03]  /*61ca0*/  ISETP.LT.AND P2, PT, R26, UR9, !P0 ;  /* 0x000000091a007c0c */ /* 0x010fc6000c741270 */
[----:B------:R-:W4:Y:S01]  /*61cb0*/  LDL.LU R26, [R1+0xf4] ;  /* 0x0000f400011a7983 */ /* 0x000f220000300800 */
[----:B-----5:R-:W-:-:S03]  /*61cc0*/  ISETP.LT.AND P5, PT, R28, UR9, !P0 ;  /* 0x000000091c007c0c */ /* 0x020fc6000c7a1270 */
[----:B------:R-:W5:Y:S01]  /*61cd0*/  LDL.LU R28, [R1+0xf8] ;  /* 0x0000f800011c7983 */ /* 0x000f620000300800 */
[----:B------:R-:W-:Y:S01]  /*61ce0*/  IMAD R4, R24, 0x8, R3 ;  /* 0x0000000818047824 */ /* 0x000fe200078e0203 */
[----:B------:R-:W-:Y:S02]  /*61cf0*/  ISETP.LT.AND P3, PT, R8, UR9, !P0 ;  /* 0x0000000908007c0c */ /* 0x000fe4000c761270 */
[----:B0-----:R-:W-:Y:S01]  /*61d00*/  PRMT R9, R5, 0x7632, R9 ;  /* 0x0000763205097816 */ /* 0x001fe20000000009 */
[----:B------:R-:W-:Y:S01]  /*61d10*/  IMAD R3, R24, 0x8, R4 ;  /* 0x0000000818037824 */ /* 0x000fe200078e0204 */
[C---:B------:R-:W-:Y:S01]  /*61d20*/  LEA R22, P6, R4.reuse, R0, 0x1 ;  /* 0x0000000004167211 */ /* 0x040fe200078c08ff */
[----:B------:R-:W5:Y:S03]  /*61d30*/  LDL.LU R16, [R1+0xfc] ;  /* 0x0000fc0001107983 */ /* 0x000f660000300800 */
[----:B------:R-:W-:Y:S01]  /*61d40*/  LEA.HI.X.SX32 R23, R4, R2, 0x1, P6 ;  /* 0x0000000204177211 */ /* 0x000fe200030f0eff */
[----:B------:R-:W-:Y:S01]  /*61d50*/  IMAD R8, R24, 0x8, R3 ;  /* 0x0000000818087824 */ /* 0x000fe200078e0203 */
[----:B------:R-:W-:-:S04]  /*61d60*/  LEA R4, P6, R3, R0, 0x1 ;  /* 0x0000000003047211 */ /* 0x000fc800078c08ff */
[----:B------:R-:W-:Y:S01]  /*61d70*/  LEA.HI.X.SX32 R5, R3, R2, 0x1, P6 ;  /* 0x0000000203057211 */ /* 0x000fe200030f0eff */
[----:B------:R-:W-:Y:S01]  /*61d80*/  IMAD R3, R24, 0x8, R8 ;  /* 0x0000000818037824 */ /* 0x000fe200078e0208 */
[C---:B-1----:R-:W-:Y:S01]  /*61d90*/  LEA R20, P6, R8.reuse, R0, 0x1 ;  /* 0x0000000008147211 */ /* 0x042fe200078c08ff */
[----:B------:R-:W-:Y:S01]  /*61da0*/  @P3 STG.E.U16 desc[UR10][R22.64], R13 ;  /* 0x0000000d16003986 */ /* 0x000fe2000c10150a */
[----:B------:R-:W-:Y:S02]  /*61db0*/  ISETP.LT.AND P3, PT, R25, UR9, !P0 ;  /* 0x0000000919007c0c */ /* 0x000fe4000c761270 */
[----:B------:R-:W-:Y:S01]  /*61dc0*/  LEA.HI.X.SX32 R21, R8, R2, 0x1, P6 ;  /* 0x0000000208157211 */ /* 0x000fe200030f0eff */
[----:B------:R0:W-:Y:S04]  /*61dd0*/  @P4 STG.E.U16 desc[UR10][R4.64], R9 ;  /* 0x0000000904004986 */ /* 0x0001e8000c10150a */
[----:B------:R-:W5:Y:S01]  /*61de0*/  LDL.LU R25, [R1+0x100] ;  /* 0x0001000001197983 */ /* 0x000f620000300800 */
[----:B0-----:R-:W-:-:S02]  /*61df0*/  PRMT R5, R9, 0x7632, R5 ;  /* 0x0000763209057816 */ /* 0x001fc40000000005 */
[----:B------:R-:W-:-:S03]  /*61e00*/  LEA R4, P6, R3, R0, 0x1 ;  /* 0x0000000003047211 */ /* 0x000fc600078c08ff */
[----:B------:R0:W-:Y:S01]  /*61e10*/  @P1 STG.E.U16 desc[UR10][R20.64], R5 ;  /* 0x0000000514001986 */ /* 0x0001e2000c10150a */
[----:B------:R-:W-:Y:S02]  /*61e20*/  PRMT R17, R17, 0x7632, R17 ;  /* 0x0000763211117816 */ /* 0x000fe40000000011 */
[----:B------:R-:W-:Y:S02]  /*61e30*/  PRMT R13, R13, 0x7632, R13 ;  /* 0x000076320d0d7816 */ /* 0x000fe4000000000d */
[----:B0-----:R-:W-:-:S05]  /*61e40*/  LEA.HI.X.SX32 R5, R3, R2, 0x1, P6 ;  /* 0x0000000203057211 */ /* 0x001fca00030f0eff */
[----:B------:R0:W-:Y:S01]  /*61e50*/  @P2 STG.E.U16 desc[UR10][R4.64], R17 ;  /* 0x0000001104002986 */ /* 0x0001e2000c10150a */
[C---:B--2---:R-:W-:Y:S01]  /*61e60*/  IMAD R9, R27.reuse, R24, RZ ;  /* 0x000000181b097224 */ /* 0x044fe200078e02ff */
[----:B------:R-:W-:Y:S02]  /*61e70*/  ISETP.LT.AND P4, PT, R27, UR9, !P0 ;  /* 0x000000091b007c0c */ /* 0x000fe4000c781270 */
[----:B------:R-:W2:Y:S02]  /*61e80*/  LDL.LU R27, [R1+0x104] ;  /* 0x00010400011b7983 */ /* 0x000ea40000300800 */
[----:B------:R-:W-:-:S04]  /*61e90*/  LEA R8, P6, R9, R0, 0x1 ;  /* 0x0000000009087211 */ /* 0x000fc800078c08ff */
[----:B------:R-:W-:Y:S02]  /*61ea0*/  LEA.HI.X.SX32 R9, R9, R2, 0x1, P6 ;  /* 0x0000000209097211 */ /* 0x000fe400030f0eff */
[----:B---3--:R-:W-:Y:S02]  /*61eb0*/  ISETP.LT.AND P1, PT, R29, UR9, !P0 ;  /* 0x000000091d007c0c */ /* 0x008fe4000c721270 */
[----:B------:R-:W3:Y:S01]  /*61ec0*/  LDL.LU R29, [R1+0x108] ;  /* 0x00010800011d7983 */ /* 0x000ee20000300800 */
[----:B----4-:R-:W-:-:S03]  /*61ed0*/  ISETP.LT.AND P2, PT, R26, UR9, !P0 ;  /* 0x000000091a007c0c */ /* 0x010fc6000c741270 */
[----:B------:R1:W-:Y:S04]  /*61ee0*/  @P4 STG.E.U16 desc[UR10][R8.64], R13 ;  /* 0x0000000d08004986 */ /* 0x0003e8000c10150a */
[----:B------:R-:W4:Y:S01]  /*61ef0*/  LDL.LU R26, [R1+0x74] ;  /* 0x00007400011a7983 */ /* 0x000f220000300800 */
[----:B-----5:R-:W-:-:S03]  /*61f00*/  ISETP.LT.AND P4, PT, R28, UR9, !P0 ;  /* 0x000000091c007c0c */ /* 0x020fc6000c781270 */
[----:B------:R-:W5:Y:S01]  /*61f10*/  LDL.LU R28, [R1+0x10c] ;  /* 0x00010c00011c7983 */ /* 0x000f620000300800 */
[----:B------:R-:W-:-:S04]  /*61f20*/  IMAD R3, R24, 0x10, R3 ;  /* 0x0000001018037824 */ /* 0x000fc800078e0203 */
[----:B------:R-:W-:Y:S01]  /*61f30*/  IMAD R12, R24, 0x8, R3 ;  /* 0x00000008180c7824 */ /* 0x000fe200078e0203 */
[----:B0-----:R-:W-:-:S04]  /*61f40*/  LEA R4, P6, R3, R0, 0x1 ;  /* 0x0000000003047211 */ /* 0x001fc800078c08ff */
[----:B------:R-:W-:Y:S01]  /*61f50*/  LEA.HI.X.SX32 R5, R3, R2, 0x1, P6 ;  /* 0x0000000203057211 */ /* 0x000fe200030f0eff */
[----:B------:R-:W-:Y:S01]  /*61f60*/  IMAD R3, R24, 0x8, R12 ;  /* 0x0000000818037824 */ /* 0x000fe200078e020c */
[----:B-1----:R-:W-:-:S03]  /*61f70*/  LEA R8, P6, R12, R0, 0x1 ;  /* 0x000000000c087211 */ /* 0x002fc600078c08ff */
[----:B------:R0:W-:Y:S01]  /*61f80*/  @P5 STG.E.U16 desc[UR10][R4.64], R6 ;  /* 0x0000000604005986 */ /* 0x0001e2000c10150a */
[----:B------:R-:W-:Y:S01]  /*61f90*/  LEA.HI.X.SX32 R9, R12, R2, 0x1, P6 ;  /* 0x000000020c097211 */ /* 0x000fe200030f0eff */
[----:B------:R-:W-:-:S04]  /*61fa0*/  IMAD R17, R24, 0x8, R3 ;  /* 0x0000000818117824 */ /* 0x000fc800078e0203 */
[----:B------:R1:W-:Y:S01]  /*61fb0*/  @P3 STG.E.U16 desc[UR10][R8.64], R10 ;  /* 0x0000000a08003986 */ /* 0x0003e2000c10150a */
[----:B0-----:R-:W-:-:S04]  /*61fc0*/  LEA R4, P6, R3, R0, 0x1 ;  /* 0x0000000003047211 */ /* 0x001fc800078c08ff */
[----:B------:R-:W-:Y:S01]  /*61fd0*/  LEA.HI.X.SX32 R5, R3, R2, 0x1, P6 ;  /* 0x0000000203057211 */ /* 0x000fe200030f0eff */
[C---:B------:R-:W-:Y:S01]  /*61fe0*/  IMAD R3, R24.reuse, 0x8, R17 ;  /* 0x0000000818037824 */ /* 0x040fe200078e0211 */
[----:B-1----:R-:W-:Y:S02]  /*61ff0*/  LEA R8, P6, R17, R0, 0x1 ;  /* 0x0000000011087211 */ /* 0x002fe400078c08ff */
[----:B------:R-:W-:Y:S01]  /*62000*/  ISETP.LT.AND P3, PT, R25, UR9, !P0 ;  /* 0x0000000919007c0c */ /* 0x000fe2000c761270 */
[----:B------:R0:W-:Y:S01]  /*62010*/  @P1 STG.E.U16 desc[UR10][R4.64], R18 ;  /* 0x0000001204001986 */ /* 0x0001e2000c10150a */
[----:B------:R-:W-:Y:S01]  /*62020*/  LEA.HI.X.SX32 R9, R17, R2, 0x1, P6 ;  /* 0x0000000211097211 */ /* 0x000fe200030f0eff */
[----:B------:R-:W-:Y:S01]  /*62030*/  IMAD R13, R24, 0x8, R3 ;  /* 0x00000008180d7824 */ /* 0x000fe200078e0203 */
[----:B------:R-:W-:Y:S01]  /*62040*/  ISETP.LT.AND P5, PT, R16, UR9, !P0 ;  /* 0x0000000910007c0c */ /* 0x000fe2000c7a1270 */
[----:B------:R-:W5:Y:S04]  /*62050*/  LDL.LU R25, [R1+0x110] ;  /* 0x0001100001197983 */ /* 0x000f680000300800 */
[----:B------:R1:W-:Y:S01]  /*62060*/  @P2 STG.E.U16 desc[UR10][R8.64], R14 ;  /* 0x0000000e08002986 */ /* 0x0003e2000c10150a */
[----:B0-----:R-:W-:-:S04]  /*62070*/  LEA R4, P6, R3, R0, 0x1 ;  /* 0x0000000003047211 */ /* 0x001fc800078c08ff */
[----:B------:R-:W-:Y:S02]  /*62080*/  LEA.HI.X.SX32 R5, R3, R2, 0x1, P6 ;  /* 0x0000000203057211 */ /* 0x000fe400030f0eff */
[C---:B-1----:R-:W-:Y:S02]  /*62090*/  LEA R8, P6, R13.reuse, R0, 0x1 ;  /* 0x000000000d087211 */ /* 0x042fe400078c08ff */
[----:B------:R-:W-:Y:S02]  /*620a0*/  PRMT R6, R6, 0x7632, R6 ;  /* 0x0000763206067816 */ /* 0x000fe40000000006 */
[----:B------:R-:W-:Y:S02]  /*620b0*/  LEA.HI.X.SX32 R9, R13, R2, 0x1, P6 ;  /* 0x000000020d097211 */ /* 0x000fe400030f0eff */
[----:B------:R-:W-:Y:S01]  /*620c0*/  PRMT R10, R10, 0x7632, R10 ;  /* 0x000076320a0a7816 */ /* 0x000fe2000000000a */
[----:B------:R0:W-:Y:S01]  /*620d0*/  @P4 STG.E.U16 desc[UR10][R4.64], R6 ;  /* 0x0000000604004986 */ /* 0x0001e2000c10150a */
[----:B------:R-:W-:-:S03]  /*620e0*/  IMAD R3, R24, 0x8, R13 ;  /* 0x0000000818037824 */ /* 0x000fc600078e020d */
[----:B------:R1:W-:Y:S01]  /*620f0*/  @P5 STG.E.U16 desc[UR10][R8.64], R10 ;  /* 0x0000000a08005986 */ /* 0x0003e2000c10150a */
[----:B--2---:R-:W-:-:S03]  /*62100*/  ISETP.LT.AND P1, PT, R27, UR9, !P0 ;  /* 0x000000091b007c0c */ /* 0x004fc6000c721270 */
[----:B------:R-:W2:Y:S01]  /*62110*/  LDL.LU R27, [R1+0x114] ;  /* 0x00011400011b7983 */ /* 0x000ea20000300800 */
[----:B---3--:R-:W-:-:S03]  /*62120*/  ISETP.LT.AND P2, PT, R29, UR9, !P0 ;  /* 0x000000091d007c0c */ /* 0x008fc6000c741270 */
[----:B------:R-:W3:Y:S01]  /*62130*/  LDL.LU R29, [R1+0x94] ;  /* 0x00009400011d7983 */ /* 0x000ee20000300800 */
[C---:B----4-:R-:W-:Y:S01]  /*62140*/  ISETP.LT.AND P4, PT, R26.reuse, UR9, !P0 ;  /* 0x000000091a007c0c */ /* 0x050fe2000c781270 */
[----:B------:R-:W-:Y:S02]  /*62150*/  IMAD R13, R26, R24, RZ ;  /* 0x000000181a0d7224 */ /* 0x000fe400078e02ff */
[----:B------:R-:W4:Y:S01]  /*62160*/  LDL.LU R26, [R1+0x118] ;  /* 0x00011800011a7983 */ /* 0x000f220000300800 */
[----:B-----5:R-:W-:-:S03]  /*62170*/  ISETP.LT.AND P5, PT, R28, UR9, !P0 ;  /* 0x000000091c007c0c */ /* 0x020fc6000c7a1270 */
[----:B------:R-:W5:Y:S01]  /*62180*/  LDL.LU R28, [R1+0x11c] ;  /* 0x00011c00011c7983 */ /* 0x000f620000300800 */
[C---:B0-----:R-:W-:Y:S02]  /*62190*/  LEA R4, P6, R3.reuse, R0, 0x1 ;  /* 0x0000000003047211 */ /* 0x041fe400078c08ff */
[----:B------:R-:W-:Y:S02]  /*621a0*/  PRMT R18, R18, 0x7632, R18 ;  /* 0x0000763212127816 */ /* 0x000fe40000000012 */
[----:B------:R-:W-:Y:S01]  /*621b0*/  LEA.HI.X.SX32 R5, R3, R2, 0x1, P6 ;  /* 0x0000000203057211 */ /* 0x000fe200030f0eff */
[----:B------:R-:W-:-:S04]  /*621c0*/  IMAD R3, R24, 0x10, R3 ;  /* 0x0000001018037824 */ /* 0x000fc800078e0203 */
[----:B------:R0:W-:Y:S01]  /*621d0*/  @P3 STG.E.U16 desc[UR10][R4.64], R18 ;  /* 0x0000001204003986 */ /* 0x0001e2000c10150a */
[-C--:B------:R-:W-:Y:S01]  /*621e0*/  LEA R16, P3, R3, R0.reuse, 0x1 ;  /* 0x0000000003107211 */ /* 0x080fe200078608ff */
[C---:B------:R-:W-:Y:S01]  /*621f0*/  IMAD R21, R24.reuse, 0x8, R3 ;  /* 0x0000000818157824 */ /* 0x040fe200078e0203 */
[----:B------:R-:W-:Y:S02]  /*62200*/  LEA R12, P6, R13, R0, 0x1 ;  /* 0x000000000d0c7211 */ /* 0x000fe400078c08ff */
[-C--:B------:R-:W-:Y:S01]  /*62210*/  LEA.HI.X.SX32 R17, R3, R2.reuse, 0x1, P3 ;  /* 0x0000000203117211 */ /* 0x080fe200018f0eff */
[----:B------:R-:W-:Y:S01]  /*62220*/  IMAD R3, R24, 0x8, R21 ;  /* 0x0000000818037824 */ /* 0x000fe200078e0215 */
[----:B------:R-:W-:Y:S02]  /*62230*/  PRMT R6, R14, 0x7632, R6 ;  /* 0x000076320e067816 */ /* 0x000fe40000000006 */
[----:B------:R-:W-:Y:S01]  /*62240*/  LEA.HI.X.SX32 R13, R13, R2, 0x1, P6 ;  /* 0x000000020d0d7211 */ /* 0x000fe200030f0eff */
[----:B-1----:R-:W-:Y:S01]  /*62250*/  IMAD R9, R24, 0x8, R3 ;  /* 0x0000000818097824 */ /* 0x002fe200078e0203 */
[----:B------:R-:W-:-:S03]  /*62260*/  LEA R20, P6, R21, R0, 0x1 ;  /* 0x0000000015147211 */ /* 0x000fc600078c08ff */
[----:B------:R-:W-:Y:S01]  /*62270*/  IMAD R23, R24, 0x8, R9 ;  /* 0x0000000818177824 */ /* 0x000fe200078e0209 */
[----:B------:R1:W-:Y:S01]  /*62280*/  @P4 STG.E.U16 desc[UR10][R12.64], R6 ;  /* 0x000000060c004986 */ /* 0x0003e2000c10150a */
[----:B------:R-:W-:-:S03]  /*62290*/  LEA.HI.X.SX32 R21, R21, R2, 0x1, P6 ;  /* 0x0000000215157211 */ /* 0x000fc600030f0eff */
[----:B------:R-:W-:Y:S01]  /*622a0*/  @P1 STG.E.U16 desc[UR10][R16.64], R7 ;  /* 0x0000000710001986 */ /* 0x000fe2000c10150a */
[----:B0-----:R-:W-:-:S03]  /*622b0*/  LEA R4, P1, R3, R0, 0x1 ;  /* 0x0000000003047211 */ /* 0x001fc600078208ff */
[----:B------:R0:W-:Y:S01]  /*622c0*/  @P2 STG.E.U16 desc[UR10][R20.64], R11 ;  /* 0x0000000b14002986 */ /* 0x0001e2000c10150a */
[----:B------:R-:W-:Y:S02]  /*622d0*/  LEA.HI.X.SX32 R5, R3, R2, 0x1, P1 ;  /* 0x0000000203057211 */ /* 0x000fe400008f0eff */
[----:B------:R-:W-:Y:S01]  /*622e0*/  ISETP.LT.AND P4, PT, R25, UR9, !P0 ;  /* 0x0000000919007c0c */ /* 0x000fe2000c781270 */
[C---:B------:R-:W-:Y:S01]  /*622f0*/  IMAD R25, R24.reuse, 0x8, R23 ;  /* 0x0000000818197824 */ /* 0x040fe200078e0217 */
[-C--:B-1----:R-:W-:Y:S02]  /*62300*/  LEA R12, P2, R9, R0.reuse, 0x1 ;  /* 0x00000000090c7211 */ /* 0x082fe400078408ff */
[----:B------:R-:W-:Y:S01]  /*62310*/  LEA R8, P1, R23, R0, 0x1 ;  /* 0x0000000017087211 */ /* 0x000fe200078208ff */
[----:B------:R-:W-:Y:S01]  /*62320*/  IMAD R3, R24, 0x8, R25 ;  /* 0x0000000818037824 */ /* 0x000fe200078e0219 */
[-C--:B------:R-:W-:Y:S02]  /*62330*/  LEA.HI.X.SX32 R13, R9, R2.reuse, 0x1, P2 ;  /* 0x00000002090d7211 */ /* 0x080fe400010f0eff */
[----:B------:R-:W-:-:S02]  /*62340*/  LEA.HI.X.SX32 R9, R23, R2, 0x1, P1 ;  /* 0x0000000217097211 */ /* 0x000fc400008f0eff */
[----:B0-----:R-:W-:-:S04]  /*62350*/  LEA R20, P1, R3, R0, 0x1 ;  /* 0x0000000003147211 */ /* 0x001fc800078208ff */
[----:B------:R-:W-:Y:S02]  /*62360*/  LEA.HI.X.SX32 R21, R3, R2, 0x1, P1 ;  /* 0x0000000203157211 */ /* 0x000fe400008f0eff */
[----:B------:R-:W-:Y:S02]  /*62370*/  LEA R16, P6, R25, R0, 0x1 ;  /* 0x0000000019107211 */ /* 0x000fe400078c08ff */
[----:B------:R-:W-:Y:S02]  /*62380*/  PRMT R7, R7, 0x7632, R7 ;  /* 0x0000763207077816 */ /* 0x000fe40000000007 */
[----:B------:R-:W-:Y:S02]  /*62390*/  LEA.HI.X.SX32 R17, R25, R2, 0x1, P6 ;  /* 0x0000000219117211 */ /* 0x000fe400030f0eff */
[----:B------:R-:W-:Y:S01]  /*623a0*/  PRMT R11, R11, 0x7632, R11 ;  /* 0x000076320b0b7816 */ /* 0x000fe2000000000b */
[----:B------:R0:W-:Y:S01]  /*623b0*/  @P5 STG.E.U16 desc[UR10][R4.64], R19 ;  /* 0x0000001304005986 */ /* 0x0001e2000c10150a */
[----:B------:R-:W-:-:S03]  /*623c0*/  PRMT R10, R19, 0x7632, R10 ;  /* 0x00007632130a7816 */ /* 0x000fc6000000000a */
[----:B------:R0:W-:Y:S01]  /*623d0*/  @P4 STG.E.U16 desc[UR10][R12.64], R15 ;  /* 0x0000000f0c004986 */ /* 0x0001e2000c10150a */
[----:B--2---:R-:W-:Y:S02]  /*623e0*/  ISETP.LT.AND P3, PT, R27, UR9, !P0 ;  /* 0x000000091b007c0c */ /* 0x004fe4000c761270 */
[C---:B---3--:R-:W-:Y:S01]  /*623f0*/  ISETP.LT.AND P1, PT, R29.reuse, UR9, !P0 ;  /* 0x000000091d007c0c */ /* 0x048fe2000c721270 */
[----:B------:R-:W-:Y:S01]  /*62400*/  IMAD R27, R29, R24, RZ ;  /* 0x000000181d1b7224 */ /* 0x000fe200078e02ff */
[----:B----4-:R-:W-:-:S09]  /*62410*/  ISETP.LT.AND P2, PT, R26, UR9, !P0 ;  /* 0x000000091a007c0c */ /* 0x010fd2000c741270 */
[----:B------:R0:W-:Y:S01]  /*62420*/  @P3 STG.E.U16 desc[UR10][R8.64], R7 ;  /* 0x0000000708003986 */ /* 0x0001e2000c10150a */
[----:B------:R-:W-:-:S04]  /*62430*/  LEA R22, P6, R27, R0, 0x1 ;  /* 0x000000001b167211 */ /* 0x000fc800078c08ff */
[----:B------:R-:W-:Y:S01]  /*62440*/  LEA.HI.X.SX32 R23, R27, R2, 0x1, P6 ;  /* 0x000000021b177211 */ /* 0x000fe200030f0eff */
[----:B------:R0:W-:Y:S01]  /*62450*/  @P2 STG.E.U16 desc[UR10][R16.64], R11 ;  /* 0x0000000b10002986 */ /* 0x0001e2000c10150a */
[----:B-----5:R-:W-:-:S13]  /*62460*/  ISETP.LT.AND P0, PT, R28, UR9, !P0 ;  /* 0x000000091c007c0c */ /* 0x020fda000c701270 */
[----:B------:R0:W-:Y:S01]  /*62470*/  @P0 STG.E.U16 desc[UR10][R20.64], R10 ;  /* 0x0000000a14000986 */ /* 0x0001e2000c10150a */
[----:B------:R-:W-:Y:S05]  /*62480*/  @!P1 EXIT ;  /* 0x000000000000994d */ /* 0x000fea0003800000 */
[----:B0-----:R-:W-:-:S05]  /*62490*/  PRMT R11, R15, 0x7632, R11 ;  /* 0x000076320f0b7816 */ /* 0x001fca000000000b */
[----:B------:R-:W-:Y:S01]  /*624a0*/  STG.E.U16 desc[UR10][R22.64], R11 ;  /* 0x0000000b16007986 */ /* 0x000fe2000c10150a */
[----:B------:R-:W-:Y:S05]  /*624b0*/  EXIT ;  /* 0x000000000000794d */ /* 0x000fea0003800000 */
.L_x_3:
[----:B------:R-:W-:-:S00]  /*624c0*/  BRA `(.L_x_3) ;  /* 0xfffffffc00fc7947 */ /* 0x000fc0000383ffff */
[----:B------:R-:W-:-:S00]  /*624d0*/  NOP ;  /* 0x0000000000007918 */ /* 0x000fc00000000000 */
        /* <DEDUP_REMOVED lines=10> */
.L_x_4:


//--------------------- .nv.shared.matmul_kernel  --------------------------
	.section	.nv.shared.matmul_kernel,"aw",@nobits
	.sectionflags	@""
	.align	16
	.zero		1024


//--------------------- .nv.shared.reserved.0     --------------------------
	.section	.nv.shared.reserved.0,"aw",@nobits
	.weak		__nv_reservedSMEM_offset_0_alias
	.size		__nv_reservedSMEM_offset_0_alias, 0, 0
	.other		__nv_reservedSMEM_offset_0_alias,@"STO_CUDA_RESERVED_SHARED STV_DEFAULT"
__nv_reservedSMEM_offset_0_alias:
	.zero		0


//--------------------- .nv.constant0.matmul_kernel --------------------------
	.section	.nv.constant0.matmul_kernel,"a",@progbits
	.sectionflags	@""
	.align	4
.nv.constant0.matmul_kernel:
	.zero		608


//--------------------- SYMBOLS --------------------------

	.type		.nv.reservedSmem.offset0,@object
	.size		.nv.reservedSmem.offset0,0x4
